//
// Generated by NVIDIA NVVM Compiler
//
// Compiler Build ID: CL-36424714
// Cuda compilation tools, release 13.0, V13.0.88
// Based on NVVM 20.0.0
//

.version 9.0
.target sm_100
.address_size 64

	// .globl	prb_batch_f32
.const .align 4 .b8 PRB_BINOM_SIGN[256] = {0, 0, 128, 63, 0, 0, 0, 0, 0, 0, 0, 0, 0, 0, 0, 0, 0, 0, 0, 0, 0, 0, 0, 0, 0, 0, 0, 0, 0, 0, 0, 0, 0, 0, 128, 191, 0, 0, 128, 63, 0, 0, 0, 0, 0, 0, 0, 0, 0, 0, 0, 0, 0, 0, 0, 0, 0, 0, 0, 0, 0, 0, 0, 0, 0, 0, 128, 63, 0, 0, 0, 192, 0, 0, 128, 63, 0, 0, 0, 0, 0, 0, 0, 0, 0, 0, 0, 0, 0, 0, 0, 0, 0, 0, 0, 0, 0, 0, 128, 191, 0, 0, 64, 64, 0, 0, 64, 192, 0, 0, 128, 63, 0, 0, 0, 0, 0, 0, 0, 0, 0, 0, 0, 0, 0, 0, 0, 0, 0, 0, 128, 63, 0, 0, 128, 192, 0, 0, 192, 64, 0, 0, 128, 192, 0, 0, 128, 63, 0, 0, 0, 0, 0, 0, 0, 0, 0, 0, 0, 0, 0, 0, 128, 191, 0, 0, 160, 64, 0, 0, 32, 193, 0, 0, 32, 65, 0, 0, 160, 192, 0, 0, 128, 63, 0, 0, 0, 0, 0, 0, 0, 0, 0, 0, 128, 63, 0, 0, 192, 192, 0, 0, 112, 65, 0, 0, 160, 193, 0, 0, 112, 65, 0, 0, 192, 192, 0, 0, 128, 63, 0, 0, 0, 0, 0, 0, 128, 191, 0, 0, 224, 64, 0, 0, 168, 193, 0, 0, 12, 66, 0, 0, 12, 194, 0, 0, 168, 65, 0, 0, 224, 192, 0, 0, 128, 63};

.visible .entry prb_batch_f32(
	.param .u64 .ptr .align 1 prb_batch_f32_param_0,
	.param .u32 prb_batch_f32_param_1,
	.param .u32 prb_batch_f32_param_2,
	.param .u64 .ptr .align 1 prb_batch_f32_param_3,
	.param .u64 .ptr .align 1 prb_batch_f32_param_4,
	.param .u64 .ptr .align 1 prb_batch_f32_param_5,
	.param .u32 prb_batch_f32_param_6,
	.param .u32 prb_batch_f32_param_7,
	.param .u64 .ptr .align 1 prb_batch_f32_param_8,
	.param .u32 prb_batch_f32_param_9,
	.param .u64 .ptr .align 1 prb_batch_f32_param_10,
	.param .f32 prb_batch_f32_param_11,
	.param .u64 .ptr .align 1 prb_batch_f32_param_12,
	.param .u64 .ptr .align 1 prb_batch_f32_param_13,
	.param .u64 .ptr .align 1 prb_batch_f32_param_14,
	.param .u64 .ptr .align 1 prb_batch_f32_param_15
)
{
	.local .align 16 .b8 	__local_depot0[128];
	.reg .b64 	%SP;
	.reg .b64 	%SPL;
	.reg .pred 	%p<97>;
	.reg .b16 	%rs<19>;
	.reg .b32 	%r<317>;
	.reg .b32 	%f<838>;
	.reg .b64 	%rd<308>;

	mov.u64 	%SPL, __local_depot0;
	ld.param.u64 	%rd33, [prb_batch_f32_param_0];
	ld.param.u32 	%r138, [prb_batch_f32_param_1];
	ld.param.u32 	%r139, [prb_batch_f32_param_2];
	ld.param.u64 	%rd28, [prb_batch_f32_param_3];
	ld.param.u64 	%rd29, [prb_batch_f32_param_4];
	ld.param.u64 	%rd30, [prb_batch_f32_param_5];
	ld.param.u32 	%r142, [prb_batch_f32_param_6];
	ld.param.u32 	%r140, [prb_batch_f32_param_7];
	ld.param.u64 	%rd31, [prb_batch_f32_param_8];
	ld.param.u32 	%r141, [prb_batch_f32_param_9];
	ld.param.u64 	%rd34, [prb_batch_f32_param_10];
	ld.param.f32 	%f123, [prb_batch_f32_param_11];
	ld.param.u64 	%rd32, [prb_batch_f32_param_12];
	ld.param.u64 	%rd35, [prb_batch_f32_param_13];
	ld.param.u64 	%rd36, [prb_batch_f32_param_14];
	ld.param.u64 	%rd37, [prb_batch_f32_param_15];
	cvta.to.global.u64 	%rd1, %rd37;
	cvta.to.global.u64 	%rd2, %rd36;
	cvta.to.global.u64 	%rd3, %rd35;
	cvta.to.global.u64 	%rd4, %rd33;
	cvta.to.global.u64 	%rd5, %rd34;
	add.u64 	%rd6, %SPL, 96;
	add.u64 	%rd7, %SPL, 0;
	add.u64 	%rd8, %SPL, 32;
	add.u64 	%rd9, %SPL, 64;
	mov.u32 	%r1, %ctaid.y;
	setp.ge.s32 	%p1, %r1, %r142;
	@%p1 bra 	$L__BB0_132;
	setp.eq.s64 	%p2, %rd32, 0;
	mov.u32 	%r269, %r1;
	@%p2 bra 	$L__BB0_3;
	cvta.to.global.u64 	%rd42, %rd32;
	mul.wide.u32 	%rd43, %r1, 4;
	add.s64 	%rd44, %rd42, %rd43;
	ld.global.nc.u32 	%r269, [%rd44];
$L__BB0_3:
	cvta.to.global.u64 	%rd45, %rd28;
	mul.wide.u32 	%rd46, %r1, 4;
	add.s64 	%rd47, %rd45, %rd46;
	ld.global.nc.u32 	%r4, [%rd47];
	cvta.to.global.u64 	%rd48, %rd29;
	add.s64 	%rd49, %rd48, %rd46;
	ld.global.nc.u32 	%r5, [%rd49];
	add.s32 	%r6, %r5, 1;
	cvta.to.global.u64 	%rd50, %rd30;
	add.s64 	%rd51, %rd50, %rd46;
	ld.global.nc.u32 	%r143, [%rd51];
	cvt.rn.f32.s32 	%f1, %r4;
	cvt.rn.f32.s32 	%f124, %r143;
	sub.f32 	%f2, %f1, %f124;
	mul.lo.s32 	%r144, %r141, %r1;
	cvta.to.global.u64 	%rd52, %rd31;
	mul.wide.s32 	%rd53, %r144, 4;
	add.s64 	%rd10, %rd52, %rd53;
	add.s32 	%r280, %r4, %r139;
	add.s32 	%r315, %r280, -1;
	mov.b32 	%r145, 1065353216;
	st.local.u32 	[%rd6], %r145;
	setp.lt.s32 	%p3, %r5, 1;
	@%p3 bra 	$L__BB0_10;
	and.b32  	%r9, %r5, 3;
	setp.lt.u32 	%p4, %r5, 4;
	mov.b32 	%r271, 1;
	@%p4 bra 	$L__BB0_7;
	and.b32  	%r10, %r5, 2147483644;
	mov.b32 	%r273, 1;
$L__BB0_6:
	.pragma "nounroll";
	mul.wide.s32 	%rd54, %r273, 4;
	add.s64 	%rd55, %rd6, %rd54;
	ld.local.f32 	%f125, [%rd55+-4];
	mul.f32 	%f126, %f125, %f1;
	st.local.f32 	[%rd55], %f126;
	mul.f32 	%f127, %f126, %f1;
	mul.f32 	%f128, %f127, %f1;
	st.local.v2.f32 	[%rd55+4], {%f127, %f128};
	mul.f32 	%f129, %f128, %f1;
	st.local.f32 	[%rd55+12], %f129;
	add.s32 	%r271, %r273, 4;
	add.s32 	%r148, %r273, 3;
	setp.eq.s32 	%p5, %r148, %r10;
	mov.u32 	%r273, %r271;
	@%p5 bra 	$L__BB0_7;
	bra.uni 	$L__BB0_6;
$L__BB0_7:
	setp.eq.s32 	%p6, %r9, 0;
	@%p6 bra 	$L__BB0_10;
	mov.b32 	%r272, 0;
$L__BB0_9:
	.pragma "nounroll";
	mul.wide.s32 	%rd56, %r271, 4;
	add.s64 	%rd57, %rd6, %rd56;
	ld.local.f32 	%f130, [%rd57+-4];
	mul.f32 	%f131, %f130, %f1;
	st.local.f32 	[%rd57], %f131;
	add.s32 	%r271, %r271, 1;
	add.s32 	%r272, %r272, 1;
	setp.ne.s32 	%p7, %r272, %r9;
	@%p7 bra 	$L__BB0_9;
$L__BB0_10:
	setp.lt.s32 	%p8, %r280, 2;
	setp.lt.s32 	%p9, %r138, 1;
	or.pred  	%p10, %p8, %p9;
	@%p10 bra 	$L__BB0_22;
	mul.lo.s32 	%r16, %r269, %r138;
	min.u32 	%r17, %r315, %r138;
	and.b32  	%r18, %r17, 7;
	setp.lt.u32 	%p11, %r17, 8;
	mov.b32 	%r275, 0;
	@%p11 bra 	$L__BB0_14;
	and.b32  	%r275, %r17, 2147483640;
	mov.b32 	%r274, 0;
$L__BB0_13:
	.pragma "nounroll";
	add.s32 	%r152, %r274, %r16;
	mul.wide.s32 	%rd58, %r152, 4;
	add.s64 	%rd59, %rd3, %rd58;
	mov.b32 	%r153, 2147483647;
	st.global.u32 	[%rd59], %r153;
	add.s64 	%rd60, %rd2, %rd58;
	st.global.u32 	[%rd60], %r153;
	add.s64 	%rd61, %rd1, %rd58;
	st.global.u32 	[%rd61], %r153;
	st.global.u32 	[%rd59+4], %r153;
	st.global.u32 	[%rd60+4], %r153;
	st.global.u32 	[%rd61+4], %r153;
	st.global.u32 	[%rd59+8], %r153;
	st.global.u32 	[%rd60+8], %r153;
	st.global.u32 	[%rd61+8], %r153;
	st.global.u32 	[%rd59+12], %r153;
	st.global.u32 	[%rd60+12], %r153;
	st.global.u32 	[%rd61+12], %r153;
	st.global.u32 	[%rd59+16], %r153;
	st.global.u32 	[%rd60+16], %r153;
	st.global.u32 	[%rd61+16], %r153;
	st.global.u32 	[%rd59+20], %r153;
	st.global.u32 	[%rd60+20], %r153;
	st.global.u32 	[%rd61+20], %r153;
	st.global.u32 	[%rd59+24], %r153;
	st.global.u32 	[%rd60+24], %r153;
	st.global.u32 	[%rd61+24], %r153;
	st.global.u32 	[%rd59+28], %r153;
	st.global.u32 	[%rd60+28], %r153;
	st.global.u32 	[%rd61+28], %r153;
	add.s32 	%r274, %r274, 8;
	setp.ne.s32 	%p12, %r274, %r275;
	@%p12 bra 	$L__BB0_13;
$L__BB0_14:
	setp.eq.s32 	%p13, %r18, 0;
	@%p13 bra 	$L__BB0_22;
	and.b32  	%r25, %r17, 3;
	setp.lt.u32 	%p14, %r18, 4;
	@%p14 bra 	$L__BB0_17;
	add.s32 	%r154, %r275, %r16;
	mul.wide.s32 	%rd62, %r154, 4;
	add.s64 	%rd63, %rd3, %rd62;
	mov.b32 	%r155, 2147483647;
	st.global.u32 	[%rd63], %r155;
	add.s64 	%rd64, %rd2, %rd62;
	st.global.u32 	[%rd64], %r155;
	add.s64 	%rd65, %rd1, %rd62;
	st.global.u32 	[%rd65], %r155;
	st.global.u32 	[%rd63+4], %r155;
	st.global.u32 	[%rd64+4], %r155;
	st.global.u32 	[%rd65+4], %r155;
	st.global.u32 	[%rd63+8], %r155;
	st.global.u32 	[%rd64+8], %r155;
	st.global.u32 	[%rd65+8], %r155;
	st.global.u32 	[%rd63+12], %r155;
	st.global.u32 	[%rd64+12], %r155;
	st.global.u32 	[%rd65+12], %r155;
	add.s32 	%r275, %r275, 4;
$L__BB0_17:
	setp.eq.s32 	%p15, %r25, 0;
	@%p15 bra 	$L__BB0_22;
	setp.eq.s32 	%p16, %r25, 1;
	@%p16 bra 	$L__BB0_20;
	add.s32 	%r156, %r275, %r16;
	mul.wide.s32 	%rd66, %r156, 4;
	add.s64 	%rd67, %rd3, %rd66;
	mov.b32 	%r157, 2147483647;
	st.global.u32 	[%rd67], %r157;
	add.s64 	%rd68, %rd2, %rd66;
	st.global.u32 	[%rd68], %r157;
	add.s64 	%rd69, %rd1, %rd66;
	st.global.u32 	[%rd69], %r157;
	st.global.u32 	[%rd67+4], %r157;
	st.global.u32 	[%rd68+4], %r157;
	st.global.u32 	[%rd69+4], %r157;
	add.s32 	%r275, %r275, 2;
$L__BB0_20:
	and.b32  	%r158, %r17, 1;
	setp.eq.b32 	%p17, %r158, 1;
	not.pred 	%p18, %p17;
	@%p18 bra 	$L__BB0_22;
	add.s32 	%r159, %r275, %r16;
	mul.wide.s32 	%rd70, %r159, 4;
	add.s64 	%rd71, %rd3, %rd70;
	mov.b32 	%r160, 2147483647;
	st.global.u32 	[%rd71], %r160;
	add.s64 	%rd72, %rd2, %rd70;
	st.global.u32 	[%rd72], %r160;
	add.s64 	%rd73, %rd1, %rd70;
	st.global.u32 	[%rd73], %r160;
$L__BB0_22:
	setp.lt.s32 	%p19, %r138, %r280;
	@%p19 bra 	$L__BB0_132;
	cvt.s64.s32 	%rd11, %r280;
	mul.wide.s32 	%rd74, %r280, 4;
	add.s64 	%rd75, %rd5, %rd74;
	ld.global.nc.u32 	%r161, [%rd75+-4];
	setp.ge.s32 	%p20, %r161, %r4;
	@%p20 bra 	$L__BB0_36;
	mul.lo.s32 	%r30, %r269, %r138;
	sub.s32 	%r258, %r138, %r280;
	add.s32 	%r31, %r258, 1;
	and.b32  	%r32, %r31, 7;
	setp.lt.u32 	%p89, %r258, 7;
	@%p89 bra 	$L__BB0_28;
	and.b32  	%r259, %r31, -8;
	neg.s32 	%r279, %r259;
	add.s64 	%rd12, %rd3, 16;
	add.s32 	%r260, %r280, %r30;
	add.s32 	%r278, %r260, -1;
	add.s64 	%rd13, %rd2, 16;
	add.s64 	%rd14, %rd1, 16;
$L__BB0_26:
	.pragma "nounroll";
	mul.wide.s32 	%rd290, %r278, 4;
	add.s64 	%rd291, %rd12, %rd290;
	add.s64 	%rd292, %rd13, %rd290;
	add.s64 	%rd293, %rd14, %rd290;
	mov.b32 	%r261, 2147483647;
	st.global.u32 	[%rd291+-16], %r261;
	st.global.u32 	[%rd292+-16], %r261;
	st.global.u32 	[%rd293+-16], %r261;
	st.global.u32 	[%rd291+-12], %r261;
	st.global.u32 	[%rd292+-12], %r261;
	st.global.u32 	[%rd293+-12], %r261;
	st.global.u32 	[%rd291+-8], %r261;
	st.global.u32 	[%rd292+-8], %r261;
	st.global.u32 	[%rd293+-8], %r261;
	st.global.u32 	[%rd291+-4], %r261;
	st.global.u32 	[%rd292+-4], %r261;
	st.global.u32 	[%rd293+-4], %r261;
	st.global.u32 	[%rd291], %r261;
	st.global.u32 	[%rd292], %r261;
	st.global.u32 	[%rd293], %r261;
	st.global.u32 	[%rd291+4], %r261;
	st.global.u32 	[%rd292+4], %r261;
	st.global.u32 	[%rd293+4], %r261;
	st.global.u32 	[%rd291+8], %r261;
	st.global.u32 	[%rd292+8], %r261;
	st.global.u32 	[%rd293+8], %r261;
	st.global.u32 	[%rd291+12], %r261;
	st.global.u32 	[%rd292+12], %r261;
	st.global.u32 	[%rd293+12], %r261;
	add.s32 	%r280, %r280, 8;
	add.s32 	%r279, %r279, 8;
	add.s32 	%r278, %r278, 8;
	setp.eq.s32 	%p90, %r279, 0;
	@%p90 bra 	$L__BB0_27;
	bra.uni 	$L__BB0_26;
$L__BB0_27:
	add.s32 	%r315, %r280, -1;
$L__BB0_28:
	setp.eq.s32 	%p91, %r32, 0;
	@%p91 bra 	$L__BB0_132;
	and.b32  	%r133, %r31, 3;
	setp.lt.u32 	%p92, %r32, 4;
	@%p92 bra 	$L__BB0_31;
	add.s32 	%r262, %r315, %r30;
	mul.wide.s32 	%rd294, %r262, 4;
	add.s64 	%rd295, %rd3, %rd294;
	mov.b32 	%r263, 2147483647;
	st.global.u32 	[%rd295], %r263;
	add.s64 	%rd296, %rd2, %rd294;
	st.global.u32 	[%rd296], %r263;
	add.s64 	%rd297, %rd1, %rd294;
	st.global.u32 	[%rd297], %r263;
	st.global.u32 	[%rd295+4], %r263;
	st.global.u32 	[%rd296+4], %r263;
	st.global.u32 	[%rd297+4], %r263;
	st.global.u32 	[%rd295+8], %r263;
	st.global.u32 	[%rd296+8], %r263;
	st.global.u32 	[%rd297+8], %r263;
	st.global.u32 	[%rd295+12], %r263;
	st.global.u32 	[%rd296+12], %r263;
	st.global.u32 	[%rd297+12], %r263;
	add.s32 	%r315, %r315, 4;
$L__BB0_31:
	setp.eq.s32 	%p93, %r133, 0;
	@%p93 bra 	$L__BB0_132;
	setp.eq.s32 	%p94, %r133, 1;
	@%p94 bra 	$L__BB0_34;
	add.s32 	%r264, %r315, %r30;
	mul.wide.s32 	%rd298, %r264, 4;
	add.s64 	%rd299, %rd3, %rd298;
	mov.b32 	%r265, 2147483647;
	st.global.u32 	[%rd299], %r265;
	add.s64 	%rd300, %rd2, %rd298;
	st.global.u32 	[%rd300], %r265;
	add.s64 	%rd301, %rd1, %rd298;
	st.global.u32 	[%rd301], %r265;
	st.global.u32 	[%rd299+4], %r265;
	st.global.u32 	[%rd300+4], %r265;
	st.global.u32 	[%rd301+4], %r265;
	add.s32 	%r315, %r315, 2;
$L__BB0_34:
	and.b32  	%r266, %r31, 1;
	setp.eq.b32 	%p95, %r266, 1;
	not.pred 	%p96, %p95;
	@%p96 bra 	$L__BB0_132;
	add.s32 	%r267, %r315, %r30;
	mul.wide.s32 	%rd302, %r267, 4;
	add.s64 	%rd303, %rd3, %rd302;
	mov.b32 	%r268, 2147483647;
	st.global.u32 	[%rd303], %r268;
	add.s64 	%rd304, %rd2, %rd302;
	st.global.u32 	[%rd304], %r268;
	add.s64 	%rd305, %rd1, %rd302;
	st.global.u32 	[%rd305], %r268;
	bra.uni 	$L__BB0_132;
$L__BB0_36:
	mov.b32 	%r162, 0;
	st.local.u32 	[%rd7+4], %r162;
	mov.f32 	%f773, 0f00000000;
	st.local.v2.f32 	[%rd7+8], {%f773, %f773};
	st.local.v4.f32 	[%rd8], {%f773, %f773, %f773, %f773};
	st.local.v4.f32 	[%rd7+16], {%f773, %f773, %f773, %f773};
	st.local.v4.f32 	[%rd8+16], {%f773, %f773, %f773, %f773};
	setp.lt.s32 	%p21, %r4, 1;
	mov.f32 	%f774, %f773;
	mov.f32 	%f775, %f773;
	mov.f32 	%f776, %f773;
	@%p21 bra 	$L__BB0_47;
	add.s32 	%r41, %r5, -1;
	and.b32  	%r42, %r5, 3;
	and.b32  	%r43, %r5, 2147483644;
	add.s32 	%r44, %r139, -1;
	mov.f32 	%f776, 0f00000000;
	mov.b32 	%r281, 1;
	mov.f32 	%f775, %f776;
	mov.f32 	%f774, %f776;
	mov.f32 	%f773, %f776;
$L__BB0_38:
	mov.f32 	%f4, %f775;
	mov.f32 	%f3, %f776;
	mov.u32 	%r45, %r281;
	setp.lt.s32 	%p22, %r5, 1;
	add.s32 	%r164, %r44, %r45;
	mul.wide.s32 	%rd76, %r164, 4;
	add.s64 	%rd77, %rd4, %rd76;
	ld.global.nc.f32 	%f7, [%rd77];
	sub.f32 	%f134, %f7, %f773;
	add.f32 	%f775, %f4, %f134;
	sub.f32 	%f135, %f775, %f4;
	sub.f32 	%f773, %f135, %f134;
	mul.f32 	%f136, %f7, %f7;
	sub.f32 	%f137, %f136, %f774;
	add.f32 	%f776, %f3, %f137;
	sub.f32 	%f138, %f776, %f3;
	sub.f32 	%f774, %f138, %f137;
	cvt.rn.f32.u32 	%f12, %r45;
	@%p22 bra 	$L__BB0_46;
	setp.lt.u32 	%p23, %r41, 3;
	mov.b32 	%r283, 1;
	mov.f32 	%f772, %f12;
	@%p23 bra 	$L__BB0_42;
	mov.b32 	%r282, 1;
	mov.f32 	%f772, %f12;
$L__BB0_41:
	.pragma "nounroll";
	mul.wide.u32 	%rd78, %r282, 4;
	add.s64 	%rd79, %rd7, %rd78;
	ld.local.f32 	%f139, [%rd79];
	mul.f32 	%f140, %f7, %f772;
	add.s64 	%rd80, %rd8, %rd78;
	ld.local.f32 	%f141, [%rd80];
	sub.f32 	%f142, %f140, %f141;
	add.f32 	%f143, %f139, %f142;
	sub.f32 	%f144, %f143, %f139;
	sub.f32 	%f145, %f144, %f142;
	st.local.f32 	[%rd80], %f145;
	st.local.f32 	[%rd79], %f143;
	mul.f32 	%f146, %f772, %f12;
	ld.local.v2.f32 	{%f147, %f148}, [%rd79+4];
	mul.f32 	%f149, %f7, %f146;
	ld.local.v2.f32 	{%f150, %f151}, [%rd80+4];
	sub.f32 	%f152, %f149, %f150;
	add.f32 	%f153, %f147, %f152;
	sub.f32 	%f154, %f153, %f147;
	sub.f32 	%f155, %f154, %f152;
	mul.f32 	%f156, %f146, %f12;
	mul.f32 	%f157, %f7, %f156;
	sub.f32 	%f158, %f157, %f151;
	add.f32 	%f159, %f148, %f158;
	sub.f32 	%f160, %f159, %f148;
	sub.f32 	%f161, %f160, %f158;
	st.local.v2.f32 	[%rd80+4], {%f155, %f161};
	st.local.v2.f32 	[%rd79+4], {%f153, %f159};
	mul.f32 	%f162, %f156, %f12;
	ld.local.f32 	%f163, [%rd79+12];
	mul.f32 	%f164, %f7, %f162;
	ld.local.f32 	%f165, [%rd80+12];
	sub.f32 	%f166, %f164, %f165;
	add.f32 	%f167, %f163, %f166;
	sub.f32 	%f168, %f167, %f163;
	sub.f32 	%f169, %f168, %f166;
	st.local.f32 	[%rd80+12], %f169;
	st.local.f32 	[%rd79+12], %f167;
	mul.f32 	%f772, %f162, %f12;
	add.s32 	%r283, %r282, 4;
	add.s32 	%r167, %r282, 3;
	setp.ne.s32 	%p24, %r167, %r43;
	mov.u32 	%r282, %r283;
	@%p24 bra 	$L__BB0_41;
$L__BB0_42:
	setp.eq.s32 	%p25, %r42, 0;
	@%p25 bra 	$L__BB0_46;
	setp.eq.s32 	%p26, %r42, 1;
	mul.wide.u32 	%rd81, %r283, 4;
	add.s64 	%rd15, %rd7, %rd81;
	ld.local.f32 	%f170, [%rd15];
	mul.f32 	%f171, %f7, %f772;
	add.s64 	%rd16, %rd8, %rd81;
	ld.local.f32 	%f172, [%rd16];
	sub.f32 	%f173, %f171, %f172;
	add.f32 	%f174, %f170, %f173;
	sub.f32 	%f175, %f174, %f170;
	sub.f32 	%f176, %f175, %f173;
	st.local.f32 	[%rd16], %f176;
	st.local.f32 	[%rd15], %f174;
	@%p26 bra 	$L__BB0_46;
	mul.f32 	%f177, %f772, %f12;
	setp.eq.s32 	%p27, %r42, 2;
	ld.local.f32 	%f178, [%rd15+4];
	mul.f32 	%f179, %f7, %f177;
	ld.local.f32 	%f180, [%rd16+4];
	sub.f32 	%f181, %f179, %f180;
	add.f32 	%f182, %f178, %f181;
	sub.f32 	%f183, %f182, %f178;
	sub.f32 	%f184, %f183, %f181;
	st.local.f32 	[%rd16+4], %f184;
	st.local.f32 	[%rd15+4], %f182;
	mul.f32 	%f16, %f177, %f12;
	@%p27 bra 	$L__BB0_46;
	ld.local.f32 	%f185, [%rd15+8];
	mul.f32 	%f186, %f7, %f16;
	ld.local.f32 	%f187, [%rd16+8];
	sub.f32 	%f188, %f186, %f187;
	add.f32 	%f189, %f185, %f188;
	sub.f32 	%f190, %f189, %f185;
	sub.f32 	%f191, %f190, %f188;
	st.local.f32 	[%rd16+8], %f191;
	st.local.f32 	[%rd15+8], %f189;
$L__BB0_46:
	add.s32 	%r281, %r45, 1;
	setp.ne.s32 	%p28, %r45, %r4;
	@%p28 bra 	$L__BB0_38;
$L__BB0_47:
	st.local.f32 	[%rd7], %f775;
	setp.lt.s32 	%p29, %r5, 0;
	@%p29 bra 	$L__BB0_61;
	and.b32  	%r50, %r6, 7;
	add.s32 	%r51, %r50, -1;
	and.b32  	%r52, %r6, -8;
	and.b32  	%r53, %r6, 3;
	and.b32  	%r54, %r5, 3;
	and.b32  	%r55, %r5, 1;
	mov.b32 	%r284, 0;
$L__BB0_49:
	mov.u32 	%r59, %r284;
	setp.lt.u32 	%p30, %r5, 7;
	mul.lo.s32 	%r170, %r59, %r140;
	cvt.s64.s32 	%rd17, %r170;
	mov.f32 	%f788, 0f00000000;
	mov.b32 	%r287, 0;
	mov.f32 	%f781, %f788;
	@%p30 bra 	$L__BB0_52;
	mov.f32 	%f788, 0f00000000;
	mov.b32 	%r285, 0;
$L__BB0_51:
	.pragma "nounroll";
	cvt.u64.u32 	%rd82, %r285;
	add.s64 	%rd83, %rd82, %rd17;
	shl.b64 	%rd84, %rd83, 2;
	add.s64 	%rd85, %rd10, %rd84;
	ld.global.nc.f32 	%f195, [%rd85];
	mul.wide.u32 	%rd86, %r285, 4;
	add.s64 	%rd87, %rd7, %rd86;
	ld.local.v4.f32 	{%f196, %f197, %f198, %f199}, [%rd87];
	mul.f32 	%f200, %f195, %f196;
	sub.f32 	%f201, %f200, %f781;
	add.f32 	%f202, %f788, %f201;
	sub.f32 	%f203, %f202, %f788;
	sub.f32 	%f204, %f203, %f201;
	ld.global.nc.f32 	%f205, [%rd85+4];
	mul.f32 	%f206, %f205, %f197;
	sub.f32 	%f207, %f206, %f204;
	add.f32 	%f208, %f202, %f207;
	sub.f32 	%f209, %f208, %f202;
	sub.f32 	%f210, %f209, %f207;
	ld.global.nc.f32 	%f211, [%rd85+8];
	mul.f32 	%f212, %f211, %f198;
	sub.f32 	%f213, %f212, %f210;
	add.f32 	%f214, %f208, %f213;
	sub.f32 	%f215, %f214, %f208;
	sub.f32 	%f216, %f215, %f213;
	ld.global.nc.f32 	%f217, [%rd85+12];
	mul.f32 	%f218, %f217, %f199;
	sub.f32 	%f219, %f218, %f216;
	add.f32 	%f220, %f214, %f219;
	sub.f32 	%f221, %f220, %f214;
	sub.f32 	%f222, %f221, %f219;
	ld.global.nc.f32 	%f223, [%rd85+16];
	ld.local.v4.f32 	{%f224, %f225, %f226, %f227}, [%rd87+16];
	mul.f32 	%f228, %f223, %f224;
	sub.f32 	%f229, %f228, %f222;
	add.f32 	%f230, %f220, %f229;
	sub.f32 	%f231, %f230, %f220;
	sub.f32 	%f232, %f231, %f229;
	ld.global.nc.f32 	%f233, [%rd85+20];
	mul.f32 	%f234, %f233, %f225;
	sub.f32 	%f235, %f234, %f232;
	add.f32 	%f236, %f230, %f235;
	sub.f32 	%f237, %f236, %f230;
	sub.f32 	%f238, %f237, %f235;
	ld.global.nc.f32 	%f239, [%rd85+24];
	mul.f32 	%f240, %f239, %f226;
	sub.f32 	%f241, %f240, %f238;
	add.f32 	%f242, %f236, %f241;
	sub.f32 	%f243, %f242, %f236;
	sub.f32 	%f244, %f243, %f241;
	ld.global.nc.f32 	%f245, [%rd85+28];
	mul.f32 	%f246, %f245, %f227;
	sub.f32 	%f247, %f246, %f244;
	add.f32 	%f788, %f242, %f247;
	sub.f32 	%f248, %f788, %f242;
	sub.f32 	%f781, %f248, %f247;
	add.s32 	%r285, %r285, 8;
	setp.ne.s32 	%p31, %r285, %r52;
	mov.u32 	%r287, %r52;
	@%p31 bra 	$L__BB0_51;
$L__BB0_52:
	setp.eq.s32 	%p32, %r50, 0;
	@%p32 bra 	$L__BB0_60;
	setp.lt.u32 	%p33, %r51, 3;
	@%p33 bra 	$L__BB0_55;
	cvt.u64.u32 	%rd88, %r287;
	add.s64 	%rd89, %rd88, %rd17;
	shl.b64 	%rd90, %rd89, 2;
	add.s64 	%rd91, %rd10, %rd90;
	ld.global.nc.f32 	%f250, [%rd91];
	mul.wide.u32 	%rd92, %r287, 4;
	add.s64 	%rd93, %rd7, %rd92;
	ld.local.f32 	%f251, [%rd93];
	mul.f32 	%f252, %f250, %f251;
	sub.f32 	%f253, %f252, %f781;
	add.f32 	%f254, %f788, %f253;
	sub.f32 	%f255, %f254, %f788;
	sub.f32 	%f256, %f255, %f253;
	ld.global.nc.f32 	%f257, [%rd91+4];
	ld.local.f32 	%f258, [%rd93+4];
	mul.f32 	%f259, %f257, %f258;
	sub.f32 	%f260, %f259, %f256;
	add.f32 	%f261, %f254, %f260;
	sub.f32 	%f262, %f261, %f254;
	sub.f32 	%f263, %f262, %f260;
	ld.global.nc.f32 	%f264, [%rd91+8];
	ld.local.f32 	%f265, [%rd93+8];
	mul.f32 	%f266, %f264, %f265;
	sub.f32 	%f267, %f266, %f263;
	add.f32 	%f268, %f261, %f267;
	sub.f32 	%f269, %f268, %f261;
	sub.f32 	%f270, %f269, %f267;
	ld.global.nc.f32 	%f271, [%rd91+12];
	ld.local.f32 	%f272, [%rd93+12];
	mul.f32 	%f273, %f271, %f272;
	sub.f32 	%f274, %f273, %f270;
	add.f32 	%f788, %f268, %f274;
	sub.f32 	%f275, %f788, %f268;
	sub.f32 	%f781, %f275, %f274;
	add.s32 	%r287, %r287, 4;
$L__BB0_55:
	setp.eq.s32 	%p34, %r53, 0;
	@%p34 bra 	$L__BB0_60;
	setp.eq.s32 	%p35, %r54, 0;
	@%p35 bra 	$L__BB0_58;
	cvt.u64.u32 	%rd94, %r287;
	add.s64 	%rd95, %rd94, %rd17;
	shl.b64 	%rd96, %rd95, 2;
	add.s64 	%rd97, %rd10, %rd96;
	ld.global.nc.f32 	%f277, [%rd97];
	mul.wide.u32 	%rd98, %r287, 4;
	add.s64 	%rd99, %rd7, %rd98;
	ld.local.f32 	%f278, [%rd99];
	mul.f32 	%f279, %f277, %f278;
	sub.f32 	%f280, %f279, %f781;
	add.f32 	%f281, %f788, %f280;
	sub.f32 	%f282, %f281, %f788;
	sub.f32 	%f283, %f282, %f280;
	ld.global.nc.f32 	%f284, [%rd97+4];
	ld.local.f32 	%f285, [%rd99+4];
	mul.f32 	%f286, %f284, %f285;
	sub.f32 	%f287, %f286, %f283;
	add.f32 	%f788, %f281, %f287;
	sub.f32 	%f288, %f788, %f281;
	sub.f32 	%f781, %f288, %f287;
	add.s32 	%r287, %r287, 2;
$L__BB0_58:
	setp.ne.s32 	%p36, %r55, 0;
	@%p36 bra 	$L__BB0_60;
	cvt.u64.u32 	%rd100, %r287;
	add.s64 	%rd101, %rd100, %rd17;
	shl.b64 	%rd102, %rd101, 2;
	add.s64 	%rd103, %rd10, %rd102;
	ld.global.nc.f32 	%f289, [%rd103];
	mul.wide.u32 	%rd104, %r287, 4;
	add.s64 	%rd105, %rd7, %rd104;
	ld.local.f32 	%f290, [%rd105];
	mul.f32 	%f291, %f289, %f290;
	sub.f32 	%f292, %f291, %f781;
	add.f32 	%f788, %f788, %f292;
$L__BB0_60:
	mul.wide.u32 	%rd106, %r59, 4;
	add.s64 	%rd107, %rd8, %rd106;
	st.local.f32 	[%rd107], %f788;
	add.s32 	%r284, %r59, 1;
	setp.eq.s32 	%p37, %r59, %r5;
	@%p37 bra 	$L__BB0_61;
	bra.uni 	$L__BB0_49;
$L__BB0_61:
	setp.lt.s32 	%p38, %r5, 0;
	mov.f32 	%f797, 0f00000000;
	@%p38 bra 	$L__BB0_74;
	min.s32 	%r172, %r6, 1;
	sub.s32 	%r173, %r5, %r172;
	add.s32 	%r56, %r173, 2;
	sub.s32 	%r174, %r6, %r172;
	and.b32  	%r57, %r56, 15;
	setp.lt.u32 	%p39, %r174, 15;
	mov.f32 	%f797, 0f00000000;
	mov.u32 	%r291, %r6;
	@%p39 bra 	$L__BB0_65;
	and.b32  	%r58, %r56, -16;
	mov.b32 	%r290, 0;
	mov.f32 	%f797, 0f00000000;
	mov.u32 	%r291, %r6;
$L__BB0_64:
	.pragma "nounroll";
	add.s32 	%r176, %r291, -1;
	mul.wide.u32 	%rd108, %r176, 4;
	add.s64 	%rd109, %rd8, %rd108;
	ld.local.f32 	%f297, [%rd109];
	fma.rn.f32 	%f298, %f797, %f2, %f297;
	add.s32 	%r177, %r291, -2;
	mul.wide.u32 	%rd110, %r177, 4;
	add.s64 	%rd111, %rd8, %rd110;
	ld.local.f32 	%f299, [%rd111];
	fma.rn.f32 	%f300, %f298, %f2, %f299;
	add.s32 	%r178, %r291, -3;
	mul.wide.u32 	%rd112, %r178, 4;
	add.s64 	%rd113, %rd8, %rd112;
	ld.local.f32 	%f301, [%rd113];
	fma.rn.f32 	%f302, %f300, %f2, %f301;
	add.s32 	%r179, %r291, -4;
	mul.wide.u32 	%rd114, %r179, 4;
	add.s64 	%rd115, %rd8, %rd114;
	ld.local.f32 	%f303, [%rd115];
	fma.rn.f32 	%f304, %f302, %f2, %f303;
	add.s32 	%r180, %r291, -5;
	mul.wide.u32 	%rd116, %r180, 4;
	add.s64 	%rd117, %rd8, %rd116;
	ld.local.f32 	%f305, [%rd117];
	fma.rn.f32 	%f306, %f304, %f2, %f305;
	add.s32 	%r181, %r291, -6;
	mul.wide.u32 	%rd118, %r181, 4;
	add.s64 	%rd119, %rd8, %rd118;
	ld.local.f32 	%f307, [%rd119];
	fma.rn.f32 	%f308, %f306, %f2, %f307;
	add.s32 	%r182, %r291, -7;
	mul.wide.u32 	%rd120, %r182, 4;
	add.s64 	%rd121, %rd8, %rd120;
	ld.local.f32 	%f309, [%rd121];
	fma.rn.f32 	%f310, %f308, %f2, %f309;
	add.s32 	%r183, %r291, -8;
	mul.wide.u32 	%rd122, %r183, 4;
	add.s64 	%rd123, %rd8, %rd122;
	ld.local.f32 	%f311, [%rd123];
	fma.rn.f32 	%f312, %f310, %f2, %f311;
	add.s32 	%r184, %r291, -9;
	mul.wide.u32 	%rd124, %r184, 4;
	add.s64 	%rd125, %rd8, %rd124;
	ld.local.f32 	%f313, [%rd125];
	fma.rn.f32 	%f314, %f312, %f2, %f313;
	add.s32 	%r185, %r291, -10;
	mul.wide.u32 	%rd126, %r185, 4;
	add.s64 	%rd127, %rd8, %rd126;
	ld.local.f32 	%f315, [%rd127];
	fma.rn.f32 	%f316, %f314, %f2, %f315;
	add.s32 	%r186, %r291, -11;
	mul.wide.u32 	%rd128, %r186, 4;
	add.s64 	%rd129, %rd8, %rd128;
	ld.local.f32 	%f317, [%rd129];
	fma.rn.f32 	%f318, %f316, %f2, %f317;
	add.s32 	%r187, %r291, -12;
	mul.wide.u32 	%rd130, %r187, 4;
	add.s64 	%rd131, %rd8, %rd130;
	ld.local.f32 	%f319, [%rd131];
	fma.rn.f32 	%f320, %f318, %f2, %f319;
	add.s32 	%r188, %r291, -13;
	mul.wide.u32 	%rd132, %r188, 4;
	add.s64 	%rd133, %rd8, %rd132;
	ld.local.f32 	%f321, [%rd133];
	fma.rn.f32 	%f322, %f320, %f2, %f321;
	add.s32 	%r189, %r291, -14;
	mul.wide.u32 	%rd134, %r189, 4;
	add.s64 	%rd135, %rd8, %rd134;
	ld.local.f32 	%f323, [%rd135];
	fma.rn.f32 	%f324, %f322, %f2, %f323;
	add.s32 	%r190, %r291, -15;
	mul.wide.u32 	%rd136, %r190, 4;
	add.s64 	%rd137, %rd8, %rd136;
	ld.local.f32 	%f325, [%rd137];
	fma.rn.f32 	%f326, %f324, %f2, %f325;
	add.s32 	%r291, %r291, -16;
	mul.wide.u32 	%rd138, %r291, 4;
	add.s64 	%rd139, %rd8, %rd138;
	ld.local.f32 	%f327, [%rd139];
	fma.rn.f32 	%f797, %f326, %f2, %f327;
	add.s32 	%r290, %r290, 16;
	setp.ne.s32 	%p40, %r290, %r58;
	@%p40 bra 	$L__BB0_64;
$L__BB0_65:
	setp.eq.s32 	%p41, %r57, 0;
	@%p41 bra 	$L__BB0_74;
	and.b32  	%r73, %r56, 7;
	setp.lt.u32 	%p42, %r57, 8;
	@%p42 bra 	$L__BB0_68;
	add.s32 	%r191, %r291, -1;
	mul.wide.u32 	%rd140, %r191, 4;
	add.s64 	%rd141, %rd8, %rd140;
	ld.local.f32 	%f329, [%rd141];
	fma.rn.f32 	%f330, %f797, %f2, %f329;
	add.s32 	%r192, %r291, -2;
	mul.wide.u32 	%rd142, %r192, 4;
	add.s64 	%rd143, %rd8, %rd142;
	ld.local.f32 	%f331, [%rd143];
	fma.rn.f32 	%f332, %f330, %f2, %f331;
	add.s32 	%r193, %r291, -3;
	mul.wide.u32 	%rd144, %r193, 4;
	add.s64 	%rd145, %rd8, %rd144;
	ld.local.f32 	%f333, [%rd145];
	fma.rn.f32 	%f334, %f332, %f2, %f333;
	add.s32 	%r194, %r291, -4;
	mul.wide.u32 	%rd146, %r194, 4;
	add.s64 	%rd147, %rd8, %rd146;
	ld.local.f32 	%f335, [%rd147];
	fma.rn.f32 	%f336, %f334, %f2, %f335;
	add.s32 	%r195, %r291, -5;
	mul.wide.u32 	%rd148, %r195, 4;
	add.s64 	%rd149, %rd8, %rd148;
	ld.local.f32 	%f337, [%rd149];
	fma.rn.f32 	%f338, %f336, %f2, %f337;
	add.s32 	%r196, %r291, -6;
	mul.wide.u32 	%rd150, %r196, 4;
	add.s64 	%rd151, %rd8, %rd150;
	ld.local.f32 	%f339, [%rd151];
	fma.rn.f32 	%f340, %f338, %f2, %f339;
	add.s32 	%r197, %r291, -7;
	mul.wide.u32 	%rd152, %r197, 4;
	add.s64 	%rd153, %rd8, %rd152;
	ld.local.f32 	%f341, [%rd153];
	fma.rn.f32 	%f342, %f340, %f2, %f341;
	add.s32 	%r291, %r291, -8;
	mul.wide.u32 	%rd154, %r291, 4;
	add.s64 	%rd155, %rd8, %rd154;
	ld.local.f32 	%f343, [%rd155];
	fma.rn.f32 	%f797, %f342, %f2, %f343;
$L__BB0_68:
	setp.eq.s32 	%p43, %r73, 0;
	@%p43 bra 	$L__BB0_74;
	and.b32  	%r76, %r56, 3;
	setp.lt.u32 	%p44, %r73, 4;
	@%p44 bra 	$L__BB0_71;
	add.s32 	%r198, %r291, -1;
	mul.wide.u32 	%rd156, %r198, 4;
	add.s64 	%rd157, %rd8, %rd156;
	ld.local.f32 	%f345, [%rd157];
	fma.rn.f32 	%f346, %f797, %f2, %f345;
	add.s32 	%r199, %r291, -2;
	mul.wide.u32 	%rd158, %r199, 4;
	add.s64 	%rd159, %rd8, %rd158;
	ld.local.f32 	%f347, [%rd159];
	fma.rn.f32 	%f348, %f346, %f2, %f347;
	add.s32 	%r200, %r291, -3;
	mul.wide.u32 	%rd160, %r200, 4;
	add.s64 	%rd161, %rd8, %rd160;
	ld.local.f32 	%f349, [%rd161];
	fma.rn.f32 	%f350, %f348, %f2, %f349;
	add.s32 	%r291, %r291, -4;
	mul.wide.u32 	%rd162, %r291, 4;
	add.s64 	%rd163, %rd8, %rd162;
	ld.local.f32 	%f351, [%rd163];
	fma.rn.f32 	%f797, %f350, %f2, %f351;
$L__BB0_71:
	setp.eq.s32 	%p45, %r76, 0;
	@%p45 bra 	$L__BB0_74;
	mov.b32 	%r295, 0;
$L__BB0_73:
	.pragma "nounroll";
	add.s32 	%r291, %r291, -1;
	mul.wide.u32 	%rd164, %r291, 4;
	add.s64 	%rd165, %rd8, %rd164;
	ld.local.f32 	%f352, [%rd165];
	fma.rn.f32 	%f797, %f797, %f2, %f352;
	add.s32 	%r295, %r295, 1;
	setp.ne.s32 	%p46, %r295, %r76;
	@%p46 bra 	$L__BB0_73;
$L__BB0_74:
	rcp.rn.f32 	%f53, %f1;
	mul.f32 	%f353, %f53, %f775;
	neg.f32 	%f354, %f353;
	mul.f32 	%f355, %f353, %f354;
	fma.rn.f32 	%f356, %f776, %f53, %f355;
	setp.lt.f32 	%p47, %f356, 0f00000000;
	selp.f32 	%f357, 0f00000000, %f356, %p47;
	sqrt.rn.f32 	%f358, %f357;
	mul.lo.s32 	%r83, %r269, %r138;
	cvt.s64.s32 	%rd166, %r83;
	add.s64 	%rd167, %rd11, %rd166;
	shl.b64 	%rd168, %rd167, 2;
	add.s64 	%rd169, %rd3, %rd168;
	st.global.f32 	[%rd169+-4], %f797;
	mul.f32 	%f359, %f123, %f358;
	add.f32 	%f360, %f797, %f359;
	add.s64 	%rd170, %rd2, %rd168;
	st.global.f32 	[%rd170+-4], %f360;
	sub.f32 	%f361, %f797, %f359;
	add.s64 	%rd171, %rd1, %rd168;
	st.global.f32 	[%rd171+-4], %f361;
	setp.le.s32 	%p48, %r138, %r280;
	@%p48 bra 	$L__BB0_132;
	and.b32  	%r84, %r6, 7;
	min.s32 	%r202, %r6, 1;
	sub.s32 	%r203, %r5, %r202;
	add.s32 	%r204, %r203, 2;
	sub.s32 	%r85, %r6, %r202;
	and.b32  	%r86, %r204, 15;
	and.b32  	%r87, %r204, 7;
	and.b32  	%r88, %r6, 3;
	and.b32  	%r89, %r6, -8;
	and.b32  	%r90, %r204, -16;
	and.b32  	%r91, %r204, 3;
	mov.b16 	%rs15, 0;
	mul.wide.s32 	%rd177, %r4, 4;
$L__BB0_76:
	add.s32 	%r93, %r280, %r83;
	and.b16  	%rs8, %rs15, 255;
	setp.ne.s16 	%p49, %rs8, 0;
	@%p49 bra 	$L__BB0_133;
	mul.wide.s32 	%rd172, %r280, 4;
	add.s64 	%rd173, %rd5, %rd172;
	ld.global.nc.u32 	%r205, [%rd173];
	setp.lt.s32 	%p50, %r205, %r4;
	@%p50 bra 	$L__BB0_133;
	setp.lt.s32 	%p51, %r5, 0;
	@%p51 bra 	$L__BB0_86;
	setp.lt.u32 	%p52, %r5, 3;
	mov.b32 	%r298, 0;
	@%p52 bra 	$L__BB0_82;
	and.b32  	%r298, %r6, -4;
	neg.s32 	%r297, %r298;
	mov.u64 	%rd306, %rd7;
	mov.u64 	%rd307, %rd8;
$L__BB0_81:
	.pragma "nounroll";
	ld.local.v4.f32 	{%f362, %f363, %f364, %f365}, [%rd306];
	st.local.v4.f32 	[%rd307], {%f362, %f363, %f364, %f365};
	add.s32 	%r297, %r297, 4;
	add.s64 	%rd307, %rd307, 16;
	add.s64 	%rd306, %rd306, 16;
	setp.ne.s32 	%p53, %r297, 0;
	@%p53 bra 	$L__BB0_81;
$L__BB0_82:
	setp.eq.s32 	%p54, %r88, 0;
	@%p54 bra 	$L__BB0_86;
	setp.eq.s32 	%p55, %r88, 1;
	mul.wide.u32 	%rd174, %r298, 4;
	add.s64 	%rd22, %rd7, %rd174;
	ld.local.f32 	%f366, [%rd22];
	add.s64 	%rd23, %rd8, %rd174;
	st.local.f32 	[%rd23], %f366;
	@%p55 bra 	$L__BB0_86;
	setp.eq.s32 	%p56, %r88, 2;
	ld.local.f32 	%f367, [%rd22+4];
	st.local.f32 	[%rd23+4], %f367;
	@%p56 bra 	$L__BB0_86;
	ld.local.f32 	%f368, [%rd22+8];
	st.local.f32 	[%rd23+8], %f368;
$L__BB0_86:
	setp.lt.s32 	%p57, %r5, 1;
	sub.s32 	%r208, %r280, %r4;
	mul.wide.s32 	%rd175, %r208, 4;
	add.s64 	%rd176, %rd4, %rd175;
	ld.global.nc.f32 	%f369, [%rd176];
	add.s64 	%rd178, %rd176, %rd177;
	ld.global.nc.f32 	%f58, [%rd178];
	neg.f32 	%f370, %f369;
	sub.f32 	%f371, %f370, %f773;
	add.f32 	%f372, %f775, %f371;
	sub.f32 	%f373, %f372, %f775;
	sub.f32 	%f374, %f373, %f371;
	sub.f32 	%f375, %f58, %f374;
	add.f32 	%f775, %f372, %f375;
	sub.f32 	%f376, %f775, %f372;
	sub.f32 	%f773, %f376, %f375;
	st.local.f32 	[%rd7], %f775;
	mul.f32 	%f377, %f369, %f370;
	sub.f32 	%f378, %f377, %f774;
	add.f32 	%f379, %f776, %f378;
	sub.f32 	%f380, %f379, %f776;
	sub.f32 	%f381, %f378, %f380;
	fma.rn.f32 	%f382, %f58, %f58, %f381;
	add.f32 	%f776, %f379, %f382;
	sub.f32 	%f383, %f776, %f379;
	sub.f32 	%f774, %f383, %f382;
	@%p57 bra 	$L__BB0_102;
	mov.b32 	%r299, 0;
	mov.b16 	%rs16, 0;
	mov.u16 	%rs17, %rs16;
$L__BB0_88:
	mov.u32 	%r99, %r299;
	add.s32 	%r299, %r99, 1;
	add.s32 	%r101, %r99, 2;
	mul.wide.u32 	%rd179, %r299, 32;
	mov.u64 	%rd180, PRB_BINOM_SIGN;
	add.s64 	%rd24, %rd180, %rd179;
	setp.lt.u32 	%p58, %r299, 15;
	mov.f32 	%f813, 0f00000000;
	mov.b32 	%r302, 0;
	mov.f32 	%f806, %f813;
	@%p58 bra 	$L__BB0_91;
	and.b32  	%r302, %r101, -16;
	mov.f32 	%f813, 0f00000000;
	mov.b32 	%r300, 0;
$L__BB0_90:
	.pragma "nounroll";
	mul.wide.u32 	%rd181, %r300, 4;
	add.s64 	%rd182, %rd24, %rd181;
	ld.const.f32 	%f387, [%rd182];
	add.s64 	%rd183, %rd8, %rd181;
	ld.local.v4.f32 	{%f388, %f389, %f390, %f391}, [%rd183];
	mul.f32 	%f392, %f387, %f388;
	sub.f32 	%f393, %f392, %f806;
	add.f32 	%f394, %f813, %f393;
	sub.f32 	%f395, %f394, %f813;
	sub.f32 	%f396, %f395, %f393;
	ld.const.f32 	%f397, [%rd182+4];
	mul.f32 	%f398, %f397, %f389;
	sub.f32 	%f399, %f398, %f396;
	add.f32 	%f400, %f394, %f399;
	sub.f32 	%f401, %f400, %f394;
	sub.f32 	%f402, %f401, %f399;
	ld.const.f32 	%f403, [%rd182+8];
	mul.f32 	%f404, %f403, %f390;
	sub.f32 	%f405, %f404, %f402;
	add.f32 	%f406, %f400, %f405;
	sub.f32 	%f407, %f406, %f400;
	sub.f32 	%f408, %f407, %f405;
	ld.const.f32 	%f409, [%rd182+12];
	mul.f32 	%f410, %f409, %f391;
	sub.f32 	%f411, %f410, %f408;
	add.f32 	%f412, %f406, %f411;
	sub.f32 	%f413, %f412, %f406;
	sub.f32 	%f414, %f413, %f411;
	ld.const.f32 	%f415, [%rd182+16];
	ld.local.v4.f32 	{%f416, %f417, %f418, %f419}, [%rd183+16];
	mul.f32 	%f420, %f415, %f416;
	sub.f32 	%f421, %f420, %f414;
	add.f32 	%f422, %f412, %f421;
	sub.f32 	%f423, %f422, %f412;
	sub.f32 	%f424, %f423, %f421;
	ld.const.f32 	%f425, [%rd182+20];
	mul.f32 	%f426, %f425, %f417;
	sub.f32 	%f427, %f426, %f424;
	add.f32 	%f428, %f422, %f427;
	sub.f32 	%f429, %f428, %f422;
	sub.f32 	%f430, %f429, %f427;
	ld.const.f32 	%f431, [%rd182+24];
	mul.f32 	%f432, %f431, %f418;
	sub.f32 	%f433, %f432, %f430;
	add.f32 	%f434, %f428, %f433;
	sub.f32 	%f435, %f434, %f428;
	sub.f32 	%f436, %f435, %f433;
	ld.const.f32 	%f437, [%rd182+28];
	mul.f32 	%f438, %f437, %f419;
	sub.f32 	%f439, %f438, %f436;
	add.f32 	%f440, %f434, %f439;
	sub.f32 	%f441, %f440, %f434;
	sub.f32 	%f442, %f441, %f439;
	ld.const.f32 	%f443, [%rd182+32];
	ld.local.v4.f32 	{%f444, %f445, %f446, %f447}, [%rd183+32];
	mul.f32 	%f448, %f443, %f444;
	sub.f32 	%f449, %f448, %f442;
	add.f32 	%f450, %f440, %f449;
	sub.f32 	%f451, %f450, %f440;
	sub.f32 	%f452, %f451, %f449;
	ld.const.f32 	%f453, [%rd182+36];
	mul.f32 	%f454, %f453, %f445;
	sub.f32 	%f455, %f454, %f452;
	add.f32 	%f456, %f450, %f455;
	sub.f32 	%f457, %f456, %f450;
	sub.f32 	%f458, %f457, %f455;
	ld.const.f32 	%f459, [%rd182+40];
	mul.f32 	%f460, %f459, %f446;
	sub.f32 	%f461, %f460, %f458;
	add.f32 	%f462, %f456, %f461;
	sub.f32 	%f463, %f462, %f456;
	sub.f32 	%f464, %f463, %f461;
	ld.const.f32 	%f465, [%rd182+44];
	mul.f32 	%f466, %f465, %f447;
	sub.f32 	%f467, %f466, %f464;
	add.f32 	%f468, %f462, %f467;
	sub.f32 	%f469, %f468, %f462;
	sub.f32 	%f470, %f469, %f467;
	ld.const.f32 	%f471, [%rd182+48];
	ld.local.v4.f32 	{%f472, %f473, %f474, %f475}, [%rd183+48];
	mul.f32 	%f476, %f471, %f472;
	sub.f32 	%f477, %f476, %f470;
	add.f32 	%f478, %f468, %f477;
	sub.f32 	%f479, %f478, %f468;
	sub.f32 	%f480, %f479, %f477;
	ld.const.f32 	%f481, [%rd182+52];
	mul.f32 	%f482, %f481, %f473;
	sub.f32 	%f483, %f482, %f480;
	add.f32 	%f484, %f478, %f483;
	sub.f32 	%f485, %f484, %f478;
	sub.f32 	%f486, %f485, %f483;
	ld.const.f32 	%f487, [%rd182+56];
	mul.f32 	%f488, %f487, %f474;
	sub.f32 	%f489, %f488, %f486;
	add.f32 	%f490, %f484, %f489;
	sub.f32 	%f491, %f490, %f484;
	sub.f32 	%f492, %f491, %f489;
	ld.const.f32 	%f493, [%rd182+60];
	mul.f32 	%f494, %f493, %f475;
	sub.f32 	%f495, %f494, %f492;
	add.f32 	%f813, %f490, %f495;
	sub.f32 	%f496, %f813, %f490;
	sub.f32 	%f806, %f496, %f495;
	add.s32 	%r300, %r300, 16;
	setp.ne.s32 	%p59, %r300, %r302;
	@%p59 bra 	$L__BB0_90;
$L__BB0_91:
	and.b32  	%r212, %r101, 15;
	setp.eq.s32 	%p60, %r212, 0;
	@%p60 bra 	$L__BB0_101;
	add.s16 	%rs11, %rs17, 2;
	cvt.u32.u16 	%r213, %rs11;
	and.b32  	%r106, %r213, 15;
	add.s32 	%r214, %r106, -1;
	setp.lt.u32 	%p61, %r214, 7;
	@%p61 bra 	$L__BB0_94;
	mul.wide.u32 	%rd184, %r302, 4;
	add.s64 	%rd185, %rd24, %rd184;
	ld.const.f32 	%f498, [%rd185];
	add.s64 	%rd186, %rd8, %rd184;
	ld.local.f32 	%f499, [%rd186];
	mul.f32 	%f500, %f498, %f499;
	sub.f32 	%f501, %f500, %f806;
	add.f32 	%f502, %f813, %f501;
	sub.f32 	%f503, %f502, %f813;
	sub.f32 	%f504, %f503, %f501;
	ld.const.f32 	%f505, [%rd185+4];
	ld.local.f32 	%f506, [%rd186+4];
	mul.f32 	%f507, %f505, %f506;
	sub.f32 	%f508, %f507, %f504;
	add.f32 	%f509, %f502, %f508;
	sub.f32 	%f510, %f509, %f502;
	sub.f32 	%f511, %f510, %f508;
	ld.const.f32 	%f512, [%rd185+8];
	ld.local.f32 	%f513, [%rd186+8];
	mul.f32 	%f514, %f512, %f513;
	sub.f32 	%f515, %f514, %f511;
	add.f32 	%f516, %f509, %f515;
	sub.f32 	%f517, %f516, %f509;
	sub.f32 	%f518, %f517, %f515;
	ld.const.f32 	%f519, [%rd185+12];
	ld.local.f32 	%f520, [%rd186+12];
	mul.f32 	%f521, %f519, %f520;
	sub.f32 	%f522, %f521, %f518;
	add.f32 	%f523, %f516, %f522;
	sub.f32 	%f524, %f523, %f516;
	sub.f32 	%f525, %f524, %f522;
	ld.const.f32 	%f526, [%rd185+16];
	ld.local.f32 	%f527, [%rd186+16];
	mul.f32 	%f528, %f526, %f527;
	sub.f32 	%f529, %f528, %f525;
	add.f32 	%f530, %f523, %f529;
	sub.f32 	%f531, %f530, %f523;
	sub.f32 	%f532, %f531, %f529;
	ld.const.f32 	%f533, [%rd185+20];
	ld.local.f32 	%f534, [%rd186+20];
	mul.f32 	%f535, %f533, %f534;
	sub.f32 	%f536, %f535, %f532;
	add.f32 	%f537, %f530, %f536;
	sub.f32 	%f538, %f537, %f530;
	sub.f32 	%f539, %f538, %f536;
	ld.const.f32 	%f540, [%rd185+24];
	ld.local.f32 	%f541, [%rd186+24];
	mul.f32 	%f542, %f540, %f541;
	sub.f32 	%f543, %f542, %f539;
	add.f32 	%f544, %f537, %f543;
	sub.f32 	%f545, %f544, %f537;
	sub.f32 	%f546, %f545, %f543;
	ld.const.f32 	%f547, [%rd185+28];
	ld.local.f32 	%f548, [%rd186+28];
	mul.f32 	%f549, %f547, %f548;
	sub.f32 	%f550, %f549, %f546;
	add.f32 	%f813, %f544, %f550;
	sub.f32 	%f551, %f813, %f544;
	sub.f32 	%f806, %f551, %f550;
	add.s32 	%r302, %r302, 8;
$L__BB0_94:
	and.b32  	%r215, %r106, 7;
	setp.eq.s32 	%p62, %r215, 0;
	@%p62 bra 	$L__BB0_101;
	add.s16 	%rs12, %rs16, 2;
	cvt.u32.u16 	%r216, %rs12;
	and.b32  	%r217, %r216, 7;
	and.b32  	%r109, %r216, 3;
	add.s32 	%r218, %r217, -1;
	setp.lt.u32 	%p63, %r218, 3;
	@%p63 bra 	$L__BB0_97;
	mul.wide.u32 	%rd187, %r302, 4;
	add.s64 	%rd188, %rd24, %rd187;
	ld.const.f32 	%f553, [%rd188];
	add.s64 	%rd189, %rd8, %rd187;
	ld.local.f32 	%f554, [%rd189];
	mul.f32 	%f555, %f553, %f554;
	sub.f32 	%f556, %f555, %f806;
	add.f32 	%f557, %f813, %f556;
	sub.f32 	%f558, %f557, %f813;
	sub.f32 	%f559, %f558, %f556;
	ld.const.f32 	%f560, [%rd188+4];
	ld.local.f32 	%f561, [%rd189+4];
	mul.f32 	%f562, %f560, %f561;
	sub.f32 	%f563, %f562, %f559;
	add.f32 	%f564, %f557, %f563;
	sub.f32 	%f565, %f564, %f557;
	sub.f32 	%f566, %f565, %f563;
	ld.const.f32 	%f567, [%rd188+8];
	ld.local.f32 	%f568, [%rd189+8];
	mul.f32 	%f569, %f567, %f568;
	sub.f32 	%f570, %f569, %f566;
	add.f32 	%f571, %f564, %f570;
	sub.f32 	%f572, %f571, %f564;
	sub.f32 	%f573, %f572, %f570;
	ld.const.f32 	%f574, [%rd188+12];
	ld.local.f32 	%f575, [%rd189+12];
	mul.f32 	%f576, %f574, %f575;
	sub.f32 	%f577, %f576, %f573;
	add.f32 	%f813, %f571, %f577;
	sub.f32 	%f578, %f813, %f571;
	sub.f32 	%f806, %f578, %f577;
	add.s32 	%r302, %r302, 4;
$L__BB0_97:
	setp.eq.s32 	%p64, %r109, 0;
	@%p64 bra 	$L__BB0_101;
	mul.wide.u32 	%rd190, %r302, 4;
	add.s64 	%rd25, %rd24, %rd190;
	ld.const.f32 	%f579, [%rd25];
	add.s64 	%rd26, %rd8, %rd190;
	ld.local.f32 	%f580, [%rd26];
	mul.f32 	%f581, %f579, %f580;
	sub.f32 	%f582, %f581, %f806;
	add.f32 	%f80, %f813, %f582;
	sub.f32 	%f583, %f80, %f813;
	sub.f32 	%f81, %f583, %f582;
	setp.eq.s32 	%p65, %r109, 1;
	mov.f32 	%f813, %f80;
	@%p65 bra 	$L__BB0_101;
	ld.const.f32 	%f584, [%rd25+4];
	ld.local.f32 	%f585, [%rd26+4];
	mul.f32 	%f586, %f584, %f585;
	sub.f32 	%f587, %f586, %f81;
	add.f32 	%f813, %f80, %f587;
	sub.f32 	%f588, %f813, %f80;
	sub.f32 	%f83, %f588, %f587;
	setp.eq.s32 	%p66, %r109, 2;
	@%p66 bra 	$L__BB0_101;
	ld.const.f32 	%f589, [%rd25+8];
	ld.local.f32 	%f590, [%rd26+8];
	mul.f32 	%f591, %f589, %f590;
	sub.f32 	%f592, %f591, %f83;
	add.f32 	%f813, %f813, %f592;
$L__BB0_101:
	mul.wide.u32 	%rd191, %r299, 4;
	add.s64 	%rd192, %rd6, %rd191;
	ld.local.f32 	%f593, [%rd192];
	fma.rn.f32 	%f594, %f58, %f593, %f813;
	add.s64 	%rd193, %rd7, %rd191;
	st.local.f32 	[%rd193], %f594;
	setp.ne.s32 	%p67, %r101, %r6;
	add.s16 	%rs17, %rs17, 1;
	add.s16 	%rs16, %rs16, 1;
	@%p67 bra 	$L__BB0_88;
$L__BB0_102:
	setp.lt.s32 	%p68, %r5, 0;
	@%p68 bra 	$L__BB0_116;
	mov.b32 	%r304, 0;
$L__BB0_104:
	mov.u32 	%r112, %r304;
	setp.lt.u32 	%p69, %r5, 7;
	mul.lo.s32 	%r221, %r112, %r140;
	cvt.s64.s32 	%rd27, %r221;
	mov.f32 	%f825, 0f00000000;
	mov.b32 	%r307, 0;
	mov.f32 	%f818, %f825;
	@%p69 bra 	$L__BB0_107;
	mov.f32 	%f825, 0f00000000;
	mov.b32 	%r305, 0;
$L__BB0_106:
	.pragma "nounroll";
	cvt.u64.u32 	%rd194, %r305;
	add.s64 	%rd195, %rd194, %rd27;
	shl.b64 	%rd196, %rd195, 2;
	add.s64 	%rd197, %rd10, %rd196;
	ld.global.nc.f32 	%f598, [%rd197];
	mul.wide.u32 	%rd198, %r305, 4;
	add.s64 	%rd199, %rd7, %rd198;
	ld.local.v4.f32 	{%f599, %f600, %f601, %f602}, [%rd199];
	mul.f32 	%f603, %f598, %f599;
	sub.f32 	%f604, %f603, %f818;
	add.f32 	%f605, %f825, %f604;
	sub.f32 	%f606, %f605, %f825;
	sub.f32 	%f607, %f606, %f604;
	ld.global.nc.f32 	%f608, [%rd197+4];
	mul.f32 	%f609, %f608, %f600;
	sub.f32 	%f610, %f609, %f607;
	add.f32 	%f611, %f605, %f610;
	sub.f32 	%f612, %f611, %f605;
	sub.f32 	%f613, %f612, %f610;
	ld.global.nc.f32 	%f614, [%rd197+8];
	mul.f32 	%f615, %f614, %f601;
	sub.f32 	%f616, %f615, %f613;
	add.f32 	%f617, %f611, %f616;
	sub.f32 	%f618, %f617, %f611;
	sub.f32 	%f619, %f618, %f616;
	ld.global.nc.f32 	%f620, [%rd197+12];
	mul.f32 	%f621, %f620, %f602;
	sub.f32 	%f622, %f621, %f619;
	add.f32 	%f623, %f617, %f622;
	sub.f32 	%f624, %f623, %f617;
	sub.f32 	%f625, %f624, %f622;
	ld.global.nc.f32 	%f626, [%rd197+16];
	ld.local.v4.f32 	{%f627, %f628, %f629, %f630}, [%rd199+16];
	mul.f32 	%f631, %f626, %f627;
	sub.f32 	%f632, %f631, %f625;
	add.f32 	%f633, %f623, %f632;
	sub.f32 	%f634, %f633, %f623;
	sub.f32 	%f635, %f634, %f632;
	ld.global.nc.f32 	%f636, [%rd197+20];
	mul.f32 	%f637, %f636, %f628;
	sub.f32 	%f638, %f637, %f635;
	add.f32 	%f639, %f633, %f638;
	sub.f32 	%f640, %f639, %f633;
	sub.f32 	%f641, %f640, %f638;
	ld.global.nc.f32 	%f642, [%rd197+24];
	mul.f32 	%f643, %f642, %f629;
	sub.f32 	%f644, %f643, %f641;
	add.f32 	%f645, %f639, %f644;
	sub.f32 	%f646, %f645, %f639;
	sub.f32 	%f647, %f646, %f644;
	ld.global.nc.f32 	%f648, [%rd197+28];
	mul.f32 	%f649, %f648, %f630;
	sub.f32 	%f650, %f649, %f647;
	add.f32 	%f825, %f645, %f650;
	sub.f32 	%f651, %f825, %f645;
	sub.f32 	%f818, %f651, %f650;
	add.s32 	%r305, %r305, 8;
	setp.ne.s32 	%p70, %r305, %r89;
	mov.u32 	%r307, %r89;
	@%p70 bra 	$L__BB0_106;
$L__BB0_107:
	setp.eq.s32 	%p71, %r84, 0;
	@%p71 bra 	$L__BB0_115;
	add.s32 	%r223, %r84, -1;
	setp.lt.u32 	%p72, %r223, 3;
	@%p72 bra 	$L__BB0_110;
	cvt.u64.u32 	%rd200, %r307;
	add.s64 	%rd201, %rd200, %rd27;
	shl.b64 	%rd202, %rd201, 2;
	add.s64 	%rd203, %rd10, %rd202;
	ld.global.nc.f32 	%f653, [%rd203];
	mul.wide.u32 	%rd204, %r307, 4;
	add.s64 	%rd205, %rd7, %rd204;
	ld.local.f32 	%f654, [%rd205];
	mul.f32 	%f655, %f653, %f654;
	sub.f32 	%f656, %f655, %f818;
	add.f32 	%f657, %f825, %f656;
	sub.f32 	%f658, %f657, %f825;
	sub.f32 	%f659, %f658, %f656;
	ld.global.nc.f32 	%f660, [%rd203+4];
	ld.local.f32 	%f661, [%rd205+4];
	mul.f32 	%f662, %f660, %f661;
	sub.f32 	%f663, %f662, %f659;
	add.f32 	%f664, %f657, %f663;
	sub.f32 	%f665, %f664, %f657;
	sub.f32 	%f666, %f665, %f663;
	ld.global.nc.f32 	%f667, [%rd203+8];
	ld.local.f32 	%f668, [%rd205+8];
	mul.f32 	%f669, %f667, %f668;
	sub.f32 	%f670, %f669, %f666;
	add.f32 	%f671, %f664, %f670;
	sub.f32 	%f672, %f671, %f664;
	sub.f32 	%f673, %f672, %f670;
	ld.global.nc.f32 	%f674, [%rd203+12];
	ld.local.f32 	%f675, [%rd205+12];
	mul.f32 	%f676, %f674, %f675;
	sub.f32 	%f677, %f676, %f673;
	add.f32 	%f825, %f671, %f677;
	sub.f32 	%f678, %f825, %f671;
	sub.f32 	%f818, %f678, %f677;
	add.s32 	%r307, %r307, 4;
$L__BB0_110:
	setp.eq.s32 	%p73, %r88, 0;
	@%p73 bra 	$L__BB0_115;
	and.b32  	%r224, %r5, 3;
	setp.eq.s32 	%p74, %r224, 0;
	@%p74 bra 	$L__BB0_113;
	cvt.u64.u32 	%rd206, %r307;
	add.s64 	%rd207, %rd206, %rd27;
	shl.b64 	%rd208, %rd207, 2;
	add.s64 	%rd209, %rd10, %rd208;
	ld.global.nc.f32 	%f680, [%rd209];
	mul.wide.u32 	%rd210, %r307, 4;
	add.s64 	%rd211, %rd7, %rd210;
	ld.local.f32 	%f681, [%rd211];
	mul.f32 	%f682, %f680, %f681;
	sub.f32 	%f683, %f682, %f818;
	add.f32 	%f684, %f825, %f683;
	sub.f32 	%f685, %f684, %f825;
	sub.f32 	%f686, %f685, %f683;
	ld.global.nc.f32 	%f687, [%rd209+4];
	ld.local.f32 	%f688, [%rd211+4];
	mul.f32 	%f689, %f687, %f688;
	sub.f32 	%f690, %f689, %f686;
	add.f32 	%f825, %f684, %f690;
	sub.f32 	%f691, %f825, %f684;
	sub.f32 	%f818, %f691, %f690;
	add.s32 	%r307, %r307, 2;
$L__BB0_113:
	and.b32  	%r225, %r5, 1;
	setp.eq.b32 	%p75, %r225, 1;
	@%p75 bra 	$L__BB0_115;
	cvt.u64.u32 	%rd212, %r307;
	add.s64 	%rd213, %rd212, %rd27;
	shl.b64 	%rd214, %rd213, 2;
	add.s64 	%rd215, %rd10, %rd214;
	ld.global.nc.f32 	%f692, [%rd215];
	mul.wide.u32 	%rd216, %r307, 4;
	add.s64 	%rd217, %rd7, %rd216;
	ld.local.f32 	%f693, [%rd217];
	mul.f32 	%f694, %f692, %f693;
	sub.f32 	%f695, %f694, %f818;
	add.f32 	%f825, %f825, %f695;
$L__BB0_115:
	mul.wide.u32 	%rd218, %r112, 4;
	add.s64 	%rd219, %rd9, %rd218;
	st.local.f32 	[%rd219], %f825;
	add.s32 	%r304, %r112, 1;
	setp.eq.s32 	%p76, %r112, %r5;
	@%p76 bra 	$L__BB0_116;
	bra.uni 	$L__BB0_104;
$L__BB0_116:
	setp.lt.s32 	%p77, %r5, 0;
	mov.f32 	%f833, 0f00000000;
	@%p77 bra 	$L__BB0_130;
	setp.lt.u32 	%p78, %r85, 15;
	mov.f32 	%f833, 0f00000000;
	mov.u32 	%r311, %r6;
	@%p78 bra 	$L__BB0_120;
	mov.b32 	%r310, 0;
	mov.f32 	%f833, 0f00000000;
	mov.u32 	%r311, %r6;
$L__BB0_119:
	.pragma "nounroll";
	add.s32 	%r227, %r311, -1;
	mul.wide.u32 	%rd220, %r227, 4;
	add.s64 	%rd221, %rd9, %rd220;
	ld.local.f32 	%f700, [%rd221];
	fma.rn.f32 	%f701, %f833, %f2, %f700;
	add.s32 	%r228, %r311, -2;
	mul.wide.u32 	%rd222, %r228, 4;
	add.s64 	%rd223, %rd9, %rd222;
	ld.local.f32 	%f702, [%rd223];
	fma.rn.f32 	%f703, %f701, %f2, %f702;
	add.s32 	%r229, %r311, -3;
	mul.wide.u32 	%rd224, %r229, 4;
	add.s64 	%rd225, %rd9, %rd224;
	ld.local.f32 	%f704, [%rd225];
	fma.rn.f32 	%f705, %f703, %f2, %f704;
	add.s32 	%r230, %r311, -4;
	mul.wide.u32 	%rd226, %r230, 4;
	add.s64 	%rd227, %rd9, %rd226;
	ld.local.f32 	%f706, [%rd227];
	fma.rn.f32 	%f707, %f705, %f2, %f706;
	add.s32 	%r231, %r311, -5;
	mul.wide.u32 	%rd228, %r231, 4;
	add.s64 	%rd229, %rd9, %rd228;
	ld.local.f32 	%f708, [%rd229];
	fma.rn.f32 	%f709, %f707, %f2, %f708;
	add.s32 	%r232, %r311, -6;
	mul.wide.u32 	%rd230, %r232, 4;
	add.s64 	%rd231, %rd9, %rd230;
	ld.local.f32 	%f710, [%rd231];
	fma.rn.f32 	%f711, %f709, %f2, %f710;
	add.s32 	%r233, %r311, -7;
	mul.wide.u32 	%rd232, %r233, 4;
	add.s64 	%rd233, %rd9, %rd232;
	ld.local.f32 	%f712, [%rd233];
	fma.rn.f32 	%f713, %f711, %f2, %f712;
	add.s32 	%r234, %r311, -8;
	mul.wide.u32 	%rd234, %r234, 4;
	add.s64 	%rd235, %rd9, %rd234;
	ld.local.f32 	%f714, [%rd235];
	fma.rn.f32 	%f715, %f713, %f2, %f714;
	add.s32 	%r235, %r311, -9;
	mul.wide.u32 	%rd236, %r235, 4;
	add.s64 	%rd237, %rd9, %rd236;
	ld.local.f32 	%f716, [%rd237];
	fma.rn.f32 	%f717, %f715, %f2, %f716;
	add.s32 	%r236, %r311, -10;
	mul.wide.u32 	%rd238, %r236, 4;
	add.s64 	%rd239, %rd9, %rd238;
	ld.local.f32 	%f718, [%rd239];
	fma.rn.f32 	%f719, %f717, %f2, %f718;
	add.s32 	%r237, %r311, -11;
	mul.wide.u32 	%rd240, %r237, 4;
	add.s64 	%rd241, %rd9, %rd240;
	ld.local.f32 	%f720, [%rd241];
	fma.rn.f32 	%f721, %f719, %f2, %f720;
	add.s32 	%r238, %r311, -12;
	mul.wide.u32 	%rd242, %r238, 4;
	add.s64 	%rd243, %rd9, %rd242;
	ld.local.f32 	%f722, [%rd243];
	fma.rn.f32 	%f723, %f721, %f2, %f722;
	add.s32 	%r239, %r311, -13;
	mul.wide.u32 	%rd244, %r239, 4;
	add.s64 	%rd245, %rd9, %rd244;
	ld.local.f32 	%f724, [%rd245];
	fma.rn.f32 	%f725, %f723, %f2, %f724;
	add.s32 	%r240, %r311, -14;
	mul.wide.u32 	%rd246, %r240, 4;
	add.s64 	%rd247, %rd9, %rd246;
	ld.local.f32 	%f726, [%rd247];
	fma.rn.f32 	%f727, %f725, %f2, %f726;
	add.s32 	%r241, %r311, -15;
	mul.wide.u32 	%rd248, %r241, 4;
	add.s64 	%rd249, %rd9, %rd248;
	ld.local.f32 	%f728, [%rd249];
	fma.rn.f32 	%f729, %f727, %f2, %f728;
	add.s32 	%r311, %r311, -16;
	mul.wide.u32 	%rd250, %r311, 4;
	add.s64 	%rd251, %rd9, %rd250;
	ld.local.f32 	%f730, [%rd251];
	fma.rn.f32 	%f833, %f729, %f2, %f730;
	add.s32 	%r310, %r310, 16;
	setp.ne.s32 	%p79, %r310, %r90;
	@%p79 bra 	$L__BB0_119;
$L__BB0_120:
	setp.eq.s32 	%p80, %r86, 0;
	@%p80 bra 	$L__BB0_130;
	add.s32 	%r242, %r86, -1;
	setp.lt.u32 	%p81, %r242, 7;
	@%p81 bra 	$L__BB0_123;
	add.s32 	%r243, %r311, -1;
	mul.wide.u32 	%rd252, %r243, 4;
	add.s64 	%rd253, %rd9, %rd252;
	ld.local.f32 	%f732, [%rd253];
	fma.rn.f32 	%f733, %f833, %f2, %f732;
	add.s32 	%r244, %r311, -2;
	mul.wide.u32 	%rd254, %r244, 4;
	add.s64 	%rd255, %rd9, %rd254;
	ld.local.f32 	%f734, [%rd255];
	fma.rn.f32 	%f735, %f733, %f2, %f734;
	add.s32 	%r245, %r311, -3;
	mul.wide.u32 	%rd256, %r245, 4;
	add.s64 	%rd257, %rd9, %rd256;
	ld.local.f32 	%f736, [%rd257];
	fma.rn.f32 	%f737, %f735, %f2, %f736;
	add.s32 	%r246, %r311, -4;
	mul.wide.u32 	%rd258, %r246, 4;
	add.s64 	%rd259, %rd9, %rd258;
	ld.local.f32 	%f738, [%rd259];
	fma.rn.f32 	%f739, %f737, %f2, %f738;
	add.s32 	%r247, %r311, -5;
	mul.wide.u32 	%rd260, %r247, 4;
	add.s64 	%rd261, %rd9, %rd260;
	ld.local.f32 	%f740, [%rd261];
	fma.rn.f32 	%f741, %f739, %f2, %f740;
	add.s32 	%r248, %r311, -6;
	mul.wide.u32 	%rd262, %r248, 4;
	add.s64 	%rd263, %rd9, %rd262;
	ld.local.f32 	%f742, [%rd263];
	fma.rn.f32 	%f743, %f741, %f2, %f742;
	add.s32 	%r249, %r311, -7;
	mul.wide.u32 	%rd264, %r249, 4;
	add.s64 	%rd265, %rd9, %rd264;
	ld.local.f32 	%f744, [%rd265];
	fma.rn.f32 	%f745, %f743, %f2, %f744;
	add.s32 	%r311, %r311, -8;
	mul.wide.u32 	%rd266, %r311, 4;
	add.s64 	%rd267, %rd9, %rd266;
	ld.local.f32 	%f746, [%rd267];
	fma.rn.f32 	%f833, %f745, %f2, %f746;
$L__BB0_123:
	setp.eq.s32 	%p82, %r87, 0;
	@%p82 bra 	$L__BB0_130;
	add.s32 	%r250, %r87, -1;
	setp.lt.u32 	%p83, %r250, 3;
	@%p83 bra 	$L__BB0_126;
	add.s32 	%r251, %r311, -1;
	mul.wide.u32 	%rd268, %r251, 4;
	add.s64 	%rd269, %rd9, %rd268;
	ld.local.f32 	%f748, [%rd269];
	fma.rn.f32 	%f749, %f833, %f2, %f748;
	add.s32 	%r252, %r311, -2;
	mul.wide.u32 	%rd270, %r252, 4;
	add.s64 	%rd271, %rd9, %rd270;
	ld.local.f32 	%f750, [%rd271];
	fma.rn.f32 	%f751, %f749, %f2, %f750;
	add.s32 	%r253, %r311, -3;
	mul.wide.u32 	%rd272, %r253, 4;
	add.s64 	%rd273, %rd9, %rd272;
	ld.local.f32 	%f752, [%rd273];
	fma.rn.f32 	%f753, %f751, %f2, %f752;
	add.s32 	%r311, %r311, -4;
	mul.wide.u32 	%rd274, %r311, 4;
	add.s64 	%rd275, %rd9, %rd274;
	ld.local.f32 	%f754, [%rd275];
	fma.rn.f32 	%f833, %f753, %f2, %f754;
$L__BB0_126:
	setp.eq.s32 	%p84, %r91, 0;
	@%p84 bra 	$L__BB0_130;
	setp.eq.s32 	%p85, %r91, 1;
	add.s32 	%r254, %r311, -1;
	mul.wide.u32 	%rd276, %r254, 4;
	add.s64 	%rd277, %rd9, %rd276;
	ld.local.f32 	%f755, [%rd277];
	fma.rn.f32 	%f833, %f833, %f2, %f755;
	@%p85 bra 	$L__BB0_130;
	setp.eq.s32 	%p86, %r91, 2;
	add.s32 	%r255, %r311, -2;
	mul.wide.u32 	%rd278, %r255, 4;
	add.s64 	%rd279, %rd9, %rd278;
	ld.local.f32 	%f756, [%rd279];
	fma.rn.f32 	%f833, %f833, %f2, %f756;
	@%p86 bra 	$L__BB0_130;
	add.s32 	%r256, %r311, -3;
	mul.wide.u32 	%rd280, %r256, 4;
	add.s64 	%rd281, %rd9, %rd280;
	ld.local.f32 	%f757, [%rd281];
	fma.rn.f32 	%f833, %f833, %f2, %f757;
$L__BB0_130:
	mul.f32 	%f758, %f53, %f775;
	neg.f32 	%f759, %f758;
	mul.f32 	%f760, %f758, %f759;
	fma.rn.f32 	%f761, %f776, %f53, %f760;
	setp.lt.f32 	%p87, %f761, 0f00000000;
	selp.f32 	%f762, 0f00000000, %f761, %p87;
	sqrt.rn.f32 	%f763, %f762;
	mul.wide.s32 	%rd282, %r93, 4;
	add.s64 	%rd283, %rd3, %rd282;
	st.global.f32 	[%rd283], %f833;
	mul.f32 	%f764, %f123, %f763;
	add.f32 	%f765, %f833, %f764;
	add.s64 	%rd284, %rd2, %rd282;
	st.global.f32 	[%rd284], %f765;
	sub.f32 	%f766, %f833, %f764;
	add.s64 	%rd285, %rd1, %rd282;
	st.global.f32 	[%rd285], %f766;
	mov.b16 	%rs15, 0;
$L__BB0_131:
	add.s32 	%r280, %r280, 1;
	setp.lt.s32 	%p88, %r280, %r138;
	@%p88 bra 	$L__BB0_76;
$L__BB0_132:
	ret;
$L__BB0_133:
	mul.wide.s32 	%rd286, %r93, 4;
	add.s64 	%rd287, %rd3, %rd286;
	mov.b32 	%r257, 2147483647;
	st.global.u32 	[%rd287], %r257;
	add.s64 	%rd288, %rd2, %rd286;
	st.global.u32 	[%rd288], %r257;
	add.s64 	%rd289, %rd1, %rd286;
	st.global.u32 	[%rd289], %r257;
	mov.b16 	%rs15, 1;
	bra.uni 	$L__BB0_131;

}
	// .globl	prb_batch_chunked_f32
.visible .entry prb_batch_chunked_f32(
	.param .u64 .ptr .align 1 prb_batch_chunked_f32_param_0,
	.param .u32 prb_batch_chunked_f32_param_1,
	.param .u32 prb_batch_chunked_f32_param_2,
	.param .u64 .ptr .align 1 prb_batch_chunked_f32_param_3,
	.param .u64 .ptr .align 1 prb_batch_chunked_f32_param_4,
	.param .u64 .ptr .align 1 prb_batch_chunked_f32_param_5,
	.param .u32 prb_batch_chunked_f32_param_6,
	.param .u32 prb_batch_chunked_f32_param_7,
	.param .u64 .ptr .align 1 prb_batch_chunked_f32_param_8,
	.param .u32 prb_batch_chunked_f32_param_9,
	.param .u64 .ptr .align 1 prb_batch_chunked_f32_param_10,
	.param .f32 prb_batch_chunked_f32_param_11,
	.param .u64 .ptr .align 1 prb_batch_chunked_f32_param_12,
	.param .u64 .ptr .align 1 prb_batch_chunked_f32_param_13,
	.param .u64 .ptr .align 1 prb_batch_chunked_f32_param_14,
	.param .u64 .ptr .align 1 prb_batch_chunked_f32_param_15
)
{
	.local .align 16 .b8 	__local_depot1[128];
	.reg .b64 	%SP;
	.reg .b64 	%SPL;
	.reg .pred 	%p<101>;
	.reg .b16 	%rs<11>;
	.reg .b32 	%r<328>;
	.reg .b32 	%f<821>;
	.reg .b64 	%rd<291>;

	mov.u64 	%SPL, __local_depot1;
	ld.param.u64 	%rd38, [prb_batch_chunked_f32_param_0];
	ld.param.u32 	%r141, [prb_batch_chunked_f32_param_1];
	ld.param.u32 	%r142, [prb_batch_chunked_f32_param_2];
	ld.param.u64 	%rd33, [prb_batch_chunked_f32_param_3];
	ld.param.u64 	%rd34, [prb_batch_chunked_f32_param_4];
	ld.param.u64 	%rd35, [prb_batch_chunked_f32_param_5];
	ld.param.u32 	%r145, [prb_batch_chunked_f32_param_6];
	ld.param.u32 	%r143, [prb_batch_chunked_f32_param_7];
	ld.param.u64 	%rd36, [prb_batch_chunked_f32_param_8];
	ld.param.u32 	%r144, [prb_batch_chunked_f32_param_9];
	ld.param.f32 	%f119, [prb_batch_chunked_f32_param_11];
	ld.param.u64 	%rd37, [prb_batch_chunked_f32_param_12];
	ld.param.u64 	%rd39, [prb_batch_chunked_f32_param_13];
	ld.param.u64 	%rd40, [prb_batch_chunked_f32_param_14];
	ld.param.u64 	%rd41, [prb_batch_chunked_f32_param_15];
	cvta.to.global.u64 	%rd1, %rd41;
	cvta.to.global.u64 	%rd2, %rd40;
	cvta.to.global.u64 	%rd3, %rd39;
	cvta.to.global.u64 	%rd4, %rd38;
	add.u64 	%rd5, %SPL, 96;
	add.u64 	%rd6, %SPL, 0;
	add.u64 	%rd7, %SPL, 32;
	add.u64 	%rd8, %SPL, 64;
	mov.u32 	%r1, %ctaid.y;
	setp.ge.s32 	%p6, %r1, %r145;
	@%p6 bra 	$L__BB1_72;
	mov.u32 	%r146, %ctaid.x;
	mov.u32 	%r147, %ntid.x;
	mov.u32 	%r148, %tid.x;
	mad.lo.s32 	%r149, %r146, %r147, %r148;
	shl.b32 	%r310, %r149, 12;
	setp.ge.s32 	%p7, %r310, %r141;
	@%p7 bra 	$L__BB1_72;
	add.s32 	%r150, %r310, 4096;
	min.u32 	%r3, %r150, %r141;
	setp.eq.s64 	%p8, %rd37, 0;
	mov.u32 	%r278, %r1;
	@%p8 bra 	$L__BB1_4;
	cvta.to.global.u64 	%rd46, %rd37;
	mul.wide.u32 	%rd47, %r1, 4;
	add.s64 	%rd48, %rd46, %rd47;
	ld.global.nc.u32 	%r278, [%rd48];
$L__BB1_4:
	cvta.to.global.u64 	%rd49, %rd33;
	mul.wide.u32 	%rd50, %r1, 4;
	add.s64 	%rd51, %rd49, %rd50;
	ld.global.nc.u32 	%r151, [%rd51];
	cvt.s64.s32 	%rd9, %r151;
	cvta.to.global.u64 	%rd52, %rd34;
	add.s64 	%rd53, %rd52, %rd50;
	ld.global.nc.u32 	%r6, [%rd53];
	add.s32 	%r7, %r6, 1;
	cvta.to.global.u64 	%rd54, %rd35;
	add.s64 	%rd55, %rd54, %rd50;
	ld.global.nc.u32 	%r152, [%rd55];
	cvt.rn.f32.s32 	%f1, %r151;
	cvt.rn.f32.s32 	%f120, %r152;
	sub.f32 	%f2, %f1, %f120;
	mul.lo.s32 	%r153, %r144, %r1;
	cvta.to.global.u64 	%rd56, %rd36;
	mul.wide.s32 	%rd57, %r153, 4;
	add.s64 	%rd10, %rd56, %rd57;
	add.s32 	%r8, %r151, %r142;
	add.s32 	%r9, %r8, -1;
	mov.b32 	%r154, 1065353216;
	st.local.u32 	[%rd5], %r154;
	setp.lt.s32 	%p9, %r6, 1;
	@%p9 bra 	$L__BB1_12;
	and.b32  	%r10, %r6, 3;
	setp.lt.u32 	%p10, %r6, 4;
	mov.b32 	%r281, 1;
	@%p10 bra 	$L__BB1_9;
	and.b32  	%r157, %r6, 2147483644;
	neg.s32 	%r280, %r157;
	add.s64 	%rd287, %rd5, 8;
	mov.b32 	%r279, 0;
$L__BB1_7:
	.pragma "nounroll";
	ld.local.f32 	%f121, [%rd287+-8];
	mul.f32 	%f122, %f121, %f1;
	st.local.f32 	[%rd287+-4], %f122;
	mul.f32 	%f123, %f122, %f1;
	mul.f32 	%f124, %f123, %f1;
	st.local.v2.f32 	[%rd287], {%f123, %f124};
	mul.f32 	%f125, %f124, %f1;
	st.local.f32 	[%rd287+8], %f125;
	add.s32 	%r280, %r280, 4;
	add.s32 	%r279, %r279, 4;
	add.s64 	%rd287, %rd287, 16;
	setp.ne.s32 	%p11, %r280, 0;
	@%p11 bra 	$L__BB1_7;
	add.s32 	%r281, %r279, 1;
$L__BB1_9:
	setp.eq.s32 	%p12, %r10, 0;
	@%p12 bra 	$L__BB1_12;
	mul.wide.u32 	%rd58, %r281, 4;
	add.s64 	%rd288, %rd5, %rd58;
	neg.s32 	%r282, %r10;
$L__BB1_11:
	.pragma "nounroll";
	ld.local.f32 	%f126, [%rd288+-4];
	mul.f32 	%f127, %f126, %f1;
	st.local.f32 	[%rd288], %f127;
	add.s64 	%rd288, %rd288, 4;
	add.s32 	%r282, %r282, 1;
	setp.ne.s32 	%p13, %r282, 0;
	@%p13 bra 	$L__BB1_11;
$L__BB1_12:
	setp.lt.s32 	%p14, %r3, %r8;
	@%p14 bra 	$L__BB1_60;
	setp.ge.s32 	%p15, %r310, %r9;
	setp.gt.u32 	%p100, %r141, %r310;
	setp.le.u32 	%p16, %r141, %r310;
	or.pred  	%p17, %p15, %p16;
	@%p17 bra 	$L__BB1_20;
	mul.lo.s32 	%r21, %r278, %r141;
	sub.s32 	%r159, %r8, %r310;
	add.s32 	%r160, %r159, -2;
	add.s32 	%r161, %r310, 1;
	max.u32 	%r162, %r3, %r161;
	not.b32 	%r163, %r310;
	add.s32 	%r164, %r162, %r163;
	min.u32 	%r22, %r160, %r164;
	and.b32  	%r165, %r22, 3;
	setp.eq.s32 	%p19, %r165, 3;
	@%p19 bra 	$L__BB1_18;
	add.s32 	%r167, %r22, 1;
	and.b32  	%r23, %r167, 3;
	mov.b32 	%r284, 0;
$L__BB1_16:
	.pragma "nounroll";
	add.s32 	%r168, %r310, %r21;
	mul.wide.s32 	%rd59, %r168, 4;
	add.s64 	%rd60, %rd3, %rd59;
	mov.b32 	%r169, 2147483647;
	st.global.u32 	[%rd60], %r169;
	add.s64 	%rd61, %rd2, %rd59;
	st.global.u32 	[%rd61], %r169;
	add.s64 	%rd62, %rd1, %rd59;
	st.global.u32 	[%rd62], %r169;
	add.s32 	%r310, %r310, 1;
	add.s32 	%r284, %r284, 1;
	setp.ne.s32 	%p20, %r284, %r23;
	@%p20 bra 	$L__BB1_16;
	setp.lt.u32 	%p100, %r310, %r3;
$L__BB1_18:
	setp.lt.u32 	%p21, %r22, 3;
	@%p21 bra 	$L__BB1_20;
$L__BB1_19:
	add.s32 	%r170, %r310, %r21;
	mul.wide.s32 	%rd63, %r170, 4;
	add.s64 	%rd64, %rd3, %rd63;
	mov.b32 	%r171, 2147483647;
	st.global.u32 	[%rd64], %r171;
	add.s64 	%rd65, %rd2, %rd63;
	st.global.u32 	[%rd65], %r171;
	add.s64 	%rd66, %rd1, %rd63;
	st.global.u32 	[%rd66], %r171;
	st.global.u32 	[%rd64+4], %r171;
	st.global.u32 	[%rd65+4], %r171;
	st.global.u32 	[%rd66+4], %r171;
	st.global.u32 	[%rd64+8], %r171;
	st.global.u32 	[%rd65+8], %r171;
	st.global.u32 	[%rd66+8], %r171;
	st.global.u32 	[%rd64+12], %r171;
	st.global.u32 	[%rd65+12], %r171;
	st.global.u32 	[%rd66+12], %r171;
	add.s32 	%r310, %r310, 4;
	setp.lt.s32 	%p22, %r310, %r9;
	setp.lt.u32 	%p100, %r310, %r3;
	and.pred  	%p24, %p22, %p100;
	@%p24 bra 	$L__BB1_19;
$L__BB1_20:
	not.pred 	%p25, %p100;
	@%p25 bra 	$L__BB1_72;
	cvt.u32.u64 	%r172, %rd9;
	mov.b32 	%r173, 0;
	st.local.u32 	[%rd6+4], %r173;
	mov.f32 	%f760, 0f00000000;
	st.local.v2.f32 	[%rd6+8], {%f760, %f760};
	st.local.v4.f32 	[%rd7], {%f760, %f760, %f760, %f760};
	st.local.v4.f32 	[%rd6+16], {%f760, %f760, %f760, %f760};
	st.local.v4.f32 	[%rd7+16], {%f760, %f760, %f760, %f760};
	setp.lt.s32 	%p26, %r172, 1;
	mov.f32 	%f761, %f760;
	mov.f32 	%f762, %f760;
	mov.f32 	%f763, %f760;
	@%p26 bra 	$L__BB1_32;
	add.s32 	%r44, %r6, -1;
	and.b32  	%r45, %r6, 3;
	and.b32  	%r46, %r6, 2147483644;
	sub.s32 	%r47, %r310, %r172;
	mov.f32 	%f763, 0f00000000;
	mov.b32 	%r292, 1;
	mov.f32 	%f762, %f763;
	mov.f32 	%f761, %f763;
	mov.f32 	%f760, %f763;
$L__BB1_23:
	mov.f32 	%f4, %f762;
	mov.f32 	%f3, %f763;
	mov.u32 	%r48, %r292;
	setp.lt.s32 	%p27, %r6, 1;
	add.s32 	%r176, %r47, %r48;
	mul.wide.s32 	%rd67, %r176, 4;
	add.s64 	%rd68, %rd4, %rd67;
	ld.global.nc.f32 	%f7, [%rd68];
	sub.f32 	%f130, %f7, %f760;
	add.f32 	%f762, %f4, %f130;
	sub.f32 	%f131, %f762, %f4;
	sub.f32 	%f760, %f131, %f130;
	mul.f32 	%f132, %f7, %f7;
	sub.f32 	%f133, %f132, %f761;
	add.f32 	%f763, %f3, %f133;
	sub.f32 	%f134, %f763, %f3;
	sub.f32 	%f761, %f134, %f133;
	cvt.rn.f32.u32 	%f12, %r48;
	@%p27 bra 	$L__BB1_31;
	setp.lt.u32 	%p28, %r44, 3;
	mov.b32 	%r294, 1;
	mov.f32 	%f759, %f12;
	@%p28 bra 	$L__BB1_27;
	mov.b32 	%r293, 1;
	mov.f32 	%f759, %f12;
$L__BB1_26:
	.pragma "nounroll";
	mul.wide.u32 	%rd69, %r293, 4;
	add.s64 	%rd70, %rd6, %rd69;
	ld.local.f32 	%f135, [%rd70];
	mul.f32 	%f136, %f7, %f759;
	add.s64 	%rd71, %rd7, %rd69;
	ld.local.f32 	%f137, [%rd71];
	sub.f32 	%f138, %f136, %f137;
	add.f32 	%f139, %f135, %f138;
	sub.f32 	%f140, %f139, %f135;
	sub.f32 	%f141, %f140, %f138;
	st.local.f32 	[%rd71], %f141;
	st.local.f32 	[%rd70], %f139;
	mul.f32 	%f142, %f759, %f12;
	ld.local.v2.f32 	{%f143, %f144}, [%rd70+4];
	mul.f32 	%f145, %f7, %f142;
	ld.local.v2.f32 	{%f146, %f147}, [%rd71+4];
	sub.f32 	%f148, %f145, %f146;
	add.f32 	%f149, %f143, %f148;
	sub.f32 	%f150, %f149, %f143;
	sub.f32 	%f151, %f150, %f148;
	mul.f32 	%f152, %f142, %f12;
	mul.f32 	%f153, %f7, %f152;
	sub.f32 	%f154, %f153, %f147;
	add.f32 	%f155, %f144, %f154;
	sub.f32 	%f156, %f155, %f144;
	sub.f32 	%f157, %f156, %f154;
	st.local.v2.f32 	[%rd71+4], {%f151, %f157};
	st.local.v2.f32 	[%rd70+4], {%f149, %f155};
	mul.f32 	%f158, %f152, %f12;
	ld.local.f32 	%f159, [%rd70+12];
	mul.f32 	%f160, %f7, %f158;
	ld.local.f32 	%f161, [%rd71+12];
	sub.f32 	%f162, %f160, %f161;
	add.f32 	%f163, %f159, %f162;
	sub.f32 	%f164, %f163, %f159;
	sub.f32 	%f165, %f164, %f162;
	st.local.f32 	[%rd71+12], %f165;
	st.local.f32 	[%rd70+12], %f163;
	mul.f32 	%f759, %f158, %f12;
	add.s32 	%r294, %r293, 4;
	add.s32 	%r179, %r293, 3;
	setp.ne.s32 	%p29, %r179, %r46;
	mov.u32 	%r293, %r294;
	@%p29 bra 	$L__BB1_26;
$L__BB1_27:
	setp.eq.s32 	%p30, %r45, 0;
	@%p30 bra 	$L__BB1_31;
	setp.eq.s32 	%p31, %r45, 1;
	mul.wide.u32 	%rd72, %r294, 4;
	add.s64 	%rd20, %rd6, %rd72;
	ld.local.f32 	%f166, [%rd20];
	mul.f32 	%f167, %f7, %f759;
	add.s64 	%rd21, %rd7, %rd72;
	ld.local.f32 	%f168, [%rd21];
	sub.f32 	%f169, %f167, %f168;
	add.f32 	%f170, %f166, %f169;
	sub.f32 	%f171, %f170, %f166;
	sub.f32 	%f172, %f171, %f169;
	st.local.f32 	[%rd21], %f172;
	st.local.f32 	[%rd20], %f170;
	@%p31 bra 	$L__BB1_31;
	mul.f32 	%f173, %f759, %f12;
	setp.eq.s32 	%p32, %r45, 2;
	ld.local.f32 	%f174, [%rd20+4];
	mul.f32 	%f175, %f7, %f173;
	ld.local.f32 	%f176, [%rd21+4];
	sub.f32 	%f177, %f175, %f176;
	add.f32 	%f178, %f174, %f177;
	sub.f32 	%f179, %f178, %f174;
	sub.f32 	%f180, %f179, %f177;
	st.local.f32 	[%rd21+4], %f180;
	st.local.f32 	[%rd20+4], %f178;
	mul.f32 	%f16, %f173, %f12;
	@%p32 bra 	$L__BB1_31;
	ld.local.f32 	%f181, [%rd20+8];
	mul.f32 	%f182, %f7, %f16;
	ld.local.f32 	%f183, [%rd21+8];
	sub.f32 	%f184, %f182, %f183;
	add.f32 	%f185, %f181, %f184;
	sub.f32 	%f186, %f185, %f181;
	sub.f32 	%f187, %f186, %f184;
	st.local.f32 	[%rd21+8], %f187;
	st.local.f32 	[%rd20+8], %f185;
$L__BB1_31:
	cvt.u32.u64 	%r180, %rd9;
	add.s32 	%r292, %r48, 1;
	setp.ne.s32 	%p33, %r48, %r180;
	@%p33 bra 	$L__BB1_23;
$L__BB1_32:
	st.local.f32 	[%rd6], %f762;
	setp.lt.s32 	%p34, %r6, 0;
	@%p34 bra 	$L__BB1_46;
	and.b32  	%r53, %r7, 7;
	add.s32 	%r54, %r53, -1;
	and.b32  	%r55, %r7, -8;
	and.b32  	%r56, %r7, 3;
	and.b32  	%r57, %r6, 3;
	and.b32  	%r58, %r6, 1;
	mov.b32 	%r295, 0;
$L__BB1_34:
	mov.u32 	%r62, %r295;
	setp.lt.u32 	%p35, %r6, 7;
	mul.lo.s32 	%r183, %r62, %r143;
	cvt.s64.s32 	%rd22, %r183;
	mov.f32 	%f775, 0f00000000;
	mov.b32 	%r298, 0;
	mov.f32 	%f768, %f775;
	@%p35 bra 	$L__BB1_37;
	mov.f32 	%f775, 0f00000000;
	mov.b32 	%r296, 0;
$L__BB1_36:
	.pragma "nounroll";
	cvt.u64.u32 	%rd73, %r296;
	add.s64 	%rd74, %rd73, %rd22;
	shl.b64 	%rd75, %rd74, 2;
	add.s64 	%rd76, %rd10, %rd75;
	ld.global.nc.f32 	%f191, [%rd76];
	mul.wide.u32 	%rd77, %r296, 4;
	add.s64 	%rd78, %rd6, %rd77;
	ld.local.v4.f32 	{%f192, %f193, %f194, %f195}, [%rd78];
	mul.f32 	%f196, %f191, %f192;
	sub.f32 	%f197, %f196, %f768;
	add.f32 	%f198, %f775, %f197;
	sub.f32 	%f199, %f198, %f775;
	sub.f32 	%f200, %f199, %f197;
	ld.global.nc.f32 	%f201, [%rd76+4];
	mul.f32 	%f202, %f201, %f193;
	sub.f32 	%f203, %f202, %f200;
	add.f32 	%f204, %f198, %f203;
	sub.f32 	%f205, %f204, %f198;
	sub.f32 	%f206, %f205, %f203;
	ld.global.nc.f32 	%f207, [%rd76+8];
	mul.f32 	%f208, %f207, %f194;
	sub.f32 	%f209, %f208, %f206;
	add.f32 	%f210, %f204, %f209;
	sub.f32 	%f211, %f210, %f204;
	sub.f32 	%f212, %f211, %f209;
	ld.global.nc.f32 	%f213, [%rd76+12];
	mul.f32 	%f214, %f213, %f195;
	sub.f32 	%f215, %f214, %f212;
	add.f32 	%f216, %f210, %f215;
	sub.f32 	%f217, %f216, %f210;
	sub.f32 	%f218, %f217, %f215;
	ld.global.nc.f32 	%f219, [%rd76+16];
	ld.local.v4.f32 	{%f220, %f221, %f222, %f223}, [%rd78+16];
	mul.f32 	%f224, %f219, %f220;
	sub.f32 	%f225, %f224, %f218;
	add.f32 	%f226, %f216, %f225;
	sub.f32 	%f227, %f226, %f216;
	sub.f32 	%f228, %f227, %f225;
	ld.global.nc.f32 	%f229, [%rd76+20];
	mul.f32 	%f230, %f229, %f221;
	sub.f32 	%f231, %f230, %f228;
	add.f32 	%f232, %f226, %f231;
	sub.f32 	%f233, %f232, %f226;
	sub.f32 	%f234, %f233, %f231;
	ld.global.nc.f32 	%f235, [%rd76+24];
	mul.f32 	%f236, %f235, %f222;
	sub.f32 	%f237, %f236, %f234;
	add.f32 	%f238, %f232, %f237;
	sub.f32 	%f239, %f238, %f232;
	sub.f32 	%f240, %f239, %f237;
	ld.global.nc.f32 	%f241, [%rd76+28];
	mul.f32 	%f242, %f241, %f223;
	sub.f32 	%f243, %f242, %f240;
	add.f32 	%f775, %f238, %f243;
	sub.f32 	%f244, %f775, %f238;
	sub.f32 	%f768, %f244, %f243;
	add.s32 	%r296, %r296, 8;
	setp.ne.s32 	%p36, %r296, %r55;
	mov.u32 	%r298, %r55;
	@%p36 bra 	$L__BB1_36;
$L__BB1_37:
	setp.eq.s32 	%p37, %r53, 0;
	@%p37 bra 	$L__BB1_45;
	setp.lt.u32 	%p38, %r54, 3;
	@%p38 bra 	$L__BB1_40;
	cvt.u64.u32 	%rd79, %r298;
	add.s64 	%rd80, %rd79, %rd22;
	shl.b64 	%rd81, %rd80, 2;
	add.s64 	%rd82, %rd10, %rd81;
	ld.global.nc.f32 	%f246, [%rd82];
	mul.wide.u32 	%rd83, %r298, 4;
	add.s64 	%rd84, %rd6, %rd83;
	ld.local.f32 	%f247, [%rd84];
	mul.f32 	%f248, %f246, %f247;
	sub.f32 	%f249, %f248, %f768;
	add.f32 	%f250, %f775, %f249;
	sub.f32 	%f251, %f250, %f775;
	sub.f32 	%f252, %f251, %f249;
	ld.global.nc.f32 	%f253, [%rd82+4];
	ld.local.f32 	%f254, [%rd84+4];
	mul.f32 	%f255, %f253, %f254;
	sub.f32 	%f256, %f255, %f252;
	add.f32 	%f257, %f250, %f256;
	sub.f32 	%f258, %f257, %f250;
	sub.f32 	%f259, %f258, %f256;
	ld.global.nc.f32 	%f260, [%rd82+8];
	ld.local.f32 	%f261, [%rd84+8];
	mul.f32 	%f262, %f260, %f261;
	sub.f32 	%f263, %f262, %f259;
	add.f32 	%f264, %f257, %f263;
	sub.f32 	%f265, %f264, %f257;
	sub.f32 	%f266, %f265, %f263;
	ld.global.nc.f32 	%f267, [%rd82+12];
	ld.local.f32 	%f268, [%rd84+12];
	mul.f32 	%f269, %f267, %f268;
	sub.f32 	%f270, %f269, %f266;
	add.f32 	%f775, %f264, %f270;
	sub.f32 	%f271, %f775, %f264;
	sub.f32 	%f768, %f271, %f270;
	add.s32 	%r298, %r298, 4;
$L__BB1_40:
	setp.eq.s32 	%p39, %r56, 0;
	@%p39 bra 	$L__BB1_45;
	setp.eq.s32 	%p40, %r57, 0;
	@%p40 bra 	$L__BB1_43;
	cvt.u64.u32 	%rd85, %r298;
	add.s64 	%rd86, %rd85, %rd22;
	shl.b64 	%rd87, %rd86, 2;
	add.s64 	%rd88, %rd10, %rd87;
	ld.global.nc.f32 	%f273, [%rd88];
	mul.wide.u32 	%rd89, %r298, 4;
	add.s64 	%rd90, %rd6, %rd89;
	ld.local.f32 	%f274, [%rd90];
	mul.f32 	%f275, %f273, %f274;
	sub.f32 	%f276, %f275, %f768;
	add.f32 	%f277, %f775, %f276;
	sub.f32 	%f278, %f277, %f775;
	sub.f32 	%f279, %f278, %f276;
	ld.global.nc.f32 	%f280, [%rd88+4];
	ld.local.f32 	%f281, [%rd90+4];
	mul.f32 	%f282, %f280, %f281;
	sub.f32 	%f283, %f282, %f279;
	add.f32 	%f775, %f277, %f283;
	sub.f32 	%f284, %f775, %f277;
	sub.f32 	%f768, %f284, %f283;
	add.s32 	%r298, %r298, 2;
$L__BB1_43:
	setp.ne.s32 	%p41, %r58, 0;
	@%p41 bra 	$L__BB1_45;
	cvt.u64.u32 	%rd91, %r298;
	add.s64 	%rd92, %rd91, %rd22;
	shl.b64 	%rd93, %rd92, 2;
	add.s64 	%rd94, %rd10, %rd93;
	ld.global.nc.f32 	%f285, [%rd94];
	mul.wide.u32 	%rd95, %r298, 4;
	add.s64 	%rd96, %rd6, %rd95;
	ld.local.f32 	%f286, [%rd96];
	mul.f32 	%f287, %f285, %f286;
	sub.f32 	%f288, %f287, %f768;
	add.f32 	%f775, %f775, %f288;
$L__BB1_45:
	mul.wide.u32 	%rd97, %r62, 4;
	add.s64 	%rd98, %rd7, %rd97;
	st.local.f32 	[%rd98], %f775;
	add.s32 	%r295, %r62, 1;
	setp.eq.s32 	%p42, %r62, %r6;
	@%p42 bra 	$L__BB1_46;
	bra.uni 	$L__BB1_34;
$L__BB1_46:
	setp.lt.s32 	%p43, %r6, 0;
	mov.f32 	%f795, 0f00000000;
	@%p43 bra 	$L__BB1_59;
	min.s32 	%r185, %r7, 1;
	sub.s32 	%r186, %r6, %r185;
	add.s32 	%r59, %r186, 2;
	sub.s32 	%r187, %r7, %r185;
	and.b32  	%r60, %r59, 15;
	setp.lt.u32 	%p44, %r187, 15;
	mov.f32 	%f795, 0f00000000;
	mov.u32 	%r302, %r7;
	@%p44 bra 	$L__BB1_50;
	and.b32  	%r61, %r59, -16;
	mov.b32 	%r301, 0;
	mov.f32 	%f795, 0f00000000;
	mov.u32 	%r302, %r7;
$L__BB1_49:
	.pragma "nounroll";
	add.s32 	%r189, %r302, -1;
	mul.wide.u32 	%rd99, %r189, 4;
	add.s64 	%rd100, %rd7, %rd99;
	ld.local.f32 	%f293, [%rd100];
	fma.rn.f32 	%f294, %f795, %f2, %f293;
	add.s32 	%r190, %r302, -2;
	mul.wide.u32 	%rd101, %r190, 4;
	add.s64 	%rd102, %rd7, %rd101;
	ld.local.f32 	%f295, [%rd102];
	fma.rn.f32 	%f296, %f294, %f2, %f295;
	add.s32 	%r191, %r302, -3;
	mul.wide.u32 	%rd103, %r191, 4;
	add.s64 	%rd104, %rd7, %rd103;
	ld.local.f32 	%f297, [%rd104];
	fma.rn.f32 	%f298, %f296, %f2, %f297;
	add.s32 	%r192, %r302, -4;
	mul.wide.u32 	%rd105, %r192, 4;
	add.s64 	%rd106, %rd7, %rd105;
	ld.local.f32 	%f299, [%rd106];
	fma.rn.f32 	%f300, %f298, %f2, %f299;
	add.s32 	%r193, %r302, -5;
	mul.wide.u32 	%rd107, %r193, 4;
	add.s64 	%rd108, %rd7, %rd107;
	ld.local.f32 	%f301, [%rd108];
	fma.rn.f32 	%f302, %f300, %f2, %f301;
	add.s32 	%r194, %r302, -6;
	mul.wide.u32 	%rd109, %r194, 4;
	add.s64 	%rd110, %rd7, %rd109;
	ld.local.f32 	%f303, [%rd110];
	fma.rn.f32 	%f304, %f302, %f2, %f303;
	add.s32 	%r195, %r302, -7;
	mul.wide.u32 	%rd111, %r195, 4;
	add.s64 	%rd112, %rd7, %rd111;
	ld.local.f32 	%f305, [%rd112];
	fma.rn.f32 	%f306, %f304, %f2, %f305;
	add.s32 	%r196, %r302, -8;
	mul.wide.u32 	%rd113, %r196, 4;
	add.s64 	%rd114, %rd7, %rd113;
	ld.local.f32 	%f307, [%rd114];
	fma.rn.f32 	%f308, %f306, %f2, %f307;
	add.s32 	%r197, %r302, -9;
	mul.wide.u32 	%rd115, %r197, 4;
	add.s64 	%rd116, %rd7, %rd115;
	ld.local.f32 	%f309, [%rd116];
	fma.rn.f32 	%f310, %f308, %f2, %f309;
	add.s32 	%r198, %r302, -10;
	mul.wide.u32 	%rd117, %r198, 4;
	add.s64 	%rd118, %rd7, %rd117;
	ld.local.f32 	%f311, [%rd118];
	fma.rn.f32 	%f312, %f310, %f2, %f311;
	add.s32 	%r199, %r302, -11;
	mul.wide.u32 	%rd119, %r199, 4;
	add.s64 	%rd120, %rd7, %rd119;
	ld.local.f32 	%f313, [%rd120];
	fma.rn.f32 	%f314, %f312, %f2, %f313;
	add.s32 	%r200, %r302, -12;
	mul.wide.u32 	%rd121, %r200, 4;
	add.s64 	%rd122, %rd7, %rd121;
	ld.local.f32 	%f315, [%rd122];
	fma.rn.f32 	%f316, %f314, %f2, %f315;
	add.s32 	%r201, %r302, -13;
	mul.wide.u32 	%rd123, %r201, 4;
	add.s64 	%rd124, %rd7, %rd123;
	ld.local.f32 	%f317, [%rd124];
	fma.rn.f32 	%f318, %f316, %f2, %f317;
	add.s32 	%r202, %r302, -14;
	mul.wide.u32 	%rd125, %r202, 4;
	add.s64 	%rd126, %rd7, %rd125;
	ld.local.f32 	%f319, [%rd126];
	fma.rn.f32 	%f320, %f318, %f2, %f319;
	add.s32 	%r203, %r302, -15;
	mul.wide.u32 	%rd127, %r203, 4;
	add.s64 	%rd128, %rd7, %rd127;
	ld.local.f32 	%f321, [%rd128];
	fma.rn.f32 	%f322, %f320, %f2, %f321;
	add.s32 	%r302, %r302, -16;
	mul.wide.u32 	%rd129, %r302, 4;
	add.s64 	%rd130, %rd7, %rd129;
	ld.local.f32 	%f323, [%rd130];
	fma.rn.f32 	%f795, %f322, %f2, %f323;
	add.s32 	%r301, %r301, 16;
	setp.ne.s32 	%p45, %r301, %r61;
	@%p45 bra 	$L__BB1_49;
$L__BB1_50:
	setp.eq.s32 	%p46, %r60, 0;
	@%p46 bra 	$L__BB1_59;
	and.b32  	%r76, %r59, 7;
	setp.lt.u32 	%p47, %r60, 8;
	@%p47 bra 	$L__BB1_53;
	add.s32 	%r204, %r302, -1;
	mul.wide.u32 	%rd131, %r204, 4;
	add.s64 	%rd132, %rd7, %rd131;
	ld.local.f32 	%f325, [%rd132];
	fma.rn.f32 	%f326, %f795, %f2, %f325;
	add.s32 	%r205, %r302, -2;
	mul.wide.u32 	%rd133, %r205, 4;
	add.s64 	%rd134, %rd7, %rd133;
	ld.local.f32 	%f327, [%rd134];
	fma.rn.f32 	%f328, %f326, %f2, %f327;
	add.s32 	%r206, %r302, -3;
	mul.wide.u32 	%rd135, %r206, 4;
	add.s64 	%rd136, %rd7, %rd135;
	ld.local.f32 	%f329, [%rd136];
	fma.rn.f32 	%f330, %f328, %f2, %f329;
	add.s32 	%r207, %r302, -4;
	mul.wide.u32 	%rd137, %r207, 4;
	add.s64 	%rd138, %rd7, %rd137;
	ld.local.f32 	%f331, [%rd138];
	fma.rn.f32 	%f332, %f330, %f2, %f331;
	add.s32 	%r208, %r302, -5;
	mul.wide.u32 	%rd139, %r208, 4;
	add.s64 	%rd140, %rd7, %rd139;
	ld.local.f32 	%f333, [%rd140];
	fma.rn.f32 	%f334, %f332, %f2, %f333;
	add.s32 	%r209, %r302, -6;
	mul.wide.u32 	%rd141, %r209, 4;
	add.s64 	%rd142, %rd7, %rd141;
	ld.local.f32 	%f335, [%rd142];
	fma.rn.f32 	%f336, %f334, %f2, %f335;
	add.s32 	%r210, %r302, -7;
	mul.wide.u32 	%rd143, %r210, 4;
	add.s64 	%rd144, %rd7, %rd143;
	ld.local.f32 	%f337, [%rd144];
	fma.rn.f32 	%f338, %f336, %f2, %f337;
	add.s32 	%r302, %r302, -8;
	mul.wide.u32 	%rd145, %r302, 4;
	add.s64 	%rd146, %rd7, %rd145;
	ld.local.f32 	%f339, [%rd146];
	fma.rn.f32 	%f795, %f338, %f2, %f339;
$L__BB1_53:
	setp.eq.s32 	%p48, %r76, 0;
	@%p48 bra 	$L__BB1_59;
	and.b32  	%r79, %r59, 3;
	setp.lt.u32 	%p49, %r76, 4;
	@%p49 bra 	$L__BB1_56;
	add.s32 	%r211, %r302, -1;
	mul.wide.u32 	%rd147, %r211, 4;
	add.s64 	%rd148, %rd7, %rd147;
	ld.local.f32 	%f341, [%rd148];
	fma.rn.f32 	%f342, %f795, %f2, %f341;
	add.s32 	%r212, %r302, -2;
	mul.wide.u32 	%rd149, %r212, 4;
	add.s64 	%rd150, %rd7, %rd149;
	ld.local.f32 	%f343, [%rd150];
	fma.rn.f32 	%f344, %f342, %f2, %f343;
	add.s32 	%r213, %r302, -3;
	mul.wide.u32 	%rd151, %r213, 4;
	add.s64 	%rd152, %rd7, %rd151;
	ld.local.f32 	%f345, [%rd152];
	fma.rn.f32 	%f346, %f344, %f2, %f345;
	add.s32 	%r302, %r302, -4;
	mul.wide.u32 	%rd153, %r302, 4;
	add.s64 	%rd154, %rd7, %rd153;
	ld.local.f32 	%f347, [%rd154];
	fma.rn.f32 	%f795, %f346, %f2, %f347;
$L__BB1_56:
	setp.eq.s32 	%p50, %r79, 0;
	@%p50 bra 	$L__BB1_59;
	mov.b32 	%r306, 0;
$L__BB1_58:
	.pragma "nounroll";
	add.s32 	%r302, %r302, -1;
	mul.wide.u32 	%rd155, %r302, 4;
	add.s64 	%rd156, %rd7, %rd155;
	ld.local.f32 	%f348, [%rd156];
	fma.rn.f32 	%f795, %f795, %f2, %f348;
	add.s32 	%r306, %r306, 1;
	setp.ne.s32 	%p51, %r306, %r79;
	@%p51 bra 	$L__BB1_58;
$L__BB1_59:
	rcp.rn.f32 	%f53, %f1;
	mul.lo.s32 	%r86, %r278, %r141;
	and.b32  	%r87, %r7, 7;
	min.s32 	%r215, %r7, 1;
	sub.s32 	%r216, %r6, %r215;
	add.s32 	%r217, %r216, 2;
	sub.s32 	%r88, %r7, %r215;
	and.b32  	%r89, %r217, 15;
	and.b32  	%r90, %r217, 7;
	and.b32  	%r91, %r7, 3;
	and.b32  	%r92, %r7, -8;
	and.b32  	%r93, %r6, 3;
	and.b32  	%r94, %r6, 1;
	and.b32  	%r95, %r217, -16;
	and.b32  	%r96, %r217, 3;
	bra.uni 	$L__BB1_83;
$L__BB1_60:
	setp.le.u32 	%p90, %r141, %r310;
	@%p90 bra 	$L__BB1_72;
	mul.lo.s32 	%r30, %r278, %r141;
	add.s32 	%r267, %r310, 1;
	max.u32 	%r31, %r3, %r267;
	and.b32  	%r32, %r31, 7;
	sub.s32 	%r268, %r310, %r31;
	setp.gt.u32 	%p91, %r268, -8;
	@%p91 bra 	$L__BB1_64;
	add.s32 	%r269, %r310, %r32;
	sub.s32 	%r288, %r269, %r31;
	add.s64 	%rd17, %rd3, 16;
	add.s32 	%r287, %r30, %r310;
	add.s64 	%rd18, %rd2, 16;
	add.s64 	%rd19, %rd1, 16;
$L__BB1_63:
	.pragma "nounroll";
	mul.wide.s32 	%rd271, %r287, 4;
	add.s64 	%rd272, %rd17, %rd271;
	add.s64 	%rd273, %rd18, %rd271;
	add.s64 	%rd274, %rd19, %rd271;
	mov.b32 	%r270, 2147483647;
	st.global.u32 	[%rd272+-16], %r270;
	st.global.u32 	[%rd273+-16], %r270;
	st.global.u32 	[%rd274+-16], %r270;
	st.global.u32 	[%rd272+-12], %r270;
	st.global.u32 	[%rd273+-12], %r270;
	st.global.u32 	[%rd274+-12], %r270;
	st.global.u32 	[%rd272+-8], %r270;
	st.global.u32 	[%rd273+-8], %r270;
	st.global.u32 	[%rd274+-8], %r270;
	st.global.u32 	[%rd272+-4], %r270;
	st.global.u32 	[%rd273+-4], %r270;
	st.global.u32 	[%rd274+-4], %r270;
	st.global.u32 	[%rd272], %r270;
	st.global.u32 	[%rd273], %r270;
	st.global.u32 	[%rd274], %r270;
	st.global.u32 	[%rd272+4], %r270;
	st.global.u32 	[%rd273+4], %r270;
	st.global.u32 	[%rd274+4], %r270;
	st.global.u32 	[%rd272+8], %r270;
	st.global.u32 	[%rd273+8], %r270;
	st.global.u32 	[%rd274+8], %r270;
	st.global.u32 	[%rd272+12], %r270;
	st.global.u32 	[%rd273+12], %r270;
	st.global.u32 	[%rd274+12], %r270;
	add.s32 	%r310, %r310, 8;
	add.s32 	%r288, %r288, 8;
	add.s32 	%r287, %r287, 8;
	setp.eq.s32 	%p92, %r288, 0;
	@%p92 bra 	$L__BB1_64;
	bra.uni 	$L__BB1_63;
$L__BB1_64:
	setp.eq.s32 	%p93, %r32, 0;
	@%p93 bra 	$L__BB1_72;
	and.b32  	%r136, %r31, 3;
	setp.lt.u32 	%p94, %r32, 4;
	@%p94 bra 	$L__BB1_67;
	add.s32 	%r271, %r310, %r30;
	mul.wide.s32 	%rd275, %r271, 4;
	add.s64 	%rd276, %rd3, %rd275;
	mov.b32 	%r272, 2147483647;
	st.global.u32 	[%rd276], %r272;
	add.s64 	%rd277, %rd2, %rd275;
	st.global.u32 	[%rd277], %r272;
	add.s64 	%rd278, %rd1, %rd275;
	st.global.u32 	[%rd278], %r272;
	st.global.u32 	[%rd276+4], %r272;
	st.global.u32 	[%rd277+4], %r272;
	st.global.u32 	[%rd278+4], %r272;
	st.global.u32 	[%rd276+8], %r272;
	st.global.u32 	[%rd277+8], %r272;
	st.global.u32 	[%rd278+8], %r272;
	st.global.u32 	[%rd276+12], %r272;
	st.global.u32 	[%rd277+12], %r272;
	st.global.u32 	[%rd278+12], %r272;
	add.s32 	%r310, %r310, 4;
$L__BB1_67:
	setp.eq.s32 	%p95, %r136, 0;
	@%p95 bra 	$L__BB1_72;
	setp.eq.s32 	%p96, %r136, 1;
	@%p96 bra 	$L__BB1_70;
	add.s32 	%r273, %r310, %r30;
	mul.wide.s32 	%rd279, %r273, 4;
	add.s64 	%rd280, %rd3, %rd279;
	mov.b32 	%r274, 2147483647;
	st.global.u32 	[%rd280], %r274;
	add.s64 	%rd281, %rd2, %rd279;
	st.global.u32 	[%rd281], %r274;
	add.s64 	%rd282, %rd1, %rd279;
	st.global.u32 	[%rd282], %r274;
	st.global.u32 	[%rd280+4], %r274;
	st.global.u32 	[%rd281+4], %r274;
	st.global.u32 	[%rd282+4], %r274;
	add.s32 	%r310, %r310, 2;
$L__BB1_70:
	and.b32  	%r275, %r31, 1;
	setp.eq.b32 	%p97, %r275, 1;
	not.pred 	%p98, %p97;
	@%p98 bra 	$L__BB1_72;
	add.s32 	%r276, %r310, %r30;
	mul.wide.s32 	%rd283, %r276, 4;
	add.s64 	%rd284, %rd3, %rd283;
	mov.b32 	%r277, 2147483647;
	st.global.u32 	[%rd284], %r277;
	add.s64 	%rd285, %rd2, %rd283;
	st.global.u32 	[%rd285], %r277;
	add.s64 	%rd286, %rd1, %rd283;
	st.global.u32 	[%rd286], %r277;
$L__BB1_72:
	ret;
$L__BB1_73:
	setp.eq.s32 	%p83, %r89, 0;
	mov.u32 	%r310, %r103;
	@%p83 bra 	$L__BB1_83;
	add.s32 	%r252, %r89, -1;
	setp.lt.u32 	%p84, %r252, 7;
	@%p84 bra 	$L__BB1_76;
	add.s32 	%r253, %r323, -1;
	mul.wide.u32 	%rd241, %r253, 4;
	add.s64 	%rd242, %rd8, %rd241;
	ld.local.f32 	%f728, [%rd242];
	fma.rn.f32 	%f729, %f795, %f2, %f728;
	add.s32 	%r254, %r323, -2;
	mul.wide.u32 	%rd243, %r254, 4;
	add.s64 	%rd244, %rd8, %rd243;
	ld.local.f32 	%f730, [%rd244];
	fma.rn.f32 	%f731, %f729, %f2, %f730;
	add.s32 	%r255, %r323, -3;
	mul.wide.u32 	%rd245, %r255, 4;
	add.s64 	%rd246, %rd8, %rd245;
	ld.local.f32 	%f732, [%rd246];
	fma.rn.f32 	%f733, %f731, %f2, %f732;
	add.s32 	%r256, %r323, -4;
	mul.wide.u32 	%rd247, %r256, 4;
	add.s64 	%rd248, %rd8, %rd247;
	ld.local.f32 	%f734, [%rd248];
	fma.rn.f32 	%f735, %f733, %f2, %f734;
	add.s32 	%r257, %r323, -5;
	mul.wide.u32 	%rd249, %r257, 4;
	add.s64 	%rd250, %rd8, %rd249;
	ld.local.f32 	%f736, [%rd250];
	fma.rn.f32 	%f737, %f735, %f2, %f736;
	add.s32 	%r258, %r323, -6;
	mul.wide.u32 	%rd251, %r258, 4;
	add.s64 	%rd252, %rd8, %rd251;
	ld.local.f32 	%f738, [%rd252];
	fma.rn.f32 	%f739, %f737, %f2, %f738;
	add.s32 	%r259, %r323, -7;
	mul.wide.u32 	%rd253, %r259, 4;
	add.s64 	%rd254, %rd8, %rd253;
	ld.local.f32 	%f740, [%rd254];
	fma.rn.f32 	%f741, %f739, %f2, %f740;
	add.s32 	%r323, %r323, -8;
	mul.wide.u32 	%rd255, %r323, 4;
	add.s64 	%rd256, %rd8, %rd255;
	ld.local.f32 	%f742, [%rd256];
	fma.rn.f32 	%f795, %f741, %f2, %f742;
$L__BB1_76:
	setp.eq.s32 	%p85, %r90, 0;
	mov.u32 	%r310, %r103;
	@%p85 bra 	$L__BB1_83;
	add.s32 	%r260, %r90, -1;
	setp.lt.u32 	%p86, %r260, 3;
	@%p86 bra 	$L__BB1_79;
	add.s32 	%r261, %r323, -1;
	mul.wide.u32 	%rd257, %r261, 4;
	add.s64 	%rd258, %rd8, %rd257;
	ld.local.f32 	%f744, [%rd258];
	fma.rn.f32 	%f745, %f795, %f2, %f744;
	add.s32 	%r262, %r323, -2;
	mul.wide.u32 	%rd259, %r262, 4;
	add.s64 	%rd260, %rd8, %rd259;
	ld.local.f32 	%f746, [%rd260];
	fma.rn.f32 	%f747, %f745, %f2, %f746;
	add.s32 	%r263, %r323, -3;
	mul.wide.u32 	%rd261, %r263, 4;
	add.s64 	%rd262, %rd8, %rd261;
	ld.local.f32 	%f748, [%rd262];
	fma.rn.f32 	%f749, %f747, %f2, %f748;
	add.s32 	%r323, %r323, -4;
	mul.wide.u32 	%rd263, %r323, 4;
	add.s64 	%rd264, %rd8, %rd263;
	ld.local.f32 	%f750, [%rd264];
	fma.rn.f32 	%f795, %f749, %f2, %f750;
$L__BB1_79:
	setp.eq.s32 	%p87, %r96, 0;
	mov.u32 	%r310, %r103;
	@%p87 bra 	$L__BB1_83;
	setp.eq.s32 	%p88, %r96, 1;
	add.s32 	%r264, %r323, -1;
	mul.wide.u32 	%rd265, %r264, 4;
	add.s64 	%rd266, %rd8, %rd265;
	ld.local.f32 	%f751, [%rd266];
	fma.rn.f32 	%f795, %f795, %f2, %f751;
	mov.u32 	%r310, %r103;
	@%p88 bra 	$L__BB1_83;
	setp.eq.s32 	%p89, %r96, 2;
	add.s32 	%r265, %r323, -2;
	mul.wide.u32 	%rd267, %r265, 4;
	add.s64 	%rd268, %rd8, %rd267;
	ld.local.f32 	%f752, [%rd268];
	fma.rn.f32 	%f795, %f795, %f2, %f752;
	mov.u32 	%r310, %r103;
	@%p89 bra 	$L__BB1_83;
	add.s32 	%r266, %r323, -3;
	mul.wide.u32 	%rd269, %r266, 4;
	add.s64 	%rd270, %rd8, %rd269;
	ld.local.f32 	%f753, [%rd270];
	fma.rn.f32 	%f795, %f795, %f2, %f753;
	mov.u32 	%r310, %r103;
$L__BB1_83:
	add.s32 	%r218, %r310, %r86;
	mul.f32 	%f349, %f53, %f762;
	neg.f32 	%f350, %f349;
	mul.f32 	%f351, %f349, %f350;
	fma.rn.f32 	%f352, %f763, %f53, %f351;
	setp.lt.f32 	%p52, %f352, 0f00000000;
	selp.f32 	%f353, 0f00000000, %f352, %p52;
	sqrt.rn.f32 	%f354, %f353;
	mul.wide.s32 	%rd157, %r218, 4;
	add.s64 	%rd158, %rd3, %rd157;
	st.global.f32 	[%rd158], %f795;
	mul.f32 	%f355, %f119, %f354;
	add.f32 	%f356, %f795, %f355;
	add.s64 	%rd159, %rd2, %rd157;
	st.global.f32 	[%rd159], %f356;
	sub.f32 	%f357, %f795, %f355;
	add.s64 	%rd160, %rd1, %rd157;
	st.global.f32 	[%rd160], %f357;
	add.s32 	%r103, %r310, 1;
	setp.ge.s32 	%p53, %r103, %r3;
	@%p53 bra 	$L__BB1_72;
	setp.lt.s32 	%p54, %r6, 0;
	@%p54 bra 	$L__BB1_92;
	setp.lt.u32 	%p55, %r6, 3;
	mov.b32 	%r312, 0;
	@%p55 bra 	$L__BB1_88;
	and.b32  	%r220, %r7, -4;
	neg.s32 	%r311, %r220;
	mov.u64 	%rd289, %rd6;
	mov.u64 	%rd290, %rd7;
$L__BB1_87:
	.pragma "nounroll";
	and.b32  	%r312, %r7, -4;
	ld.local.v4.f32 	{%f358, %f359, %f360, %f361}, [%rd289];
	st.local.v4.f32 	[%rd290], {%f358, %f359, %f360, %f361};
	add.s32 	%r311, %r311, 4;
	add.s64 	%rd290, %rd290, 16;
	add.s64 	%rd289, %rd289, 16;
	setp.ne.s32 	%p56, %r311, 0;
	@%p56 bra 	$L__BB1_87;
$L__BB1_88:
	setp.eq.s32 	%p57, %r91, 0;
	@%p57 bra 	$L__BB1_92;
	setp.eq.s32 	%p58, %r91, 1;
	mul.wide.u32 	%rd161, %r312, 4;
	add.s64 	%rd27, %rd6, %rd161;
	ld.local.f32 	%f362, [%rd27];
	add.s64 	%rd28, %rd7, %rd161;
	st.local.f32 	[%rd28], %f362;
	@%p58 bra 	$L__BB1_92;
	setp.eq.s32 	%p59, %r91, 2;
	ld.local.f32 	%f363, [%rd27+4];
	st.local.f32 	[%rd28+4], %f363;
	@%p59 bra 	$L__BB1_92;
	ld.local.f32 	%f364, [%rd27+8];
	st.local.f32 	[%rd28+8], %f364;
$L__BB1_92:
	setp.lt.s32 	%p60, %r6, 1;
	cvt.s64.s32 	%rd162, %r310;
	sub.s64 	%rd163, %rd162, %rd9;
	shl.b64 	%rd164, %rd163, 2;
	add.s64 	%rd165, %rd4, %rd164;
	ld.global.nc.f32 	%f365, [%rd165+4];
	mul.wide.s32 	%rd166, %r310, 4;
	add.s64 	%rd167, %rd4, %rd166;
	ld.global.nc.f32 	%f70, [%rd167+4];
	neg.f32 	%f366, %f365;
	sub.f32 	%f367, %f366, %f760;
	add.f32 	%f368, %f762, %f367;
	sub.f32 	%f369, %f368, %f762;
	sub.f32 	%f370, %f369, %f367;
	sub.f32 	%f371, %f70, %f370;
	add.f32 	%f762, %f368, %f371;
	sub.f32 	%f372, %f762, %f368;
	sub.f32 	%f760, %f372, %f371;
	st.local.f32 	[%rd6], %f762;
	mul.f32 	%f373, %f365, %f366;
	sub.f32 	%f374, %f373, %f761;
	add.f32 	%f375, %f763, %f374;
	sub.f32 	%f376, %f375, %f763;
	sub.f32 	%f377, %f374, %f376;
	fma.rn.f32 	%f378, %f70, %f70, %f377;
	add.f32 	%f763, %f375, %f378;
	sub.f32 	%f379, %f763, %f375;
	sub.f32 	%f761, %f379, %f378;
	@%p60 bra 	$L__BB1_108;
	mov.b32 	%r313, 0;
	mov.b16 	%rs9, 0;
	mov.u16 	%rs10, %rs9;
$L__BB1_94:
	mov.u32 	%r109, %r313;
	add.s32 	%r313, %r109, 1;
	add.s32 	%r111, %r109, 2;
	mul.wide.u32 	%rd168, %r313, 32;
	mov.u64 	%rd169, PRB_BINOM_SIGN;
	add.s64 	%rd29, %rd169, %rd168;
	setp.lt.u32 	%p61, %r313, 15;
	mov.f32 	%f807, 0f00000000;
	mov.b32 	%r316, 0;
	mov.f32 	%f800, %f807;
	@%p61 bra 	$L__BB1_97;
	and.b32  	%r316, %r111, -16;
	mov.f32 	%f807, 0f00000000;
	mov.b32 	%r314, 0;
$L__BB1_96:
	.pragma "nounroll";
	mul.wide.u32 	%rd170, %r314, 4;
	add.s64 	%rd171, %rd29, %rd170;
	ld.const.f32 	%f383, [%rd171];
	add.s64 	%rd172, %rd7, %rd170;
	ld.local.v4.f32 	{%f384, %f385, %f386, %f387}, [%rd172];
	mul.f32 	%f388, %f383, %f384;
	sub.f32 	%f389, %f388, %f800;
	add.f32 	%f390, %f807, %f389;
	sub.f32 	%f391, %f390, %f807;
	sub.f32 	%f392, %f391, %f389;
	ld.const.f32 	%f393, [%rd171+4];
	mul.f32 	%f394, %f393, %f385;
	sub.f32 	%f395, %f394, %f392;
	add.f32 	%f396, %f390, %f395;
	sub.f32 	%f397, %f396, %f390;
	sub.f32 	%f398, %f397, %f395;
	ld.const.f32 	%f399, [%rd171+8];
	mul.f32 	%f400, %f399, %f386;
	sub.f32 	%f401, %f400, %f398;
	add.f32 	%f402, %f396, %f401;
	sub.f32 	%f403, %f402, %f396;
	sub.f32 	%f404, %f403, %f401;
	ld.const.f32 	%f405, [%rd171+12];
	mul.f32 	%f406, %f405, %f387;
	sub.f32 	%f407, %f406, %f404;
	add.f32 	%f408, %f402, %f407;
	sub.f32 	%f409, %f408, %f402;
	sub.f32 	%f410, %f409, %f407;
	ld.const.f32 	%f411, [%rd171+16];
	ld.local.v4.f32 	{%f412, %f413, %f414, %f415}, [%rd172+16];
	mul.f32 	%f416, %f411, %f412;
	sub.f32 	%f417, %f416, %f410;
	add.f32 	%f418, %f408, %f417;
	sub.f32 	%f419, %f418, %f408;
	sub.f32 	%f420, %f419, %f417;
	ld.const.f32 	%f421, [%rd171+20];
	mul.f32 	%f422, %f421, %f413;
	sub.f32 	%f423, %f422, %f420;
	add.f32 	%f424, %f418, %f423;
	sub.f32 	%f425, %f424, %f418;
	sub.f32 	%f426, %f425, %f423;
	ld.const.f32 	%f427, [%rd171+24];
	mul.f32 	%f428, %f427, %f414;
	sub.f32 	%f429, %f428, %f426;
	add.f32 	%f430, %f424, %f429;
	sub.f32 	%f431, %f430, %f424;
	sub.f32 	%f432, %f431, %f429;
	ld.const.f32 	%f433, [%rd171+28];
	mul.f32 	%f434, %f433, %f415;
	sub.f32 	%f435, %f434, %f432;
	add.f32 	%f436, %f430, %f435;
	sub.f32 	%f437, %f436, %f430;
	sub.f32 	%f438, %f437, %f435;
	ld.const.f32 	%f439, [%rd171+32];
	ld.local.v4.f32 	{%f440, %f441, %f442, %f443}, [%rd172+32];
	mul.f32 	%f444, %f439, %f440;
	sub.f32 	%f445, %f444, %f438;
	add.f32 	%f446, %f436, %f445;
	sub.f32 	%f447, %f446, %f436;
	sub.f32 	%f448, %f447, %f445;
	ld.const.f32 	%f449, [%rd171+36];
	mul.f32 	%f450, %f449, %f441;
	sub.f32 	%f451, %f450, %f448;
	add.f32 	%f452, %f446, %f451;
	sub.f32 	%f453, %f452, %f446;
	sub.f32 	%f454, %f453, %f451;
	ld.const.f32 	%f455, [%rd171+40];
	mul.f32 	%f456, %f455, %f442;
	sub.f32 	%f457, %f456, %f454;
	add.f32 	%f458, %f452, %f457;
	sub.f32 	%f459, %f458, %f452;
	sub.f32 	%f460, %f459, %f457;
	ld.const.f32 	%f461, [%rd171+44];
	mul.f32 	%f462, %f461, %f443;
	sub.f32 	%f463, %f462, %f460;
	add.f32 	%f464, %f458, %f463;
	sub.f32 	%f465, %f464, %f458;
	sub.f32 	%f466, %f465, %f463;
	ld.const.f32 	%f467, [%rd171+48];
	ld.local.v4.f32 	{%f468, %f469, %f470, %f471}, [%rd172+48];
	mul.f32 	%f472, %f467, %f468;
	sub.f32 	%f473, %f472, %f466;
	add.f32 	%f474, %f464, %f473;
	sub.f32 	%f475, %f474, %f464;
	sub.f32 	%f476, %f475, %f473;
	ld.const.f32 	%f477, [%rd171+52];
	mul.f32 	%f478, %f477, %f469;
	sub.f32 	%f479, %f478, %f476;
	add.f32 	%f480, %f474, %f479;
	sub.f32 	%f481, %f480, %f474;
	sub.f32 	%f482, %f481, %f479;
	ld.const.f32 	%f483, [%rd171+56];
	mul.f32 	%f484, %f483, %f470;
	sub.f32 	%f485, %f484, %f482;
	add.f32 	%f486, %f480, %f485;
	sub.f32 	%f487, %f486, %f480;
	sub.f32 	%f488, %f487, %f485;
	ld.const.f32 	%f489, [%rd171+60];
	mul.f32 	%f490, %f489, %f471;
	sub.f32 	%f491, %f490, %f488;
	add.f32 	%f807, %f486, %f491;
	sub.f32 	%f492, %f807, %f486;
	sub.f32 	%f800, %f492, %f491;
	add.s32 	%r314, %r314, 16;
	setp.ne.s32 	%p62, %r314, %r316;
	@%p62 bra 	$L__BB1_96;
$L__BB1_97:
	and.b32  	%r224, %r111, 15;
	setp.eq.s32 	%p63, %r224, 0;
	@%p63 bra 	$L__BB1_107;
	add.s16 	%rs7, %rs10, 2;
	cvt.u32.u16 	%r225, %rs7;
	and.b32  	%r116, %r225, 15;
	add.s32 	%r226, %r116, -1;
	setp.lt.u32 	%p64, %r226, 7;
	@%p64 bra 	$L__BB1_100;
	mul.wide.u32 	%rd173, %r316, 4;
	add.s64 	%rd174, %rd29, %rd173;
	ld.const.f32 	%f494, [%rd174];
	add.s64 	%rd175, %rd7, %rd173;
	ld.local.f32 	%f495, [%rd175];
	mul.f32 	%f496, %f494, %f495;
	sub.f32 	%f497, %f496, %f800;
	add.f32 	%f498, %f807, %f497;
	sub.f32 	%f499, %f498, %f807;
	sub.f32 	%f500, %f499, %f497;
	ld.const.f32 	%f501, [%rd174+4];
	ld.local.f32 	%f502, [%rd175+4];
	mul.f32 	%f503, %f501, %f502;
	sub.f32 	%f504, %f503, %f500;
	add.f32 	%f505, %f498, %f504;
	sub.f32 	%f506, %f505, %f498;
	sub.f32 	%f507, %f506, %f504;
	ld.const.f32 	%f508, [%rd174+8];
	ld.local.f32 	%f509, [%rd175+8];
	mul.f32 	%f510, %f508, %f509;
	sub.f32 	%f511, %f510, %f507;
	add.f32 	%f512, %f505, %f511;
	sub.f32 	%f513, %f512, %f505;
	sub.f32 	%f514, %f513, %f511;
	ld.const.f32 	%f515, [%rd174+12];
	ld.local.f32 	%f516, [%rd175+12];
	mul.f32 	%f517, %f515, %f516;
	sub.f32 	%f518, %f517, %f514;
	add.f32 	%f519, %f512, %f518;
	sub.f32 	%f520, %f519, %f512;
	sub.f32 	%f521, %f520, %f518;
	ld.const.f32 	%f522, [%rd174+16];
	ld.local.f32 	%f523, [%rd175+16];
	mul.f32 	%f524, %f522, %f523;
	sub.f32 	%f525, %f524, %f521;
	add.f32 	%f526, %f519, %f525;
	sub.f32 	%f527, %f526, %f519;
	sub.f32 	%f528, %f527, %f525;
	ld.const.f32 	%f529, [%rd174+20];
	ld.local.f32 	%f530, [%rd175+20];
	mul.f32 	%f531, %f529, %f530;
	sub.f32 	%f532, %f531, %f528;
	add.f32 	%f533, %f526, %f532;
	sub.f32 	%f534, %f533, %f526;
	sub.f32 	%f535, %f534, %f532;
	ld.const.f32 	%f536, [%rd174+24];
	ld.local.f32 	%f537, [%rd175+24];
	mul.f32 	%f538, %f536, %f537;
	sub.f32 	%f539, %f538, %f535;
	add.f32 	%f540, %f533, %f539;
	sub.f32 	%f541, %f540, %f533;
	sub.f32 	%f542, %f541, %f539;
	ld.const.f32 	%f543, [%rd174+28];
	ld.local.f32 	%f544, [%rd175+28];
	mul.f32 	%f545, %f543, %f544;
	sub.f32 	%f546, %f545, %f542;
	add.f32 	%f807, %f540, %f546;
	sub.f32 	%f547, %f807, %f540;
	sub.f32 	%f800, %f547, %f546;
	add.s32 	%r316, %r316, 8;
$L__BB1_100:
	and.b32  	%r227, %r116, 7;
	setp.eq.s32 	%p65, %r227, 0;
	@%p65 bra 	$L__BB1_107;
	add.s16 	%rs8, %rs9, 2;
	cvt.u32.u16 	%r228, %rs8;
	and.b32  	%r229, %r228, 7;
	and.b32  	%r119, %r228, 3;
	add.s32 	%r230, %r229, -1;
	setp.lt.u32 	%p66, %r230, 3;
	@%p66 bra 	$L__BB1_103;
	mul.wide.u32 	%rd176, %r316, 4;
	add.s64 	%rd177, %rd29, %rd176;
	ld.const.f32 	%f549, [%rd177];
	add.s64 	%rd178, %rd7, %rd176;
	ld.local.f32 	%f550, [%rd178];
	mul.f32 	%f551, %f549, %f550;
	sub.f32 	%f552, %f551, %f800;
	add.f32 	%f553, %f807, %f552;
	sub.f32 	%f554, %f553, %f807;
	sub.f32 	%f555, %f554, %f552;
	ld.const.f32 	%f556, [%rd177+4];
	ld.local.f32 	%f557, [%rd178+4];
	mul.f32 	%f558, %f556, %f557;
	sub.f32 	%f559, %f558, %f555;
	add.f32 	%f560, %f553, %f559;
	sub.f32 	%f561, %f560, %f553;
	sub.f32 	%f562, %f561, %f559;
	ld.const.f32 	%f563, [%rd177+8];
	ld.local.f32 	%f564, [%rd178+8];
	mul.f32 	%f565, %f563, %f564;
	sub.f32 	%f566, %f565, %f562;
	add.f32 	%f567, %f560, %f566;
	sub.f32 	%f568, %f567, %f560;
	sub.f32 	%f569, %f568, %f566;
	ld.const.f32 	%f570, [%rd177+12];
	ld.local.f32 	%f571, [%rd178+12];
	mul.f32 	%f572, %f570, %f571;
	sub.f32 	%f573, %f572, %f569;
	add.f32 	%f807, %f567, %f573;
	sub.f32 	%f574, %f807, %f567;
	sub.f32 	%f800, %f574, %f573;
	add.s32 	%r316, %r316, 4;
$L__BB1_103:
	setp.eq.s32 	%p67, %r119, 0;
	@%p67 bra 	$L__BB1_107;
	mul.wide.u32 	%rd179, %r316, 4;
	add.s64 	%rd30, %rd29, %rd179;
	ld.const.f32 	%f575, [%rd30];
	add.s64 	%rd31, %rd7, %rd179;
	ld.local.f32 	%f576, [%rd31];
	mul.f32 	%f577, %f575, %f576;
	sub.f32 	%f578, %f577, %f800;
	add.f32 	%f92, %f807, %f578;
	sub.f32 	%f579, %f92, %f807;
	sub.f32 	%f93, %f579, %f578;
	setp.eq.s32 	%p68, %r119, 1;
	mov.f32 	%f807, %f92;
	@%p68 bra 	$L__BB1_107;
	ld.const.f32 	%f580, [%rd30+4];
	ld.local.f32 	%f581, [%rd31+4];
	mul.f32 	%f582, %f580, %f581;
	sub.f32 	%f583, %f582, %f93;
	add.f32 	%f807, %f92, %f583;
	sub.f32 	%f584, %f807, %f92;
	sub.f32 	%f95, %f584, %f583;
	setp.eq.s32 	%p69, %r119, 2;
	@%p69 bra 	$L__BB1_107;
	ld.const.f32 	%f585, [%rd30+8];
	ld.local.f32 	%f586, [%rd31+8];
	mul.f32 	%f587, %f585, %f586;
	sub.f32 	%f588, %f587, %f95;
	add.f32 	%f807, %f807, %f588;
$L__BB1_107:
	mul.wide.u32 	%rd180, %r313, 4;
	add.s64 	%rd181, %rd5, %rd180;
	ld.local.f32 	%f589, [%rd181];
	fma.rn.f32 	%f590, %f70, %f589, %f807;
	add.s64 	%rd182, %rd6, %rd180;
	st.local.f32 	[%rd182], %f590;
	setp.ne.s32 	%p70, %r111, %r7;
	add.s16 	%rs10, %rs10, 1;
	add.s16 	%rs9, %rs9, 1;
	@%p70 bra 	$L__BB1_94;
$L__BB1_108:
	@%p54 bra 	$L__BB1_122;
	mov.b32 	%r318, 0;
$L__BB1_110:
	mov.u32 	%r122, %r318;
	setp.lt.u32 	%p72, %r6, 7;
	mul.lo.s32 	%r233, %r122, %r143;
	cvt.s64.s32 	%rd32, %r233;
	mov.f32 	%f819, 0f00000000;
	mov.b32 	%r321, 0;
	mov.f32 	%f812, %f819;
	@%p72 bra 	$L__BB1_113;
	mov.f32 	%f819, 0f00000000;
	mov.b32 	%r319, 0;
$L__BB1_112:
	.pragma "nounroll";
	cvt.u64.u32 	%rd183, %r319;
	add.s64 	%rd184, %rd183, %rd32;
	shl.b64 	%rd185, %rd184, 2;
	add.s64 	%rd186, %rd10, %rd185;
	ld.global.nc.f32 	%f594, [%rd186];
	mul.wide.u32 	%rd187, %r319, 4;
	add.s64 	%rd188, %rd6, %rd187;
	ld.local.v4.f32 	{%f595, %f596, %f597, %f598}, [%rd188];
	mul.f32 	%f599, %f594, %f595;
	sub.f32 	%f600, %f599, %f812;
	add.f32 	%f601, %f819, %f600;
	sub.f32 	%f602, %f601, %f819;
	sub.f32 	%f603, %f602, %f600;
	ld.global.nc.f32 	%f604, [%rd186+4];
	mul.f32 	%f605, %f604, %f596;
	sub.f32 	%f606, %f605, %f603;
	add.f32 	%f607, %f601, %f606;
	sub.f32 	%f608, %f607, %f601;
	sub.f32 	%f609, %f608, %f606;
	ld.global.nc.f32 	%f610, [%rd186+8];
	mul.f32 	%f611, %f610, %f597;
	sub.f32 	%f612, %f611, %f609;
	add.f32 	%f613, %f607, %f612;
	sub.f32 	%f614, %f613, %f607;
	sub.f32 	%f615, %f614, %f612;
	ld.global.nc.f32 	%f616, [%rd186+12];
	mul.f32 	%f617, %f616, %f598;
	sub.f32 	%f618, %f617, %f615;
	add.f32 	%f619, %f613, %f618;
	sub.f32 	%f620, %f619, %f613;
	sub.f32 	%f621, %f620, %f618;
	ld.global.nc.f32 	%f622, [%rd186+16];
	ld.local.v4.f32 	{%f623, %f624, %f625, %f626}, [%rd188+16];
	mul.f32 	%f627, %f622, %f623;
	sub.f32 	%f628, %f627, %f621;
	add.f32 	%f629, %f619, %f628;
	sub.f32 	%f630, %f629, %f619;
	sub.f32 	%f631, %f630, %f628;
	ld.global.nc.f32 	%f632, [%rd186+20];
	mul.f32 	%f633, %f632, %f624;
	sub.f32 	%f634, %f633, %f631;
	add.f32 	%f635, %f629, %f634;
	sub.f32 	%f636, %f635, %f629;
	sub.f32 	%f637, %f636, %f634;
	ld.global.nc.f32 	%f638, [%rd186+24];
	mul.f32 	%f639, %f638, %f625;
	sub.f32 	%f640, %f639, %f637;
	add.f32 	%f641, %f635, %f640;
	sub.f32 	%f642, %f641, %f635;
	sub.f32 	%f643, %f642, %f640;
	ld.global.nc.f32 	%f644, [%rd186+28];
	mul.f32 	%f645, %f644, %f626;
	sub.f32 	%f646, %f645, %f643;
	add.f32 	%f819, %f641, %f646;
	sub.f32 	%f647, %f819, %f641;
	sub.f32 	%f812, %f647, %f646;
	add.s32 	%r319, %r319, 8;
	setp.ne.s32 	%p73, %r319, %r92;
	mov.u32 	%r321, %r92;
	@%p73 bra 	$L__BB1_112;
$L__BB1_113:
	setp.eq.s32 	%p74, %r87, 0;
	@%p74 bra 	$L__BB1_121;
	add.s32 	%r235, %r87, -1;
	setp.lt.u32 	%p75, %r235, 3;
	@%p75 bra 	$L__BB1_116;
	cvt.u64.u32 	%rd189, %r321;
	add.s64 	%rd190, %rd189, %rd32;
	shl.b64 	%rd191, %rd190, 2;
	add.s64 	%rd192, %rd10, %rd191;
	ld.global.nc.f32 	%f649, [%rd192];
	mul.wide.u32 	%rd193, %r321, 4;
	add.s64 	%rd194, %rd6, %rd193;
	ld.local.f32 	%f650, [%rd194];
	mul.f32 	%f651, %f649, %f650;
	sub.f32 	%f652, %f651, %f812;
	add.f32 	%f653, %f819, %f652;
	sub.f32 	%f654, %f653, %f819;
	sub.f32 	%f655, %f654, %f652;
	ld.global.nc.f32 	%f656, [%rd192+4];
	ld.local.f32 	%f657, [%rd194+4];
	mul.f32 	%f658, %f656, %f657;
	sub.f32 	%f659, %f658, %f655;
	add.f32 	%f660, %f653, %f659;
	sub.f32 	%f661, %f660, %f653;
	sub.f32 	%f662, %f661, %f659;
	ld.global.nc.f32 	%f663, [%rd192+8];
	ld.local.f32 	%f664, [%rd194+8];
	mul.f32 	%f665, %f663, %f664;
	sub.f32 	%f666, %f665, %f662;
	add.f32 	%f667, %f660, %f666;
	sub.f32 	%f668, %f667, %f660;
	sub.f32 	%f669, %f668, %f666;
	ld.global.nc.f32 	%f670, [%rd192+12];
	ld.local.f32 	%f671, [%rd194+12];
	mul.f32 	%f672, %f670, %f671;
	sub.f32 	%f673, %f672, %f669;
	add.f32 	%f819, %f667, %f673;
	sub.f32 	%f674, %f819, %f667;
	sub.f32 	%f812, %f674, %f673;
	add.s32 	%r321, %r321, 4;
$L__BB1_116:
	setp.eq.s32 	%p76, %r91, 0;
	@%p76 bra 	$L__BB1_121;
	setp.eq.s32 	%p77, %r93, 0;
	@%p77 bra 	$L__BB1_119;
	cvt.u64.u32 	%rd195, %r321;
	add.s64 	%rd196, %rd195, %rd32;
	shl.b64 	%rd197, %rd196, 2;
	add.s64 	%rd198, %rd10, %rd197;
	ld.global.nc.f32 	%f676, [%rd198];
	mul.wide.u32 	%rd199, %r321, 4;
	add.s64 	%rd200, %rd6, %rd199;
	ld.local.f32 	%f677, [%rd200];
	mul.f32 	%f678, %f676, %f677;
	sub.f32 	%f679, %f678, %f812;
	add.f32 	%f680, %f819, %f679;
	sub.f32 	%f681, %f680, %f819;
	sub.f32 	%f682, %f681, %f679;
	ld.global.nc.f32 	%f683, [%rd198+4];
	ld.local.f32 	%f684, [%rd200+4];
	mul.f32 	%f685, %f683, %f684;
	sub.f32 	%f686, %f685, %f682;
	add.f32 	%f819, %f680, %f686;
	sub.f32 	%f687, %f819, %f680;
	sub.f32 	%f812, %f687, %f686;
	add.s32 	%r321, %r321, 2;
$L__BB1_119:
	setp.ne.s32 	%p78, %r94, 0;
	@%p78 bra 	$L__BB1_121;
	cvt.u64.u32 	%rd201, %r321;
	add.s64 	%rd202, %rd201, %rd32;
	shl.b64 	%rd203, %rd202, 2;
	add.s64 	%rd204, %rd10, %rd203;
	ld.global.nc.f32 	%f688, [%rd204];
	mul.wide.u32 	%rd205, %r321, 4;
	add.s64 	%rd206, %rd6, %rd205;
	ld.local.f32 	%f689, [%rd206];
	mul.f32 	%f690, %f688, %f689;
	sub.f32 	%f691, %f690, %f812;
	add.f32 	%f819, %f819, %f691;
$L__BB1_121:
	mul.wide.u32 	%rd207, %r122, 4;
	add.s64 	%rd208, %rd8, %rd207;
	st.local.f32 	[%rd208], %f819;
	add.s32 	%r318, %r122, 1;
	setp.eq.s32 	%p79, %r122, %r6;
	@%p79 bra 	$L__BB1_122;
	bra.uni 	$L__BB1_110;
$L__BB1_122:
	mov.f32 	%f795, 0f00000000;
	mov.u32 	%r310, %r103;
	@%p54 bra 	$L__BB1_83;
	setp.lt.u32 	%p81, %r88, 15;
	mov.f32 	%f795, 0f00000000;
	mov.u32 	%r323, %r7;
	@%p81 bra 	$L__BB1_73;
	mov.b32 	%r324, 0;
	mov.f32 	%f795, 0f00000000;
	mov.u32 	%r323, %r7;
$L__BB1_125:
	.pragma "nounroll";
	add.s32 	%r237, %r323, -1;
	mul.wide.u32 	%rd209, %r237, 4;
	add.s64 	%rd210, %rd8, %rd209;
	ld.local.f32 	%f696, [%rd210];
	fma.rn.f32 	%f697, %f795, %f2, %f696;
	add.s32 	%r238, %r323, -2;
	mul.wide.u32 	%rd211, %r238, 4;
	add.s64 	%rd212, %rd8, %rd211;
	ld.local.f32 	%f698, [%rd212];
	fma.rn.f32 	%f699, %f697, %f2, %f698;
	add.s32 	%r239, %r323, -3;
	mul.wide.u32 	%rd213, %r239, 4;
	add.s64 	%rd214, %rd8, %rd213;
	ld.local.f32 	%f700, [%rd214];
	fma.rn.f32 	%f701, %f699, %f2, %f700;
	add.s32 	%r240, %r323, -4;
	mul.wide.u32 	%rd215, %r240, 4;
	add.s64 	%rd216, %rd8, %rd215;
	ld.local.f32 	%f702, [%rd216];
	fma.rn.f32 	%f703, %f701, %f2, %f702;
	add.s32 	%r241, %r323, -5;
	mul.wide.u32 	%rd217, %r241, 4;
	add.s64 	%rd218, %rd8, %rd217;
	ld.local.f32 	%f704, [%rd218];
	fma.rn.f32 	%f705, %f703, %f2, %f704;
	add.s32 	%r242, %r323, -6;
	mul.wide.u32 	%rd219, %r242, 4;
	add.s64 	%rd220, %rd8, %rd219;
	ld.local.f32 	%f706, [%rd220];
	fma.rn.f32 	%f707, %f705, %f2, %f706;
	add.s32 	%r243, %r323, -7;
	mul.wide.u32 	%rd221, %r243, 4;
	add.s64 	%rd222, %rd8, %rd221;
	ld.local.f32 	%f708, [%rd222];
	fma.rn.f32 	%f709, %f707, %f2, %f708;
	add.s32 	%r244, %r323, -8;
	mul.wide.u32 	%rd223, %r244, 4;
	add.s64 	%rd224, %rd8, %rd223;
	ld.local.f32 	%f710, [%rd224];
	fma.rn.f32 	%f711, %f709, %f2, %f710;
	add.s32 	%r245, %r323, -9;
	mul.wide.u32 	%rd225, %r245, 4;
	add.s64 	%rd226, %rd8, %rd225;
	ld.local.f32 	%f712, [%rd226];
	fma.rn.f32 	%f713, %f711, %f2, %f712;
	add.s32 	%r246, %r323, -10;
	mul.wide.u32 	%rd227, %r246, 4;
	add.s64 	%rd228, %rd8, %rd227;
	ld.local.f32 	%f714, [%rd228];
	fma.rn.f32 	%f715, %f713, %f2, %f714;
	add.s32 	%r247, %r323, -11;
	mul.wide.u32 	%rd229, %r247, 4;
	add.s64 	%rd230, %rd8, %rd229;
	ld.local.f32 	%f716, [%rd230];
	fma.rn.f32 	%f717, %f715, %f2, %f716;
	add.s32 	%r248, %r323, -12;
	mul.wide.u32 	%rd231, %r248, 4;
	add.s64 	%rd232, %rd8, %rd231;
	ld.local.f32 	%f718, [%rd232];
	fma.rn.f32 	%f719, %f717, %f2, %f718;
	add.s32 	%r249, %r323, -13;
	mul.wide.u32 	%rd233, %r249, 4;
	add.s64 	%rd234, %rd8, %rd233;
	ld.local.f32 	%f720, [%rd234];
	fma.rn.f32 	%f721, %f719, %f2, %f720;
	add.s32 	%r250, %r323, -14;
	mul.wide.u32 	%rd235, %r250, 4;
	add.s64 	%rd236, %rd8, %rd235;
	ld.local.f32 	%f722, [%rd236];
	fma.rn.f32 	%f723, %f721, %f2, %f722;
	add.s32 	%r251, %r323, -15;
	mul.wide.u32 	%rd237, %r251, 4;
	add.s64 	%rd238, %rd8, %rd237;
	ld.local.f32 	%f724, [%rd238];
	fma.rn.f32 	%f725, %f723, %f2, %f724;
	add.s32 	%r323, %r323, -16;
	mul.wide.u32 	%rd239, %r323, 4;
	add.s64 	%rd240, %rd8, %rd239;
	ld.local.f32 	%f726, [%rd240];
	fma.rn.f32 	%f795, %f725, %f2, %f726;
	add.s32 	%r324, %r324, 16;
	setp.eq.s32 	%p82, %r324, %r95;
	@%p82 bra 	$L__BB1_73;
	bra.uni 	$L__BB1_125;

}
	// .globl	prb_many_series_one_param_f32
.visible .entry prb_many_series_one_param_f32(
	.param .u64 .ptr .align 1 prb_many_series_one_param_f32_param_0,
	.param .u32 prb_many_series_one_param_f32_param_1,
	.param .u32 prb_many_series_one_param_f32_param_2,
	.param .u32 prb_many_series_one_param_f32_param_3,
	.param .u32 prb_many_series_one_param_f32_param_4,
	.param .u32 prb_many_series_one_param_f32_param_5,
	.param .u32 prb_many_series_one_param_f32_param_6,
	.param .u64 .ptr .align 1 prb_many_series_one_param_f32_param_7,
	.param .u32 prb_many_series_one_param_f32_param_8,
	.param .u64 .ptr .align 1 prb_many_series_one_param_f32_param_9,
	.param .u64 .ptr .align 1 prb_many_series_one_param_f32_param_10,
	.param .f32 prb_many_series_one_param_f32_param_11,
	.param .u64 .ptr .align 1 prb_many_series_one_param_f32_param_12,
	.param .u64 .ptr .align 1 prb_many_series_one_param_f32_param_13,
	.param .u64 .ptr .align 1 prb_many_series_one_param_f32_param_14
)
{
	.local .align 16 .b8 	__local_depot2[128];
	.reg .b64 	%SP;
	.reg .b64 	%SPL;
	.reg .pred 	%p<117>;
	.reg .b16 	%rs<19>;
	.reg .b32 	%r<379>;
	.reg .b32 	%f<1284>;
	.reg .b64 	%rd<426>;

	mov.u64 	%SPL, __local_depot2;
	ld.param.u64 	%rd27, [prb_many_series_one_param_f32_param_0];
	ld.param.u32 	%r160, [prb_many_series_one_param_f32_param_1];
	ld.param.u32 	%r161, [prb_many_series_one_param_f32_param_2];
	ld.param.u32 	%r162, [prb_many_series_one_param_f32_param_3];
	ld.param.u32 	%r163, [prb_many_series_one_param_f32_param_4];
	ld.param.u32 	%r164, [prb_many_series_one_param_f32_param_5];
	ld.param.u32 	%r165, [prb_many_series_one_param_f32_param_6];
	ld.param.u64 	%rd28, [prb_many_series_one_param_f32_param_7];
	ld.param.u64 	%rd29, [prb_many_series_one_param_f32_param_9];
	ld.param.u64 	%rd26, [prb_many_series_one_param_f32_param_10];
	ld.param.f32 	%f171, [prb_many_series_one_param_f32_param_11];
	ld.param.u64 	%rd30, [prb_many_series_one_param_f32_param_12];
	ld.param.u64 	%rd31, [prb_many_series_one_param_f32_param_13];
	ld.param.u64 	%rd32, [prb_many_series_one_param_f32_param_14];
	cvta.to.global.u64 	%rd1, %rd28;
	cvta.to.global.u64 	%rd2, %rd32;
	cvta.to.global.u64 	%rd3, %rd31;
	cvta.to.global.u64 	%rd4, %rd30;
	cvta.to.global.u64 	%rd5, %rd27;
	cvta.to.global.u64 	%rd6, %rd29;
	add.u64 	%rd7, %SPL, 96;
	add.u64 	%rd8, %SPL, 0;
	add.u64 	%rd9, %SPL, 32;
	add.u64 	%rd10, %SPL, 64;
	mov.u32 	%r166, %ctaid.x;
	mov.u32 	%r167, %ntid.x;
	mov.u32 	%r168, %tid.x;
	mad.lo.s32 	%r1, %r166, %r167, %r168;
	setp.ge.s32 	%p1, %r1, %r160;
	@%p1 bra 	$L__BB2_161;
	add.s32 	%r2, %r163, 1;
	cvt.rn.f32.s32 	%f1, %r162;
	cvt.rn.f32.s32 	%f172, %r164;
	sub.f32 	%f2, %f1, %f172;
	setp.eq.s64 	%p2, %rd26, 0;
	mov.b32 	%r321, 0;
	@%p2 bra 	$L__BB2_3;
	cvta.to.global.u64 	%rd37, %rd26;
	mul.wide.s32 	%rd38, %r1, 4;
	add.s64 	%rd39, %rd37, %rd38;
	ld.global.nc.u32 	%r321, [%rd39];
$L__BB2_3:
	add.s32 	%r334, %r321, %r162;
	add.s32 	%r377, %r334, -1;
	mov.b32 	%r171, 1065353216;
	st.local.u32 	[%rd7], %r171;
	setp.lt.s32 	%p3, %r163, 1;
	@%p3 bra 	$L__BB2_16;
	add.s32 	%r173, %r163, -1;
	and.b32  	%r7, %r163, 15;
	setp.lt.u32 	%p4, %r173, 15;
	mov.b32 	%r323, 1;
	@%p4 bra 	$L__BB2_7;
	and.b32  	%r8, %r163, 2147483632;
	mov.b32 	%r327, 1;
$L__BB2_6:
	.pragma "nounroll";
	mul.wide.s32 	%rd40, %r327, 4;
	add.s64 	%rd41, %rd7, %rd40;
	ld.local.f32 	%f173, [%rd41+-4];
	mul.f32 	%f174, %f173, %f1;
	mul.wide.u32 	%rd42, %r327, 4;
	add.s64 	%rd43, %rd7, %rd42;
	st.local.f32 	[%rd43], %f174;
	mul.f32 	%f175, %f174, %f1;
	mul.f32 	%f176, %f175, %f1;
	st.local.v2.f32 	[%rd43+4], {%f175, %f176};
	mul.f32 	%f177, %f176, %f1;
	mul.f32 	%f178, %f177, %f1;
	mul.f32 	%f179, %f178, %f1;
	mul.f32 	%f180, %f179, %f1;
	st.local.v4.f32 	[%rd43+12], {%f177, %f178, %f179, %f180};
	mul.f32 	%f181, %f180, %f1;
	mul.f32 	%f182, %f181, %f1;
	mul.f32 	%f183, %f182, %f1;
	mul.f32 	%f184, %f183, %f1;
	st.local.v4.f32 	[%rd43+28], {%f181, %f182, %f183, %f184};
	mul.f32 	%f185, %f184, %f1;
	mul.f32 	%f186, %f185, %f1;
	mul.f32 	%f187, %f186, %f1;
	mul.f32 	%f188, %f187, %f1;
	st.local.v4.f32 	[%rd43+44], {%f185, %f186, %f187, %f188};
	mul.f32 	%f189, %f188, %f1;
	st.local.f32 	[%rd43+60], %f189;
	add.s32 	%r323, %r327, 16;
	add.s32 	%r175, %r327, 15;
	setp.eq.s32 	%p5, %r175, %r8;
	mov.u32 	%r327, %r323;
	@%p5 bra 	$L__BB2_7;
	bra.uni 	$L__BB2_6;
$L__BB2_7:
	setp.eq.s32 	%p6, %r7, 0;
	@%p6 bra 	$L__BB2_16;
	and.b32  	%r10, %r163, 7;
	setp.lt.u32 	%p7, %r7, 8;
	@%p7 bra 	$L__BB2_10;
	mul.wide.s32 	%rd44, %r323, 4;
	add.s64 	%rd45, %rd7, %rd44;
	ld.local.f32 	%f190, [%rd45+-4];
	mul.f32 	%f191, %f190, %f1;
	mul.wide.u32 	%rd46, %r323, 4;
	add.s64 	%rd47, %rd7, %rd46;
	st.local.f32 	[%rd47], %f191;
	add.s32 	%r176, %r323, 1;
	mul.f32 	%f192, %f191, %f1;
	mul.wide.u32 	%rd48, %r176, 4;
	add.s64 	%rd49, %rd7, %rd48;
	st.local.f32 	[%rd49], %f192;
	add.s32 	%r177, %r323, 2;
	mul.f32 	%f193, %f192, %f1;
	mul.wide.u32 	%rd50, %r177, 4;
	add.s64 	%rd51, %rd7, %rd50;
	st.local.f32 	[%rd51], %f193;
	add.s32 	%r178, %r323, 3;
	mul.f32 	%f194, %f193, %f1;
	mul.wide.u32 	%rd52, %r178, 4;
	add.s64 	%rd53, %rd7, %rd52;
	st.local.f32 	[%rd53], %f194;
	add.s32 	%r179, %r323, 4;
	mul.f32 	%f195, %f194, %f1;
	mul.wide.u32 	%rd54, %r179, 4;
	add.s64 	%rd55, %rd7, %rd54;
	st.local.f32 	[%rd55], %f195;
	add.s32 	%r180, %r323, 5;
	mul.f32 	%f196, %f195, %f1;
	mul.wide.u32 	%rd56, %r180, 4;
	add.s64 	%rd57, %rd7, %rd56;
	st.local.f32 	[%rd57], %f196;
	add.s32 	%r181, %r323, 6;
	mul.f32 	%f197, %f196, %f1;
	mul.wide.u32 	%rd58, %r181, 4;
	add.s64 	%rd59, %rd7, %rd58;
	st.local.f32 	[%rd59], %f197;
	mul.f32 	%f198, %f197, %f1;
	st.local.f32 	[%rd47+28], %f198;
	add.s32 	%r323, %r323, 8;
$L__BB2_10:
	setp.eq.s32 	%p8, %r10, 0;
	@%p8 bra 	$L__BB2_16;
	and.b32  	%r13, %r163, 3;
	setp.lt.u32 	%p9, %r10, 4;
	@%p9 bra 	$L__BB2_13;
	mul.wide.s32 	%rd60, %r323, 4;
	add.s64 	%rd61, %rd7, %rd60;
	ld.local.f32 	%f199, [%rd61+-4];
	mul.f32 	%f200, %f199, %f1;
	mul.wide.u32 	%rd62, %r323, 4;
	add.s64 	%rd63, %rd7, %rd62;
	st.local.f32 	[%rd63], %f200;
	add.s32 	%r182, %r323, 1;
	mul.f32 	%f201, %f200, %f1;
	mul.wide.u32 	%rd64, %r182, 4;
	add.s64 	%rd65, %rd7, %rd64;
	st.local.f32 	[%rd65], %f201;
	add.s32 	%r183, %r323, 2;
	mul.f32 	%f202, %f201, %f1;
	mul.wide.u32 	%rd66, %r183, 4;
	add.s64 	%rd67, %rd7, %rd66;
	st.local.f32 	[%rd67], %f202;
	mul.f32 	%f203, %f202, %f1;
	st.local.f32 	[%rd63+12], %f203;
	add.s32 	%r323, %r323, 4;
$L__BB2_13:
	setp.eq.s32 	%p10, %r13, 0;
	@%p10 bra 	$L__BB2_16;
	mov.b32 	%r326, 0;
$L__BB2_15:
	.pragma "nounroll";
	mul.wide.s32 	%rd68, %r323, 4;
	add.s64 	%rd69, %rd7, %rd68;
	ld.local.f32 	%f204, [%rd69+-4];
	mul.f32 	%f205, %f204, %f1;
	mul.wide.u32 	%rd70, %r323, 4;
	add.s64 	%rd71, %rd7, %rd70;
	st.local.f32 	[%rd71], %f205;
	add.s32 	%r323, %r323, 1;
	add.s32 	%r326, %r326, 1;
	setp.ne.s32 	%p11, %r326, %r13;
	@%p11 bra 	$L__BB2_15;
$L__BB2_16:
	setp.lt.s32 	%p12, %r161, 1;
	setp.lt.s32 	%p13, %r334, 2;
	or.pred  	%p14, %p12, %p13;
	@%p14 bra 	$L__BB2_28;
	min.u32 	%r20, %r161, %r377;
	and.b32  	%r21, %r20, 7;
	setp.lt.u32 	%p15, %r20, 8;
	mov.b32 	%r329, 0;
	@%p15 bra 	$L__BB2_20;
	and.b32  	%r329, %r20, 2147483640;
	mov.b32 	%r328, 0;
	mul.wide.s32 	%rd76, %r160, 4;
$L__BB2_19:
	.pragma "nounroll";
	mad.lo.s32 	%r187, %r328, %r160, %r1;
	mul.wide.s32 	%rd72, %r187, 4;
	add.s64 	%rd73, %rd4, %rd72;
	mov.b32 	%r188, 2147483647;
	st.global.u32 	[%rd73], %r188;
	add.s64 	%rd74, %rd3, %rd72;
	st.global.u32 	[%rd74], %r188;
	add.s64 	%rd75, %rd2, %rd72;
	st.global.u32 	[%rd75], %r188;
	add.s64 	%rd77, %rd73, %rd76;
	st.global.u32 	[%rd77], %r188;
	add.s64 	%rd78, %rd74, %rd76;
	st.global.u32 	[%rd78], %r188;
	add.s64 	%rd79, %rd75, %rd76;
	st.global.u32 	[%rd79], %r188;
	add.s64 	%rd80, %rd77, %rd76;
	st.global.u32 	[%rd80], %r188;
	add.s64 	%rd81, %rd78, %rd76;
	st.global.u32 	[%rd81], %r188;
	add.s64 	%rd82, %rd79, %rd76;
	st.global.u32 	[%rd82], %r188;
	add.s64 	%rd83, %rd80, %rd76;
	st.global.u32 	[%rd83], %r188;
	add.s64 	%rd84, %rd81, %rd76;
	st.global.u32 	[%rd84], %r188;
	add.s64 	%rd85, %rd82, %rd76;
	st.global.u32 	[%rd85], %r188;
	add.s64 	%rd86, %rd83, %rd76;
	st.global.u32 	[%rd86], %r188;
	add.s64 	%rd87, %rd84, %rd76;
	st.global.u32 	[%rd87], %r188;
	add.s64 	%rd88, %rd85, %rd76;
	st.global.u32 	[%rd88], %r188;
	add.s64 	%rd89, %rd86, %rd76;
	st.global.u32 	[%rd89], %r188;
	add.s64 	%rd90, %rd87, %rd76;
	st.global.u32 	[%rd90], %r188;
	add.s64 	%rd91, %rd88, %rd76;
	st.global.u32 	[%rd91], %r188;
	add.s64 	%rd92, %rd89, %rd76;
	st.global.u32 	[%rd92], %r188;
	add.s64 	%rd93, %rd90, %rd76;
	st.global.u32 	[%rd93], %r188;
	add.s64 	%rd94, %rd91, %rd76;
	st.global.u32 	[%rd94], %r188;
	add.s64 	%rd95, %rd92, %rd76;
	st.global.u32 	[%rd95], %r188;
	add.s64 	%rd96, %rd93, %rd76;
	st.global.u32 	[%rd96], %r188;
	add.s64 	%rd97, %rd94, %rd76;
	st.global.u32 	[%rd97], %r188;
	add.s32 	%r328, %r328, 8;
	setp.ne.s32 	%p16, %r328, %r329;
	@%p16 bra 	$L__BB2_19;
$L__BB2_20:
	setp.eq.s32 	%p17, %r21, 0;
	@%p17 bra 	$L__BB2_28;
	and.b32  	%r28, %r20, 3;
	setp.lt.u32 	%p18, %r21, 4;
	@%p18 bra 	$L__BB2_23;
	mad.lo.s32 	%r189, %r329, %r160, %r1;
	mul.wide.s32 	%rd98, %r189, 4;
	add.s64 	%rd99, %rd4, %rd98;
	mov.b32 	%r190, 2147483647;
	st.global.u32 	[%rd99], %r190;
	add.s64 	%rd100, %rd3, %rd98;
	st.global.u32 	[%rd100], %r190;
	add.s64 	%rd101, %rd2, %rd98;
	st.global.u32 	[%rd101], %r190;
	mul.wide.s32 	%rd102, %r160, 4;
	add.s64 	%rd103, %rd99, %rd102;
	st.global.u32 	[%rd103], %r190;
	add.s64 	%rd104, %rd100, %rd102;
	st.global.u32 	[%rd104], %r190;
	add.s64 	%rd105, %rd101, %rd102;
	st.global.u32 	[%rd105], %r190;
	add.s64 	%rd106, %rd103, %rd102;
	st.global.u32 	[%rd106], %r190;
	add.s64 	%rd107, %rd104, %rd102;
	st.global.u32 	[%rd107], %r190;
	add.s64 	%rd108, %rd105, %rd102;
	st.global.u32 	[%rd108], %r190;
	add.s64 	%rd109, %rd106, %rd102;
	st.global.u32 	[%rd109], %r190;
	add.s64 	%rd110, %rd107, %rd102;
	st.global.u32 	[%rd110], %r190;
	add.s64 	%rd111, %rd108, %rd102;
	st.global.u32 	[%rd111], %r190;
	add.s32 	%r329, %r329, 4;
$L__BB2_23:
	setp.eq.s32 	%p19, %r28, 0;
	@%p19 bra 	$L__BB2_28;
	setp.eq.s32 	%p20, %r28, 1;
	@%p20 bra 	$L__BB2_26;
	mad.lo.s32 	%r191, %r329, %r160, %r1;
	mul.wide.s32 	%rd112, %r191, 4;
	add.s64 	%rd113, %rd4, %rd112;
	mov.b32 	%r192, 2147483647;
	st.global.u32 	[%rd113], %r192;
	add.s64 	%rd114, %rd3, %rd112;
	st.global.u32 	[%rd114], %r192;
	add.s64 	%rd115, %rd2, %rd112;
	st.global.u32 	[%rd115], %r192;
	mul.wide.s32 	%rd116, %r160, 4;
	add.s64 	%rd117, %rd113, %rd116;
	st.global.u32 	[%rd117], %r192;
	add.s64 	%rd118, %rd114, %rd116;
	st.global.u32 	[%rd118], %r192;
	add.s64 	%rd119, %rd115, %rd116;
	st.global.u32 	[%rd119], %r192;
	add.s32 	%r329, %r329, 2;
$L__BB2_26:
	and.b32  	%r193, %r20, 1;
	setp.eq.b32 	%p21, %r193, 1;
	not.pred 	%p22, %p21;
	@%p22 bra 	$L__BB2_28;
	mad.lo.s32 	%r194, %r329, %r160, %r1;
	mul.wide.s32 	%rd120, %r194, 4;
	add.s64 	%rd121, %rd4, %rd120;
	mov.b32 	%r195, 2147483647;
	st.global.u32 	[%rd121], %r195;
	add.s64 	%rd122, %rd3, %rd120;
	st.global.u32 	[%rd122], %r195;
	add.s64 	%rd123, %rd2, %rd120;
	st.global.u32 	[%rd123], %r195;
$L__BB2_28:
	setp.lt.s32 	%p23, %r161, %r334;
	@%p23 bra 	$L__BB2_161;
	mad.lo.s32 	%r333, %r377, %r160, %r1;
	mul.wide.s32 	%rd124, %r333, 4;
	add.s64 	%rd125, %rd6, %rd124;
	ld.global.nc.u32 	%r196, [%rd125];
	setp.ge.s32 	%p24, %r196, %r162;
	@%p24 bra 	$L__BB2_42;
	sub.s32 	%r311, %r161, %r334;
	add.s32 	%r34, %r311, 1;
	and.b32  	%r35, %r34, 7;
	setp.lt.u32 	%p109, %r311, 7;
	@%p109 bra 	$L__BB2_34;
	shl.b32 	%r36, %r160, 3;
	and.b32  	%r312, %r34, -8;
	neg.s32 	%r332, %r312;
	mul.wide.s32 	%rd376, %r160, 4;
$L__BB2_32:
	.pragma "nounroll";
	mul.wide.s32 	%rd372, %r333, 4;
	add.s64 	%rd373, %rd4, %rd372;
	mov.b32 	%r313, 2147483647;
	st.global.u32 	[%rd373], %r313;
	add.s64 	%rd374, %rd3, %rd372;
	st.global.u32 	[%rd374], %r313;
	add.s64 	%rd375, %rd2, %rd372;
	st.global.u32 	[%rd375], %r313;
	add.s64 	%rd377, %rd373, %rd376;
	st.global.u32 	[%rd377], %r313;
	add.s64 	%rd378, %rd374, %rd376;
	st.global.u32 	[%rd378], %r313;
	add.s64 	%rd379, %rd375, %rd376;
	st.global.u32 	[%rd379], %r313;
	add.s64 	%rd380, %rd377, %rd376;
	st.global.u32 	[%rd380], %r313;
	add.s64 	%rd381, %rd378, %rd376;
	st.global.u32 	[%rd381], %r313;
	add.s64 	%rd382, %rd379, %rd376;
	st.global.u32 	[%rd382], %r313;
	add.s64 	%rd383, %rd380, %rd376;
	st.global.u32 	[%rd383], %r313;
	add.s64 	%rd384, %rd381, %rd376;
	st.global.u32 	[%rd384], %r313;
	add.s64 	%rd385, %rd382, %rd376;
	st.global.u32 	[%rd385], %r313;
	add.s64 	%rd386, %rd383, %rd376;
	st.global.u32 	[%rd386], %r313;
	add.s64 	%rd387, %rd384, %rd376;
	st.global.u32 	[%rd387], %r313;
	add.s64 	%rd388, %rd385, %rd376;
	st.global.u32 	[%rd388], %r313;
	add.s64 	%rd389, %rd386, %rd376;
	st.global.u32 	[%rd389], %r313;
	add.s64 	%rd390, %rd387, %rd376;
	st.global.u32 	[%rd390], %r313;
	add.s64 	%rd391, %rd388, %rd376;
	st.global.u32 	[%rd391], %r313;
	add.s64 	%rd392, %rd389, %rd376;
	st.global.u32 	[%rd392], %r313;
	add.s64 	%rd393, %rd390, %rd376;
	st.global.u32 	[%rd393], %r313;
	add.s64 	%rd394, %rd391, %rd376;
	st.global.u32 	[%rd394], %r313;
	add.s64 	%rd395, %rd392, %rd376;
	st.global.u32 	[%rd395], %r313;
	add.s64 	%rd396, %rd393, %rd376;
	st.global.u32 	[%rd396], %r313;
	add.s64 	%rd397, %rd394, %rd376;
	st.global.u32 	[%rd397], %r313;
	add.s32 	%r334, %r334, 8;
	add.s32 	%r333, %r333, %r36;
	add.s32 	%r332, %r332, 8;
	setp.eq.s32 	%p110, %r332, 0;
	@%p110 bra 	$L__BB2_33;
	bra.uni 	$L__BB2_32;
$L__BB2_33:
	add.s32 	%r377, %r334, -1;
$L__BB2_34:
	setp.eq.s32 	%p111, %r35, 0;
	@%p111 bra 	$L__BB2_161;
	and.b32  	%r155, %r34, 3;
	setp.lt.u32 	%p112, %r35, 4;
	@%p112 bra 	$L__BB2_37;
	mad.lo.s32 	%r314, %r377, %r160, %r1;
	mul.wide.s32 	%rd398, %r314, 4;
	add.s64 	%rd399, %rd4, %rd398;
	mov.b32 	%r315, 2147483647;
	st.global.u32 	[%rd399], %r315;
	add.s64 	%rd400, %rd3, %rd398;
	st.global.u32 	[%rd400], %r315;
	add.s64 	%rd401, %rd2, %rd398;
	st.global.u32 	[%rd401], %r315;
	mul.wide.s32 	%rd402, %r160, 4;
	add.s64 	%rd403, %rd399, %rd402;
	st.global.u32 	[%rd403], %r315;
	add.s64 	%rd404, %rd400, %rd402;
	st.global.u32 	[%rd404], %r315;
	add.s64 	%rd405, %rd401, %rd402;
	st.global.u32 	[%rd405], %r315;
	add.s64 	%rd406, %rd403, %rd402;
	st.global.u32 	[%rd406], %r315;
	add.s64 	%rd407, %rd404, %rd402;
	st.global.u32 	[%rd407], %r315;
	add.s64 	%rd408, %rd405, %rd402;
	st.global.u32 	[%rd408], %r315;
	add.s64 	%rd409, %rd406, %rd402;
	st.global.u32 	[%rd409], %r315;
	add.s64 	%rd410, %rd407, %rd402;
	st.global.u32 	[%rd410], %r315;
	add.s64 	%rd411, %rd408, %rd402;
	st.global.u32 	[%rd411], %r315;
	add.s32 	%r377, %r377, 4;
$L__BB2_37:
	setp.eq.s32 	%p113, %r155, 0;
	@%p113 bra 	$L__BB2_161;
	setp.eq.s32 	%p114, %r155, 1;
	@%p114 bra 	$L__BB2_40;
	mad.lo.s32 	%r316, %r377, %r160, %r1;
	mul.wide.s32 	%rd412, %r316, 4;
	add.s64 	%rd413, %rd4, %rd412;
	mov.b32 	%r317, 2147483647;
	st.global.u32 	[%rd413], %r317;
	add.s64 	%rd414, %rd3, %rd412;
	st.global.u32 	[%rd414], %r317;
	add.s64 	%rd415, %rd2, %rd412;
	st.global.u32 	[%rd415], %r317;
	mul.wide.s32 	%rd416, %r160, 4;
	add.s64 	%rd417, %rd413, %rd416;
	st.global.u32 	[%rd417], %r317;
	add.s64 	%rd418, %rd414, %rd416;
	st.global.u32 	[%rd418], %r317;
	add.s64 	%rd419, %rd415, %rd416;
	st.global.u32 	[%rd419], %r317;
	add.s32 	%r377, %r377, 2;
$L__BB2_40:
	and.b32  	%r318, %r34, 1;
	setp.eq.b32 	%p115, %r318, 1;
	not.pred 	%p116, %p115;
	@%p116 bra 	$L__BB2_161;
	mad.lo.s32 	%r319, %r377, %r160, %r1;
	mul.wide.s32 	%rd420, %r319, 4;
	add.s64 	%rd421, %rd4, %rd420;
	mov.b32 	%r320, 2147483647;
	st.global.u32 	[%rd421], %r320;
	add.s64 	%rd422, %rd3, %rd420;
	st.global.u32 	[%rd422], %r320;
	add.s64 	%rd423, %rd2, %rd420;
	st.global.u32 	[%rd423], %r320;
	bra.uni 	$L__BB2_161;
$L__BB2_42:
	mov.f32 	%f1219, 0f00000000;
	st.local.v4.f32 	[%rd8], {%f1219, %f1219, %f1219, %f1219};
	st.local.v4.f32 	[%rd9], {%f1219, %f1219, %f1219, %f1219};
	st.local.v4.f32 	[%rd8+16], {%f1219, %f1219, %f1219, %f1219};
	st.local.v4.f32 	[%rd9+16], {%f1219, %f1219, %f1219, %f1219};
	add.s32 	%r44, %r321, -1;
	setp.lt.s32 	%p25, %r162, 1;
	mov.f32 	%f1220, %f1219;
	mov.f32 	%f1221, %f1219;
	mov.f32 	%f1222, %f1219;
	@%p25 bra 	$L__BB2_70;
	setp.gt.s32 	%p26, %r163, 0;
	@%p26 bra 	$L__BB2_55;
	and.b32  	%r45, %r162, 7;
	setp.lt.u32 	%p37, %r162, 8;
	mov.f32 	%f1222, 0f00000000;
	mov.b32 	%r337, 1;
	mov.f32 	%f1221, %f1222;
	mov.f32 	%f1220, %f1222;
	mov.f32 	%f1219, %f1222;
	@%p37 bra 	$L__BB2_47;
	and.b32  	%r46, %r162, 2147483640;
	mov.f32 	%f1222, 0f00000000;
	mov.b32 	%r335, 1;
	mul.wide.s32 	%rd140, %r160, 4;
$L__BB2_46:
	.pragma "nounroll";
	add.s32 	%r208, %r44, %r335;
	mad.lo.s32 	%r209, %r208, %r160, %r1;
	mul.wide.s32 	%rd138, %r209, 4;
	add.s64 	%rd139, %rd5, %rd138;
	ld.global.nc.f32 	%f459, [%rd139];
	sub.f32 	%f460, %f459, %f1219;
	add.f32 	%f461, %f1221, %f460;
	sub.f32 	%f462, %f461, %f1221;
	sub.f32 	%f463, %f462, %f460;
	mul.f32 	%f464, %f459, %f459;
	sub.f32 	%f465, %f464, %f1220;
	add.f32 	%f466, %f1222, %f465;
	add.s64 	%rd141, %rd139, %rd140;
	ld.global.nc.f32 	%f467, [%rd141];
	sub.f32 	%f468, %f467, %f463;
	add.f32 	%f469, %f461, %f468;
	sub.f32 	%f470, %f469, %f461;
	sub.f32 	%f471, %f470, %f468;
	sub.f32 	%f472, %f1222, %f466;
	add.f32 	%f473, %f465, %f472;
	fma.rn.f32 	%f474, %f467, %f467, %f473;
	add.f32 	%f475, %f466, %f474;
	add.s64 	%rd142, %rd141, %rd140;
	ld.global.nc.f32 	%f476, [%rd142];
	sub.f32 	%f477, %f476, %f471;
	add.f32 	%f478, %f469, %f477;
	sub.f32 	%f479, %f478, %f469;
	sub.f32 	%f480, %f479, %f477;
	sub.f32 	%f481, %f466, %f475;
	add.f32 	%f482, %f474, %f481;
	fma.rn.f32 	%f483, %f476, %f476, %f482;
	add.f32 	%f484, %f475, %f483;
	add.s64 	%rd143, %rd142, %rd140;
	ld.global.nc.f32 	%f485, [%rd143];
	sub.f32 	%f486, %f485, %f480;
	add.f32 	%f487, %f478, %f486;
	sub.f32 	%f488, %f487, %f478;
	sub.f32 	%f489, %f488, %f486;
	sub.f32 	%f490, %f475, %f484;
	add.f32 	%f491, %f483, %f490;
	fma.rn.f32 	%f492, %f485, %f485, %f491;
	add.f32 	%f493, %f484, %f492;
	add.s64 	%rd144, %rd143, %rd140;
	ld.global.nc.f32 	%f494, [%rd144];
	sub.f32 	%f495, %f494, %f489;
	add.f32 	%f496, %f487, %f495;
	sub.f32 	%f497, %f496, %f487;
	sub.f32 	%f498, %f497, %f495;
	sub.f32 	%f499, %f484, %f493;
	add.f32 	%f500, %f492, %f499;
	fma.rn.f32 	%f501, %f494, %f494, %f500;
	add.f32 	%f502, %f493, %f501;
	add.s64 	%rd145, %rd144, %rd140;
	ld.global.nc.f32 	%f503, [%rd145];
	sub.f32 	%f504, %f503, %f498;
	add.f32 	%f505, %f496, %f504;
	sub.f32 	%f506, %f505, %f496;
	sub.f32 	%f507, %f506, %f504;
	sub.f32 	%f508, %f493, %f502;
	add.f32 	%f509, %f501, %f508;
	fma.rn.f32 	%f510, %f503, %f503, %f509;
	add.f32 	%f511, %f502, %f510;
	add.s64 	%rd146, %rd145, %rd140;
	ld.global.nc.f32 	%f512, [%rd146];
	sub.f32 	%f513, %f512, %f507;
	add.f32 	%f514, %f505, %f513;
	sub.f32 	%f515, %f514, %f505;
	sub.f32 	%f516, %f515, %f513;
	sub.f32 	%f517, %f502, %f511;
	add.f32 	%f518, %f510, %f517;
	fma.rn.f32 	%f519, %f512, %f512, %f518;
	add.f32 	%f520, %f511, %f519;
	add.s64 	%rd147, %rd146, %rd140;
	ld.global.nc.f32 	%f521, [%rd147];
	sub.f32 	%f522, %f521, %f516;
	add.f32 	%f1221, %f514, %f522;
	sub.f32 	%f523, %f1221, %f514;
	sub.f32 	%f1219, %f523, %f522;
	sub.f32 	%f524, %f511, %f520;
	add.f32 	%f525, %f519, %f524;
	fma.rn.f32 	%f526, %f521, %f521, %f525;
	add.f32 	%f1222, %f520, %f526;
	sub.f32 	%f527, %f1222, %f520;
	sub.f32 	%f1220, %f527, %f526;
	add.s32 	%r337, %r335, 8;
	add.s32 	%r210, %r335, 7;
	setp.ne.s32 	%p38, %r210, %r46;
	mov.u32 	%r335, %r337;
	@%p38 bra 	$L__BB2_46;
$L__BB2_47:
	setp.eq.s32 	%p39, %r45, 0;
	@%p39 bra 	$L__BB2_70;
	and.b32  	%r50, %r162, 3;
	setp.lt.u32 	%p40, %r45, 4;
	@%p40 bra 	$L__BB2_50;
	add.s32 	%r211, %r44, %r337;
	mad.lo.s32 	%r212, %r211, %r160, %r1;
	mul.wide.s32 	%rd148, %r212, 4;
	add.s64 	%rd149, %rd5, %rd148;
	ld.global.nc.f32 	%f529, [%rd149];
	sub.f32 	%f530, %f529, %f1219;
	add.f32 	%f531, %f1221, %f530;
	sub.f32 	%f532, %f531, %f1221;
	sub.f32 	%f533, %f532, %f530;
	mul.f32 	%f534, %f529, %f529;
	sub.f32 	%f535, %f534, %f1220;
	add.f32 	%f536, %f1222, %f535;
	mul.wide.s32 	%rd150, %r160, 4;
	add.s64 	%rd151, %rd149, %rd150;
	ld.global.nc.f32 	%f537, [%rd151];
	sub.f32 	%f538, %f537, %f533;
	add.f32 	%f539, %f531, %f538;
	sub.f32 	%f540, %f539, %f531;
	sub.f32 	%f541, %f540, %f538;
	sub.f32 	%f542, %f1222, %f536;
	add.f32 	%f543, %f535, %f542;
	fma.rn.f32 	%f544, %f537, %f537, %f543;
	add.f32 	%f545, %f536, %f544;
	add.s64 	%rd152, %rd151, %rd150;
	ld.global.nc.f32 	%f546, [%rd152];
	sub.f32 	%f547, %f546, %f541;
	add.f32 	%f548, %f539, %f547;
	sub.f32 	%f549, %f548, %f539;
	sub.f32 	%f550, %f549, %f547;
	sub.f32 	%f551, %f536, %f545;
	add.f32 	%f552, %f544, %f551;
	fma.rn.f32 	%f553, %f546, %f546, %f552;
	add.f32 	%f554, %f545, %f553;
	add.s64 	%rd153, %rd152, %rd150;
	ld.global.nc.f32 	%f555, [%rd153];
	sub.f32 	%f556, %f555, %f550;
	add.f32 	%f1221, %f548, %f556;
	sub.f32 	%f557, %f1221, %f548;
	sub.f32 	%f1219, %f557, %f556;
	sub.f32 	%f558, %f545, %f554;
	add.f32 	%f559, %f553, %f558;
	fma.rn.f32 	%f560, %f555, %f555, %f559;
	add.f32 	%f1222, %f554, %f560;
	sub.f32 	%f561, %f1222, %f554;
	sub.f32 	%f1220, %f561, %f560;
	add.s32 	%r337, %r337, 4;
$L__BB2_50:
	setp.eq.s32 	%p41, %r50, 0;
	@%p41 bra 	$L__BB2_70;
	setp.eq.s32 	%p42, %r50, 1;
	@%p42 bra 	$L__BB2_53;
	add.s32 	%r213, %r44, %r337;
	mad.lo.s32 	%r214, %r213, %r160, %r1;
	mul.wide.s32 	%rd154, %r214, 4;
	add.s64 	%rd155, %rd5, %rd154;
	ld.global.nc.f32 	%f563, [%rd155];
	sub.f32 	%f564, %f563, %f1219;
	add.f32 	%f565, %f1221, %f564;
	sub.f32 	%f566, %f565, %f1221;
	sub.f32 	%f567, %f566, %f564;
	mul.f32 	%f568, %f563, %f563;
	sub.f32 	%f569, %f568, %f1220;
	add.f32 	%f570, %f1222, %f569;
	mul.wide.s32 	%rd156, %r160, 4;
	add.s64 	%rd157, %rd155, %rd156;
	ld.global.nc.f32 	%f571, [%rd157];
	sub.f32 	%f572, %f571, %f567;
	add.f32 	%f1221, %f565, %f572;
	sub.f32 	%f573, %f1221, %f565;
	sub.f32 	%f1219, %f573, %f572;
	sub.f32 	%f574, %f1222, %f570;
	add.f32 	%f575, %f569, %f574;
	fma.rn.f32 	%f576, %f571, %f571, %f575;
	add.f32 	%f1222, %f570, %f576;
	sub.f32 	%f577, %f1222, %f570;
	sub.f32 	%f1220, %f577, %f576;
	add.s32 	%r337, %r337, 2;
$L__BB2_53:
	and.b32  	%r215, %r162, 1;
	setp.eq.b32 	%p43, %r215, 1;
	not.pred 	%p44, %p43;
	@%p44 bra 	$L__BB2_70;
	add.s32 	%r216, %r44, %r337;
	mad.lo.s32 	%r217, %r216, %r160, %r1;
	mul.wide.s32 	%rd158, %r217, 4;
	add.s64 	%rd159, %rd5, %rd158;
	ld.global.nc.f32 	%f578, [%rd159];
	sub.f32 	%f579, %f578, %f1219;
	add.f32 	%f43, %f1221, %f579;
	sub.f32 	%f580, %f43, %f1221;
	sub.f32 	%f1219, %f580, %f579;
	mul.f32 	%f581, %f578, %f578;
	sub.f32 	%f582, %f581, %f1220;
	add.f32 	%f45, %f1222, %f582;
	sub.f32 	%f583, %f45, %f1222;
	sub.f32 	%f1220, %f583, %f582;
	mov.f32 	%f1221, %f43;
	mov.f32 	%f1222, %f45;
	bra.uni 	$L__BB2_70;
$L__BB2_55:
	and.b32  	%r55, %r163, 15;
	and.b32  	%r56, %r163, 7;
	and.b32  	%r57, %r163, 2147483632;
	and.b32  	%r58, %r163, 3;
	mov.f32 	%f1222, 0f00000000;
	mov.b32 	%r339, 1;
	mov.f32 	%f1221, %f1222;
	mov.f32 	%f1220, %f1222;
	mov.f32 	%f1219, %f1222;
$L__BB2_56:
	mov.f32 	%f48, %f1221;
	mov.f32 	%f47, %f1222;
	mov.u32 	%r59, %r339;
	add.s32 	%r199, %r163, -1;
	setp.lt.u32 	%p27, %r199, 15;
	add.s32 	%r200, %r44, %r59;
	mad.lo.s32 	%r201, %r200, %r160, %r1;
	mul.wide.s32 	%rd126, %r201, 4;
	add.s64 	%rd127, %rd5, %rd126;
	ld.global.nc.f32 	%f51, [%rd127];
	sub.f32 	%f208, %f51, %f1219;
	add.f32 	%f1221, %f48, %f208;
	sub.f32 	%f209, %f1221, %f48;
	sub.f32 	%f1219, %f209, %f208;
	mul.f32 	%f210, %f51, %f51;
	sub.f32 	%f211, %f210, %f1220;
	add.f32 	%f1222, %f47, %f211;
	sub.f32 	%f212, %f1222, %f47;
	sub.f32 	%f1220, %f212, %f211;
	cvt.rn.f32.u32 	%f56, %r59;
	mov.b32 	%r342, 1;
	mov.f32 	%f1216, %f56;
	@%p27 bra 	$L__BB2_59;
	mov.b32 	%r340, 1;
	mov.f32 	%f1216, %f56;
$L__BB2_58:
	.pragma "nounroll";
	mul.wide.u32 	%rd128, %r340, 4;
	add.s64 	%rd129, %rd8, %rd128;
	ld.local.f32 	%f213, [%rd129];
	mul.f32 	%f214, %f51, %f1216;
	add.s64 	%rd130, %rd9, %rd128;
	ld.local.f32 	%f215, [%rd130];
	sub.f32 	%f216, %f214, %f215;
	add.f32 	%f217, %f213, %f216;
	sub.f32 	%f218, %f217, %f213;
	sub.f32 	%f219, %f218, %f216;
	st.local.f32 	[%rd130], %f219;
	st.local.f32 	[%rd129], %f217;
	mul.f32 	%f220, %f1216, %f56;
	ld.local.v2.f32 	{%f221, %f222}, [%rd129+4];
	mul.f32 	%f223, %f51, %f220;
	ld.local.v2.f32 	{%f224, %f225}, [%rd130+4];
	sub.f32 	%f226, %f223, %f224;
	add.f32 	%f227, %f221, %f226;
	sub.f32 	%f228, %f227, %f221;
	sub.f32 	%f229, %f228, %f226;
	mul.f32 	%f230, %f220, %f56;
	mul.f32 	%f231, %f51, %f230;
	sub.f32 	%f232, %f231, %f225;
	add.f32 	%f233, %f222, %f232;
	sub.f32 	%f234, %f233, %f222;
	sub.f32 	%f235, %f234, %f232;
	st.local.v2.f32 	[%rd130+4], {%f229, %f235};
	st.local.v2.f32 	[%rd129+4], {%f227, %f233};
	mul.f32 	%f236, %f230, %f56;
	ld.local.v4.f32 	{%f237, %f238, %f239, %f240}, [%rd129+12];
	mul.f32 	%f241, %f51, %f236;
	ld.local.v4.f32 	{%f242, %f243, %f244, %f245}, [%rd130+12];
	sub.f32 	%f246, %f241, %f242;
	add.f32 	%f247, %f237, %f246;
	sub.f32 	%f248, %f247, %f237;
	sub.f32 	%f249, %f248, %f246;
	mul.f32 	%f250, %f236, %f56;
	mul.f32 	%f251, %f51, %f250;
	sub.f32 	%f252, %f251, %f243;
	add.f32 	%f253, %f238, %f252;
	sub.f32 	%f254, %f253, %f238;
	sub.f32 	%f255, %f254, %f252;
	mul.f32 	%f256, %f250, %f56;
	mul.f32 	%f257, %f51, %f256;
	sub.f32 	%f258, %f257, %f244;
	add.f32 	%f259, %f239, %f258;
	sub.f32 	%f260, %f259, %f239;
	sub.f32 	%f261, %f260, %f258;
	mul.f32 	%f262, %f256, %f56;
	mul.f32 	%f263, %f51, %f262;
	sub.f32 	%f264, %f263, %f245;
	add.f32 	%f265, %f240, %f264;
	sub.f32 	%f266, %f265, %f240;
	sub.f32 	%f267, %f266, %f264;
	st.local.v4.f32 	[%rd130+12], {%f249, %f255, %f261, %f267};
	st.local.v4.f32 	[%rd129+12], {%f247, %f253, %f259, %f265};
	mul.f32 	%f268, %f262, %f56;
	ld.local.v4.f32 	{%f269, %f270, %f271, %f272}, [%rd129+28];
	mul.f32 	%f273, %f51, %f268;
	ld.local.v4.f32 	{%f274, %f275, %f276, %f277}, [%rd130+28];
	sub.f32 	%f278, %f273, %f274;
	add.f32 	%f279, %f269, %f278;
	sub.f32 	%f280, %f279, %f269;
	sub.f32 	%f281, %f280, %f278;
	mul.f32 	%f282, %f268, %f56;
	mul.f32 	%f283, %f51, %f282;
	sub.f32 	%f284, %f283, %f275;
	add.f32 	%f285, %f270, %f284;
	sub.f32 	%f286, %f285, %f270;
	sub.f32 	%f287, %f286, %f284;
	mul.f32 	%f288, %f282, %f56;
	mul.f32 	%f289, %f51, %f288;
	sub.f32 	%f290, %f289, %f276;
	add.f32 	%f291, %f271, %f290;
	sub.f32 	%f292, %f291, %f271;
	sub.f32 	%f293, %f292, %f290;
	mul.f32 	%f294, %f288, %f56;
	mul.f32 	%f295, %f51, %f294;
	sub.f32 	%f296, %f295, %f277;
	add.f32 	%f297, %f272, %f296;
	sub.f32 	%f298, %f297, %f272;
	sub.f32 	%f299, %f298, %f296;
	st.local.v4.f32 	[%rd130+28], {%f281, %f287, %f293, %f299};
	st.local.v4.f32 	[%rd129+28], {%f279, %f285, %f291, %f297};
	mul.f32 	%f300, %f294, %f56;
	ld.local.v4.f32 	{%f301, %f302, %f303, %f304}, [%rd129+44];
	mul.f32 	%f305, %f51, %f300;
	ld.local.v4.f32 	{%f306, %f307, %f308, %f309}, [%rd130+44];
	sub.f32 	%f310, %f305, %f306;
	add.f32 	%f311, %f301, %f310;
	sub.f32 	%f312, %f311, %f301;
	sub.f32 	%f313, %f312, %f310;
	mul.f32 	%f314, %f300, %f56;
	mul.f32 	%f315, %f51, %f314;
	sub.f32 	%f316, %f315, %f307;
	add.f32 	%f317, %f302, %f316;
	sub.f32 	%f318, %f317, %f302;
	sub.f32 	%f319, %f318, %f316;
	mul.f32 	%f320, %f314, %f56;
	mul.f32 	%f321, %f51, %f320;
	sub.f32 	%f322, %f321, %f308;
	add.f32 	%f323, %f303, %f322;
	sub.f32 	%f324, %f323, %f303;
	sub.f32 	%f325, %f324, %f322;
	mul.f32 	%f326, %f320, %f56;
	mul.f32 	%f327, %f51, %f326;
	sub.f32 	%f328, %f327, %f309;
	add.f32 	%f329, %f304, %f328;
	sub.f32 	%f330, %f329, %f304;
	sub.f32 	%f331, %f330, %f328;
	st.local.v4.f32 	[%rd130+44], {%f313, %f319, %f325, %f331};
	st.local.v4.f32 	[%rd129+44], {%f311, %f317, %f323, %f329};
	mul.f32 	%f332, %f326, %f56;
	ld.local.f32 	%f333, [%rd129+60];
	mul.f32 	%f334, %f51, %f332;
	ld.local.f32 	%f335, [%rd130+60];
	sub.f32 	%f336, %f334, %f335;
	add.f32 	%f337, %f333, %f336;
	sub.f32 	%f338, %f337, %f333;
	sub.f32 	%f339, %f338, %f336;
	st.local.f32 	[%rd130+60], %f339;
	st.local.f32 	[%rd129+60], %f337;
	mul.f32 	%f1216, %f332, %f56;
	add.s32 	%r342, %r340, 16;
	add.s32 	%r203, %r340, 15;
	setp.ne.s32 	%p28, %r203, %r57;
	mov.u32 	%r340, %r342;
	@%p28 bra 	$L__BB2_58;
$L__BB2_59:
	setp.eq.s32 	%p29, %r55, 0;
	@%p29 bra 	$L__BB2_69;
	add.s32 	%r204, %r55, -1;
	setp.lt.u32 	%p30, %r204, 7;
	@%p30 bra 	$L__BB2_62;
	mul.wide.u32 	%rd131, %r342, 4;
	add.s64 	%rd132, %rd8, %rd131;
	ld.local.f32 	%f340, [%rd132];
	mul.f32 	%f341, %f51, %f1216;
	add.s64 	%rd133, %rd9, %rd131;
	ld.local.f32 	%f342, [%rd133];
	sub.f32 	%f343, %f341, %f342;
	add.f32 	%f344, %f340, %f343;
	sub.f32 	%f345, %f344, %f340;
	sub.f32 	%f346, %f345, %f343;
	st.local.f32 	[%rd133], %f346;
	st.local.f32 	[%rd132], %f344;
	mul.f32 	%f347, %f1216, %f56;
	ld.local.f32 	%f348, [%rd132+4];
	mul.f32 	%f349, %f51, %f347;
	ld.local.f32 	%f350, [%rd133+4];
	sub.f32 	%f351, %f349, %f350;
	add.f32 	%f352, %f348, %f351;
	sub.f32 	%f353, %f352, %f348;
	sub.f32 	%f354, %f353, %f351;
	st.local.f32 	[%rd133+4], %f354;
	st.local.f32 	[%rd132+4], %f352;
	mul.f32 	%f355, %f347, %f56;
	ld.local.f32 	%f356, [%rd132+8];
	mul.f32 	%f357, %f51, %f355;
	ld.local.f32 	%f358, [%rd133+8];
	sub.f32 	%f359, %f357, %f358;
	add.f32 	%f360, %f356, %f359;
	sub.f32 	%f361, %f360, %f356;
	sub.f32 	%f362, %f361, %f359;
	st.local.f32 	[%rd133+8], %f362;
	st.local.f32 	[%rd132+8], %f360;
	mul.f32 	%f363, %f355, %f56;
	ld.local.f32 	%f364, [%rd132+12];
	mul.f32 	%f365, %f51, %f363;
	ld.local.f32 	%f366, [%rd133+12];
	sub.f32 	%f367, %f365, %f366;
	add.f32 	%f368, %f364, %f367;
	sub.f32 	%f369, %f368, %f364;
	sub.f32 	%f370, %f369, %f367;
	st.local.f32 	[%rd133+12], %f370;
	st.local.f32 	[%rd132+12], %f368;
	mul.f32 	%f371, %f363, %f56;
	ld.local.f32 	%f372, [%rd132+16];
	mul.f32 	%f373, %f51, %f371;
	ld.local.f32 	%f374, [%rd133+16];
	sub.f32 	%f375, %f373, %f374;
	add.f32 	%f376, %f372, %f375;
	sub.f32 	%f377, %f376, %f372;
	sub.f32 	%f378, %f377, %f375;
	st.local.f32 	[%rd133+16], %f378;
	st.local.f32 	[%rd132+16], %f376;
	mul.f32 	%f379, %f371, %f56;
	ld.local.f32 	%f380, [%rd132+20];
	mul.f32 	%f381, %f51, %f379;
	ld.local.f32 	%f382, [%rd133+20];
	sub.f32 	%f383, %f381, %f382;
	add.f32 	%f384, %f380, %f383;
	sub.f32 	%f385, %f384, %f380;
	sub.f32 	%f386, %f385, %f383;
	st.local.f32 	[%rd133+20], %f386;
	st.local.f32 	[%rd132+20], %f384;
	mul.f32 	%f387, %f379, %f56;
	ld.local.f32 	%f388, [%rd132+24];
	mul.f32 	%f389, %f51, %f387;
	ld.local.f32 	%f390, [%rd133+24];
	sub.f32 	%f391, %f389, %f390;
	add.f32 	%f392, %f388, %f391;
	sub.f32 	%f393, %f392, %f388;
	sub.f32 	%f394, %f393, %f391;
	st.local.f32 	[%rd133+24], %f394;
	st.local.f32 	[%rd132+24], %f392;
	mul.f32 	%f395, %f387, %f56;
	ld.local.f32 	%f396, [%rd132+28];
	mul.f32 	%f397, %f51, %f395;
	ld.local.f32 	%f398, [%rd133+28];
	sub.f32 	%f399, %f397, %f398;
	add.f32 	%f400, %f396, %f399;
	sub.f32 	%f401, %f400, %f396;
	sub.f32 	%f402, %f401, %f399;
	st.local.f32 	[%rd133+28], %f402;
	st.local.f32 	[%rd132+28], %f400;
	mul.f32 	%f1216, %f395, %f56;
	add.s32 	%r342, %r342, 8;
$L__BB2_62:
	setp.eq.s32 	%p31, %r56, 0;
	@%p31 bra 	$L__BB2_69;
	add.s32 	%r205, %r56, -1;
	setp.lt.u32 	%p32, %r205, 3;
	@%p32 bra 	$L__BB2_65;
	mul.wide.u32 	%rd134, %r342, 4;
	add.s64 	%rd135, %rd8, %rd134;
	ld.local.f32 	%f403, [%rd135];
	mul.f32 	%f404, %f51, %f1216;
	add.s64 	%rd136, %rd9, %rd134;
	ld.local.f32 	%f405, [%rd136];
	sub.f32 	%f406, %f404, %f405;
	add.f32 	%f407, %f403, %f406;
	sub.f32 	%f408, %f407, %f403;
	sub.f32 	%f409, %f408, %f406;
	st.local.f32 	[%rd136], %f409;
	st.local.f32 	[%rd135], %f407;
	mul.f32 	%f410, %f1216, %f56;
	ld.local.f32 	%f411, [%rd135+4];
	mul.f32 	%f412, %f51, %f410;
	ld.local.f32 	%f413, [%rd136+4];
	sub.f32 	%f414, %f412, %f413;
	add.f32 	%f415, %f411, %f414;
	sub.f32 	%f416, %f415, %f411;
	sub.f32 	%f417, %f416, %f414;
	st.local.f32 	[%rd136+4], %f417;
	st.local.f32 	[%rd135+4], %f415;
	mul.f32 	%f418, %f410, %f56;
	ld.local.f32 	%f419, [%rd135+8];
	mul.f32 	%f420, %f51, %f418;
	ld.local.f32 	%f421, [%rd136+8];
	sub.f32 	%f422, %f420, %f421;
	add.f32 	%f423, %f419, %f422;
	sub.f32 	%f424, %f423, %f419;
	sub.f32 	%f425, %f424, %f422;
	st.local.f32 	[%rd136+8], %f425;
	st.local.f32 	[%rd135+8], %f423;
	mul.f32 	%f426, %f418, %f56;
	ld.local.f32 	%f427, [%rd135+12];
	mul.f32 	%f428, %f51, %f426;
	ld.local.f32 	%f429, [%rd136+12];
	sub.f32 	%f430, %f428, %f429;
	add.f32 	%f431, %f427, %f430;
	sub.f32 	%f432, %f431, %f427;
	sub.f32 	%f433, %f432, %f430;
	st.local.f32 	[%rd136+12], %f433;
	st.local.f32 	[%rd135+12], %f431;
	mul.f32 	%f1216, %f426, %f56;
	add.s32 	%r342, %r342, 4;
$L__BB2_65:
	setp.eq.s32 	%p33, %r58, 0;
	@%p33 bra 	$L__BB2_69;
	setp.eq.s32 	%p34, %r58, 1;
	mul.wide.u32 	%rd137, %r342, 4;
	add.s64 	%rd11, %rd8, %rd137;
	ld.local.f32 	%f434, [%rd11];
	mul.f32 	%f435, %f51, %f1216;
	add.s64 	%rd12, %rd9, %rd137;
	ld.local.f32 	%f436, [%rd12];
	sub.f32 	%f437, %f435, %f436;
	add.f32 	%f438, %f434, %f437;
	sub.f32 	%f439, %f438, %f434;
	sub.f32 	%f440, %f439, %f437;
	st.local.f32 	[%rd12], %f440;
	st.local.f32 	[%rd11], %f438;
	@%p34 bra 	$L__BB2_69;
	mul.f32 	%f441, %f1216, %f56;
	setp.eq.s32 	%p35, %r58, 2;
	ld.local.f32 	%f442, [%rd11+4];
	mul.f32 	%f443, %f51, %f441;
	ld.local.f32 	%f444, [%rd12+4];
	sub.f32 	%f445, %f443, %f444;
	add.f32 	%f446, %f442, %f445;
	sub.f32 	%f447, %f446, %f442;
	sub.f32 	%f448, %f447, %f445;
	st.local.f32 	[%rd12+4], %f448;
	st.local.f32 	[%rd11+4], %f446;
	mul.f32 	%f64, %f441, %f56;
	@%p35 bra 	$L__BB2_69;
	ld.local.f32 	%f449, [%rd11+8];
	mul.f32 	%f450, %f51, %f64;
	ld.local.f32 	%f451, [%rd12+8];
	sub.f32 	%f452, %f450, %f451;
	add.f32 	%f453, %f449, %f452;
	sub.f32 	%f454, %f453, %f449;
	sub.f32 	%f455, %f454, %f452;
	st.local.f32 	[%rd12+8], %f455;
	st.local.f32 	[%rd11+8], %f453;
$L__BB2_69:
	add.s32 	%r339, %r59, 1;
	setp.ne.s32 	%p36, %r59, %r162;
	@%p36 bra 	$L__BB2_56;
$L__BB2_70:
	st.local.f32 	[%rd8], %f1221;
	setp.lt.s32 	%p45, %r163, 0;
	@%p45 bra 	$L__BB2_84;
	and.b32  	%r68, %r2, 7;
	add.s32 	%r69, %r68, -1;
	and.b32  	%r70, %r2, -8;
	and.b32  	%r71, %r2, 3;
	and.b32  	%r72, %r163, 3;
	and.b32  	%r73, %r163, 1;
	mov.b32 	%r344, 0;
$L__BB2_72:
	mov.u32 	%r77, %r344;
	setp.lt.u32 	%p46, %r163, 7;
	mul.lo.s32 	%r220, %r77, %r165;
	cvt.s64.s32 	%rd13, %r220;
	mov.f32 	%f1234, 0f00000000;
	mov.b32 	%r347, 0;
	mov.f32 	%f1227, %f1234;
	@%p46 bra 	$L__BB2_75;
	mov.f32 	%f1234, 0f00000000;
	mov.b32 	%r345, 0;
$L__BB2_74:
	.pragma "nounroll";
	cvt.u64.u32 	%rd160, %r345;
	add.s64 	%rd161, %rd160, %rd13;
	shl.b64 	%rd162, %rd161, 2;
	add.s64 	%rd163, %rd1, %rd162;
	ld.global.nc.f32 	%f587, [%rd163];
	mul.wide.u32 	%rd164, %r345, 4;
	add.s64 	%rd165, %rd8, %rd164;
	ld.local.v4.f32 	{%f588, %f589, %f590, %f591}, [%rd165];
	mul.f32 	%f592, %f587, %f588;
	sub.f32 	%f593, %f592, %f1227;
	add.f32 	%f594, %f1234, %f593;
	sub.f32 	%f595, %f594, %f1234;
	sub.f32 	%f596, %f595, %f593;
	ld.global.nc.f32 	%f597, [%rd163+4];
	mul.f32 	%f598, %f597, %f589;
	sub.f32 	%f599, %f598, %f596;
	add.f32 	%f600, %f594, %f599;
	sub.f32 	%f601, %f600, %f594;
	sub.f32 	%f602, %f601, %f599;
	ld.global.nc.f32 	%f603, [%rd163+8];
	mul.f32 	%f604, %f603, %f590;
	sub.f32 	%f605, %f604, %f602;
	add.f32 	%f606, %f600, %f605;
	sub.f32 	%f607, %f606, %f600;
	sub.f32 	%f608, %f607, %f605;
	ld.global.nc.f32 	%f609, [%rd163+12];
	mul.f32 	%f610, %f609, %f591;
	sub.f32 	%f611, %f610, %f608;
	add.f32 	%f612, %f606, %f611;
	sub.f32 	%f613, %f612, %f606;
	sub.f32 	%f614, %f613, %f611;
	ld.global.nc.f32 	%f615, [%rd163+16];
	ld.local.v4.f32 	{%f616, %f617, %f618, %f619}, [%rd165+16];
	mul.f32 	%f620, %f615, %f616;
	sub.f32 	%f621, %f620, %f614;
	add.f32 	%f622, %f612, %f621;
	sub.f32 	%f623, %f622, %f612;
	sub.f32 	%f624, %f623, %f621;
	ld.global.nc.f32 	%f625, [%rd163+20];
	mul.f32 	%f626, %f625, %f617;
	sub.f32 	%f627, %f626, %f624;
	add.f32 	%f628, %f622, %f627;
	sub.f32 	%f629, %f628, %f622;
	sub.f32 	%f630, %f629, %f627;
	ld.global.nc.f32 	%f631, [%rd163+24];
	mul.f32 	%f632, %f631, %f618;
	sub.f32 	%f633, %f632, %f630;
	add.f32 	%f634, %f628, %f633;
	sub.f32 	%f635, %f634, %f628;
	sub.f32 	%f636, %f635, %f633;
	ld.global.nc.f32 	%f637, [%rd163+28];
	mul.f32 	%f638, %f637, %f619;
	sub.f32 	%f639, %f638, %f636;
	add.f32 	%f1234, %f634, %f639;
	sub.f32 	%f640, %f1234, %f634;
	sub.f32 	%f1227, %f640, %f639;
	add.s32 	%r345, %r345, 8;
	setp.ne.s32 	%p47, %r345, %r70;
	mov.u32 	%r347, %r70;
	@%p47 bra 	$L__BB2_74;
$L__BB2_75:
	setp.eq.s32 	%p48, %r68, 0;
	@%p48 bra 	$L__BB2_83;
	setp.lt.u32 	%p49, %r69, 3;
	@%p49 bra 	$L__BB2_78;
	cvt.u64.u32 	%rd166, %r347;
	add.s64 	%rd167, %rd166, %rd13;
	shl.b64 	%rd168, %rd167, 2;
	add.s64 	%rd169, %rd1, %rd168;
	ld.global.nc.f32 	%f642, [%rd169];
	mul.wide.u32 	%rd170, %r347, 4;
	add.s64 	%rd171, %rd8, %rd170;
	ld.local.f32 	%f643, [%rd171];
	mul.f32 	%f644, %f642, %f643;
	sub.f32 	%f645, %f644, %f1227;
	add.f32 	%f646, %f1234, %f645;
	sub.f32 	%f647, %f646, %f1234;
	sub.f32 	%f648, %f647, %f645;
	ld.global.nc.f32 	%f649, [%rd169+4];
	ld.local.f32 	%f650, [%rd171+4];
	mul.f32 	%f651, %f649, %f650;
	sub.f32 	%f652, %f651, %f648;
	add.f32 	%f653, %f646, %f652;
	sub.f32 	%f654, %f653, %f646;
	sub.f32 	%f655, %f654, %f652;
	ld.global.nc.f32 	%f656, [%rd169+8];
	ld.local.f32 	%f657, [%rd171+8];
	mul.f32 	%f658, %f656, %f657;
	sub.f32 	%f659, %f658, %f655;
	add.f32 	%f660, %f653, %f659;
	sub.f32 	%f661, %f660, %f653;
	sub.f32 	%f662, %f661, %f659;
	ld.global.nc.f32 	%f663, [%rd169+12];
	ld.local.f32 	%f664, [%rd171+12];
	mul.f32 	%f665, %f663, %f664;
	sub.f32 	%f666, %f665, %f662;
	add.f32 	%f1234, %f660, %f666;
	sub.f32 	%f667, %f1234, %f660;
	sub.f32 	%f1227, %f667, %f666;
	add.s32 	%r347, %r347, 4;
$L__BB2_78:
	setp.eq.s32 	%p50, %r71, 0;
	@%p50 bra 	$L__BB2_83;
	setp.eq.s32 	%p51, %r72, 0;
	@%p51 bra 	$L__BB2_81;
	cvt.u64.u32 	%rd172, %r347;
	add.s64 	%rd173, %rd172, %rd13;
	shl.b64 	%rd174, %rd173, 2;
	add.s64 	%rd175, %rd1, %rd174;
	ld.global.nc.f32 	%f669, [%rd175];
	mul.wide.u32 	%rd176, %r347, 4;
	add.s64 	%rd177, %rd8, %rd176;
	ld.local.f32 	%f670, [%rd177];
	mul.f32 	%f671, %f669, %f670;
	sub.f32 	%f672, %f671, %f1227;
	add.f32 	%f673, %f1234, %f672;
	sub.f32 	%f674, %f673, %f1234;
	sub.f32 	%f675, %f674, %f672;
	ld.global.nc.f32 	%f676, [%rd175+4];
	ld.local.f32 	%f677, [%rd177+4];
	mul.f32 	%f678, %f676, %f677;
	sub.f32 	%f679, %f678, %f675;
	add.f32 	%f1234, %f673, %f679;
	sub.f32 	%f680, %f1234, %f673;
	sub.f32 	%f1227, %f680, %f679;
	add.s32 	%r347, %r347, 2;
$L__BB2_81:
	setp.ne.s32 	%p52, %r73, 0;
	@%p52 bra 	$L__BB2_83;
	cvt.u64.u32 	%rd178, %r347;
	add.s64 	%rd179, %rd178, %rd13;
	shl.b64 	%rd180, %rd179, 2;
	add.s64 	%rd181, %rd1, %rd180;
	ld.global.nc.f32 	%f681, [%rd181];
	mul.wide.u32 	%rd182, %r347, 4;
	add.s64 	%rd183, %rd8, %rd182;
	ld.local.f32 	%f682, [%rd183];
	mul.f32 	%f683, %f681, %f682;
	sub.f32 	%f684, %f683, %f1227;
	add.f32 	%f1234, %f1234, %f684;
$L__BB2_83:
	mul.wide.u32 	%rd184, %r77, 4;
	add.s64 	%rd185, %rd9, %rd184;
	st.local.f32 	[%rd185], %f1234;
	add.s32 	%r344, %r77, 1;
	setp.eq.s32 	%p53, %r77, %r163;
	@%p53 bra 	$L__BB2_84;
	bra.uni 	$L__BB2_72;
$L__BB2_84:
	setp.lt.s32 	%p54, %r163, 0;
	mov.f32 	%f1243, 0f00000000;
	@%p54 bra 	$L__BB2_97;
	min.s32 	%r222, %r2, 1;
	sub.s32 	%r223, %r163, %r222;
	add.s32 	%r74, %r223, 2;
	sub.s32 	%r224, %r2, %r222;
	and.b32  	%r75, %r74, 15;
	setp.lt.u32 	%p55, %r224, 15;
	mov.f32 	%f1243, 0f00000000;
	mov.u32 	%r351, %r2;
	@%p55 bra 	$L__BB2_88;
	and.b32  	%r76, %r74, -16;
	mov.b32 	%r350, 0;
	mov.f32 	%f1243, 0f00000000;
	mov.u32 	%r351, %r2;
$L__BB2_87:
	.pragma "nounroll";
	add.s32 	%r226, %r351, -1;
	mul.wide.u32 	%rd186, %r226, 4;
	add.s64 	%rd187, %rd9, %rd186;
	ld.local.f32 	%f689, [%rd187];
	fma.rn.f32 	%f690, %f1243, %f2, %f689;
	add.s32 	%r227, %r351, -2;
	mul.wide.u32 	%rd188, %r227, 4;
	add.s64 	%rd189, %rd9, %rd188;
	ld.local.f32 	%f691, [%rd189];
	fma.rn.f32 	%f692, %f690, %f2, %f691;
	add.s32 	%r228, %r351, -3;
	mul.wide.u32 	%rd190, %r228, 4;
	add.s64 	%rd191, %rd9, %rd190;
	ld.local.f32 	%f693, [%rd191];
	fma.rn.f32 	%f694, %f692, %f2, %f693;
	add.s32 	%r229, %r351, -4;
	mul.wide.u32 	%rd192, %r229, 4;
	add.s64 	%rd193, %rd9, %rd192;
	ld.local.f32 	%f695, [%rd193];
	fma.rn.f32 	%f696, %f694, %f2, %f695;
	add.s32 	%r230, %r351, -5;
	mul.wide.u32 	%rd194, %r230, 4;
	add.s64 	%rd195, %rd9, %rd194;
	ld.local.f32 	%f697, [%rd195];
	fma.rn.f32 	%f698, %f696, %f2, %f697;
	add.s32 	%r231, %r351, -6;
	mul.wide.u32 	%rd196, %r231, 4;
	add.s64 	%rd197, %rd9, %rd196;
	ld.local.f32 	%f699, [%rd197];
	fma.rn.f32 	%f700, %f698, %f2, %f699;
	add.s32 	%r232, %r351, -7;
	mul.wide.u32 	%rd198, %r232, 4;
	add.s64 	%rd199, %rd9, %rd198;
	ld.local.f32 	%f701, [%rd199];
	fma.rn.f32 	%f702, %f700, %f2, %f701;
	add.s32 	%r233, %r351, -8;
	mul.wide.u32 	%rd200, %r233, 4;
	add.s64 	%rd201, %rd9, %rd200;
	ld.local.f32 	%f703, [%rd201];
	fma.rn.f32 	%f704, %f702, %f2, %f703;
	add.s32 	%r234, %r351, -9;
	mul.wide.u32 	%rd202, %r234, 4;
	add.s64 	%rd203, %rd9, %rd202;
	ld.local.f32 	%f705, [%rd203];
	fma.rn.f32 	%f706, %f704, %f2, %f705;
	add.s32 	%r235, %r351, -10;
	mul.wide.u32 	%rd204, %r235, 4;
	add.s64 	%rd205, %rd9, %rd204;
	ld.local.f32 	%f707, [%rd205];
	fma.rn.f32 	%f708, %f706, %f2, %f707;
	add.s32 	%r236, %r351, -11;
	mul.wide.u32 	%rd206, %r236, 4;
	add.s64 	%rd207, %rd9, %rd206;
	ld.local.f32 	%f709, [%rd207];
	fma.rn.f32 	%f710, %f708, %f2, %f709;
	add.s32 	%r237, %r351, -12;
	mul.wide.u32 	%rd208, %r237, 4;
	add.s64 	%rd209, %rd9, %rd208;
	ld.local.f32 	%f711, [%rd209];
	fma.rn.f32 	%f712, %f710, %f2, %f711;
	add.s32 	%r238, %r351, -13;
	mul.wide.u32 	%rd210, %r238, 4;
	add.s64 	%rd211, %rd9, %rd210;
	ld.local.f32 	%f713, [%rd211];
	fma.rn.f32 	%f714, %f712, %f2, %f713;
	add.s32 	%r239, %r351, -14;
	mul.wide.u32 	%rd212, %r239, 4;
	add.s64 	%rd213, %rd9, %rd212;
	ld.local.f32 	%f715, [%rd213];
	fma.rn.f32 	%f716, %f714, %f2, %f715;
	add.s32 	%r240, %r351, -15;
	mul.wide.u32 	%rd214, %r240, 4;
	add.s64 	%rd215, %rd9, %rd214;
	ld.local.f32 	%f717, [%rd215];
	fma.rn.f32 	%f718, %f716, %f2, %f717;
	add.s32 	%r351, %r351, -16;
	mul.wide.u32 	%rd216, %r351, 4;
	add.s64 	%rd217, %rd9, %rd216;
	ld.local.f32 	%f719, [%rd217];
	fma.rn.f32 	%f1243, %f718, %f2, %f719;
	add.s32 	%r350, %r350, 16;
	setp.ne.s32 	%p56, %r350, %r76;
	@%p56 bra 	$L__BB2_87;
$L__BB2_88:
	setp.eq.s32 	%p57, %r75, 0;
	@%p57 bra 	$L__BB2_97;
	and.b32  	%r91, %r74, 7;
	setp.lt.u32 	%p58, %r75, 8;
	@%p58 bra 	$L__BB2_91;
	add.s32 	%r241, %r351, -1;
	mul.wide.u32 	%rd218, %r241, 4;
	add.s64 	%rd219, %rd9, %rd218;
	ld.local.f32 	%f721, [%rd219];
	fma.rn.f32 	%f722, %f1243, %f2, %f721;
	add.s32 	%r242, %r351, -2;
	mul.wide.u32 	%rd220, %r242, 4;
	add.s64 	%rd221, %rd9, %rd220;
	ld.local.f32 	%f723, [%rd221];
	fma.rn.f32 	%f724, %f722, %f2, %f723;
	add.s32 	%r243, %r351, -3;
	mul.wide.u32 	%rd222, %r243, 4;
	add.s64 	%rd223, %rd9, %rd222;
	ld.local.f32 	%f725, [%rd223];
	fma.rn.f32 	%f726, %f724, %f2, %f725;
	add.s32 	%r244, %r351, -4;
	mul.wide.u32 	%rd224, %r244, 4;
	add.s64 	%rd225, %rd9, %rd224;
	ld.local.f32 	%f727, [%rd225];
	fma.rn.f32 	%f728, %f726, %f2, %f727;
	add.s32 	%r245, %r351, -5;
	mul.wide.u32 	%rd226, %r245, 4;
	add.s64 	%rd227, %rd9, %rd226;
	ld.local.f32 	%f729, [%rd227];
	fma.rn.f32 	%f730, %f728, %f2, %f729;
	add.s32 	%r246, %r351, -6;
	mul.wide.u32 	%rd228, %r246, 4;
	add.s64 	%rd229, %rd9, %rd228;
	ld.local.f32 	%f731, [%rd229];
	fma.rn.f32 	%f732, %f730, %f2, %f731;
	add.s32 	%r247, %r351, -7;
	mul.wide.u32 	%rd230, %r247, 4;
	add.s64 	%rd231, %rd9, %rd230;
	ld.local.f32 	%f733, [%rd231];
	fma.rn.f32 	%f734, %f732, %f2, %f733;
	add.s32 	%r351, %r351, -8;
	mul.wide.u32 	%rd232, %r351, 4;
	add.s64 	%rd233, %rd9, %rd232;
	ld.local.f32 	%f735, [%rd233];
	fma.rn.f32 	%f1243, %f734, %f2, %f735;
$L__BB2_91:
	setp.eq.s32 	%p59, %r91, 0;
	@%p59 bra 	$L__BB2_97;
	and.b32  	%r94, %r74, 3;
	setp.lt.u32 	%p60, %r91, 4;
	@%p60 bra 	$L__BB2_94;
	add.s32 	%r248, %r351, -1;
	mul.wide.u32 	%rd234, %r248, 4;
	add.s64 	%rd235, %rd9, %rd234;
	ld.local.f32 	%f737, [%rd235];
	fma.rn.f32 	%f738, %f1243, %f2, %f737;
	add.s32 	%r249, %r351, -2;
	mul.wide.u32 	%rd236, %r249, 4;
	add.s64 	%rd237, %rd9, %rd236;
	ld.local.f32 	%f739, [%rd237];
	fma.rn.f32 	%f740, %f738, %f2, %f739;
	add.s32 	%r250, %r351, -3;
	mul.wide.u32 	%rd238, %r250, 4;
	add.s64 	%rd239, %rd9, %rd238;
	ld.local.f32 	%f741, [%rd239];
	fma.rn.f32 	%f742, %f740, %f2, %f741;
	add.s32 	%r351, %r351, -4;
	mul.wide.u32 	%rd240, %r351, 4;
	add.s64 	%rd241, %rd9, %rd240;
	ld.local.f32 	%f743, [%rd241];
	fma.rn.f32 	%f1243, %f742, %f2, %f743;
$L__BB2_94:
	setp.eq.s32 	%p61, %r94, 0;
	@%p61 bra 	$L__BB2_97;
	mov.b32 	%r355, 0;
$L__BB2_96:
	.pragma "nounroll";
	add.s32 	%r351, %r351, -1;
	mul.wide.u32 	%rd242, %r351, 4;
	add.s64 	%rd243, %rd9, %rd242;
	ld.local.f32 	%f744, [%rd243];
	fma.rn.f32 	%f1243, %f1243, %f2, %f744;
	add.s32 	%r355, %r355, 1;
	setp.ne.s32 	%p62, %r355, %r94;
	@%p62 bra 	$L__BB2_96;
$L__BB2_97:
	rcp.rn.f32 	%f101, %f1;
	mul.f32 	%f745, %f101, %f1221;
	neg.f32 	%f746, %f745;
	mul.f32 	%f747, %f745, %f746;
	fma.rn.f32 	%f748, %f1222, %f101, %f747;
	setp.lt.f32 	%p63, %f748, 0f00000000;
	selp.f32 	%f749, 0f00000000, %f748, %p63;
	sqrt.rn.f32 	%f750, %f749;
	mul.wide.s32 	%rd244, %r333, 4;
	add.s64 	%rd245, %rd4, %rd244;
	st.global.f32 	[%rd245], %f1243;
	mul.f32 	%f751, %f171, %f750;
	add.f32 	%f752, %f1243, %f751;
	add.s64 	%rd246, %rd3, %rd244;
	st.global.f32 	[%rd246], %f752;
	sub.f32 	%f753, %f1243, %f751;
	add.s64 	%rd247, %rd2, %rd244;
	st.global.f32 	[%rd247], %f753;
	setp.le.s32 	%p64, %r161, %r334;
	@%p64 bra 	$L__BB2_161;
	and.b32  	%r101, %r2, 15;
	and.b32  	%r102, %r2, 7;
	min.s32 	%r252, %r2, 1;
	sub.s32 	%r253, %r163, %r252;
	add.s32 	%r254, %r253, 2;
	sub.s32 	%r103, %r2, %r252;
	and.b32  	%r104, %r254, 15;
	and.b32  	%r105, %r254, 7;
	and.b32  	%r106, %r2, 3;
	and.b32  	%r107, %r254, -16;
	and.b32  	%r108, %r254, 3;
	mov.b16 	%rs15, 0;
$L__BB2_99:
	mad.lo.s32 	%r110, %r334, %r160, %r1;
	and.b16  	%rs8, %rs15, 255;
	setp.ne.s16 	%p65, %rs8, 0;
	@%p65 bra 	$L__BB2_162;
	mul.wide.s32 	%rd248, %r110, 4;
	add.s64 	%rd249, %rd6, %rd248;
	ld.global.nc.u32 	%r255, [%rd249];
	setp.lt.s32 	%p66, %r255, %r162;
	@%p66 bra 	$L__BB2_162;
	@%p54 bra 	$L__BB2_115;
	setp.lt.u32 	%p68, %r163, 15;
	mov.b32 	%r359, 0;
	@%p68 bra 	$L__BB2_105;
	and.b32  	%r257, %r2, -16;
	neg.s32 	%r357, %r257;
	add.s64 	%rd425, %rd8, 32;
	add.s64 	%rd424, %rd9, 32;
$L__BB2_104:
	.pragma "nounroll";
	and.b32  	%r359, %r2, -16;
	ld.local.v4.f32 	{%f754, %f755, %f756, %f757}, [%rd425+-32];
	st.local.v4.f32 	[%rd424+-32], {%f754, %f755, %f756, %f757};
	ld.local.v4.f32 	{%f758, %f759, %f760, %f761}, [%rd425+-16];
	st.local.v4.f32 	[%rd424+-16], {%f758, %f759, %f760, %f761};
	ld.local.v4.f32 	{%f762, %f763, %f764, %f765}, [%rd425];
	st.local.v4.f32 	[%rd424], {%f762, %f763, %f764, %f765};
	ld.local.v4.f32 	{%f766, %f767, %f768, %f769}, [%rd425+16];
	st.local.v4.f32 	[%rd424+16], {%f766, %f767, %f768, %f769};
	add.s32 	%r357, %r357, 16;
	add.s64 	%rd425, %rd425, 64;
	add.s64 	%rd424, %rd424, 64;
	setp.ne.s32 	%p69, %r357, 0;
	@%p69 bra 	$L__BB2_104;
$L__BB2_105:
	setp.eq.s32 	%p70, %r101, 0;
	@%p70 bra 	$L__BB2_115;
	add.s32 	%r258, %r101, -1;
	setp.lt.u32 	%p71, %r258, 7;
	@%p71 bra 	$L__BB2_108;
	mul.wide.u32 	%rd250, %r359, 4;
	add.s64 	%rd251, %rd8, %rd250;
	ld.local.f32 	%f770, [%rd251];
	add.s64 	%rd252, %rd9, %rd250;
	st.local.f32 	[%rd252], %f770;
	ld.local.f32 	%f771, [%rd251+4];
	st.local.f32 	[%rd252+4], %f771;
	ld.local.f32 	%f772, [%rd251+8];
	st.local.f32 	[%rd252+8], %f772;
	ld.local.f32 	%f773, [%rd251+12];
	st.local.f32 	[%rd252+12], %f773;
	ld.local.f32 	%f774, [%rd251+16];
	st.local.f32 	[%rd252+16], %f774;
	ld.local.f32 	%f775, [%rd251+20];
	st.local.f32 	[%rd252+20], %f775;
	ld.local.f32 	%f776, [%rd251+24];
	st.local.f32 	[%rd252+24], %f776;
	ld.local.f32 	%f777, [%rd251+28];
	st.local.f32 	[%rd252+28], %f777;
	add.s32 	%r359, %r359, 8;
$L__BB2_108:
	setp.eq.s32 	%p72, %r102, 0;
	@%p72 bra 	$L__BB2_115;
	add.s32 	%r259, %r102, -1;
	setp.lt.u32 	%p73, %r259, 3;
	@%p73 bra 	$L__BB2_111;
	mul.wide.u32 	%rd253, %r359, 4;
	add.s64 	%rd254, %rd8, %rd253;
	ld.local.f32 	%f778, [%rd254];
	add.s64 	%rd255, %rd9, %rd253;
	st.local.f32 	[%rd255], %f778;
	ld.local.f32 	%f779, [%rd254+4];
	st.local.f32 	[%rd255+4], %f779;
	ld.local.f32 	%f780, [%rd254+8];
	st.local.f32 	[%rd255+8], %f780;
	ld.local.f32 	%f781, [%rd254+12];
	st.local.f32 	[%rd255+12], %f781;
	add.s32 	%r359, %r359, 4;
$L__BB2_111:
	setp.eq.s32 	%p74, %r106, 0;
	@%p74 bra 	$L__BB2_115;
	setp.eq.s32 	%p75, %r106, 1;
	mul.wide.u32 	%rd256, %r359, 4;
	add.s64 	%rd20, %rd8, %rd256;
	ld.local.f32 	%f782, [%rd20];
	add.s64 	%rd21, %rd9, %rd256;
	st.local.f32 	[%rd21], %f782;
	@%p75 bra 	$L__BB2_115;
	setp.eq.s32 	%p76, %r106, 2;
	ld.local.f32 	%f783, [%rd20+4];
	st.local.f32 	[%rd21+4], %f783;
	@%p76 bra 	$L__BB2_115;
	ld.local.f32 	%f784, [%rd20+8];
	st.local.f32 	[%rd21+8], %f784;
$L__BB2_115:
	setp.lt.s32 	%p77, %r163, 1;
	sub.s32 	%r260, %r334, %r162;
	mad.lo.s32 	%r261, %r260, %r160, %r1;
	mul.wide.s32 	%rd257, %r261, 4;
	add.s64 	%rd258, %rd5, %rd257;
	ld.global.nc.f32 	%f785, [%rd258];
	mul.wide.s32 	%rd259, %r110, 4;
	add.s64 	%rd260, %rd5, %rd259;
	ld.global.nc.f32 	%f106, [%rd260];
	neg.f32 	%f786, %f785;
	sub.f32 	%f787, %f786, %f1219;
	add.f32 	%f788, %f1221, %f787;
	sub.f32 	%f789, %f788, %f1221;
	sub.f32 	%f790, %f789, %f787;
	sub.f32 	%f791, %f106, %f790;
	add.f32 	%f1221, %f788, %f791;
	sub.f32 	%f792, %f1221, %f788;
	sub.f32 	%f1219, %f792, %f791;
	st.local.f32 	[%rd8], %f1221;
	mul.f32 	%f793, %f785, %f786;
	sub.f32 	%f794, %f793, %f1220;
	add.f32 	%f795, %f1222, %f794;
	sub.f32 	%f796, %f795, %f1222;
	sub.f32 	%f797, %f794, %f796;
	fma.rn.f32 	%f798, %f106, %f106, %f797;
	add.f32 	%f1222, %f795, %f798;
	sub.f32 	%f799, %f1222, %f795;
	sub.f32 	%f1220, %f799, %f798;
	@%p77 bra 	$L__BB2_131;
	mov.b32 	%r361, 0;
	mov.b16 	%rs16, 0;
	mov.u16 	%rs17, %rs16;
$L__BB2_117:
	mov.u32 	%r120, %r361;
	add.s32 	%r361, %r120, 1;
	add.s32 	%r122, %r120, 2;
	mul.wide.u32 	%rd261, %r361, 32;
	mov.u64 	%rd262, PRB_BINOM_SIGN;
	add.s64 	%rd22, %rd262, %rd261;
	setp.lt.u32 	%p78, %r361, 15;
	mov.f32 	%f1259, 0f00000000;
	mov.b32 	%r364, 0;
	mov.f32 	%f1252, %f1259;
	@%p78 bra 	$L__BB2_120;
	mov.f32 	%f1259, 0f00000000;
	mov.b32 	%r362, 0;
$L__BB2_119:
	.pragma "nounroll";
	mul.wide.u32 	%rd263, %r362, 4;
	add.s64 	%rd264, %rd22, %rd263;
	ld.const.f32 	%f803, [%rd264];
	add.s64 	%rd265, %rd9, %rd263;
	ld.local.v4.f32 	{%f804, %f805, %f806, %f807}, [%rd265];
	mul.f32 	%f808, %f803, %f804;
	sub.f32 	%f809, %f808, %f1252;
	add.f32 	%f810, %f1259, %f809;
	sub.f32 	%f811, %f810, %f1259;
	sub.f32 	%f812, %f811, %f809;
	ld.const.f32 	%f813, [%rd264+4];
	mul.f32 	%f814, %f813, %f805;
	sub.f32 	%f815, %f814, %f812;
	add.f32 	%f816, %f810, %f815;
	sub.f32 	%f817, %f816, %f810;
	sub.f32 	%f818, %f817, %f815;
	ld.const.f32 	%f819, [%rd264+8];
	mul.f32 	%f820, %f819, %f806;
	sub.f32 	%f821, %f820, %f818;
	add.f32 	%f822, %f816, %f821;
	sub.f32 	%f823, %f822, %f816;
	sub.f32 	%f824, %f823, %f821;
	ld.const.f32 	%f825, [%rd264+12];
	mul.f32 	%f826, %f825, %f807;
	sub.f32 	%f827, %f826, %f824;
	add.f32 	%f828, %f822, %f827;
	sub.f32 	%f829, %f828, %f822;
	sub.f32 	%f830, %f829, %f827;
	ld.const.f32 	%f831, [%rd264+16];
	ld.local.v4.f32 	{%f832, %f833, %f834, %f835}, [%rd265+16];
	mul.f32 	%f836, %f831, %f832;
	sub.f32 	%f837, %f836, %f830;
	add.f32 	%f838, %f828, %f837;
	sub.f32 	%f839, %f838, %f828;
	sub.f32 	%f840, %f839, %f837;
	ld.const.f32 	%f841, [%rd264+20];
	mul.f32 	%f842, %f841, %f833;
	sub.f32 	%f843, %f842, %f840;
	add.f32 	%f844, %f838, %f843;
	sub.f32 	%f845, %f844, %f838;
	sub.f32 	%f846, %f845, %f843;
	ld.const.f32 	%f847, [%rd264+24];
	mul.f32 	%f848, %f847, %f834;
	sub.f32 	%f849, %f848, %f846;
	add.f32 	%f850, %f844, %f849;
	sub.f32 	%f851, %f850, %f844;
	sub.f32 	%f852, %f851, %f849;
	ld.const.f32 	%f853, [%rd264+28];
	mul.f32 	%f854, %f853, %f835;
	sub.f32 	%f855, %f854, %f852;
	add.f32 	%f856, %f850, %f855;
	sub.f32 	%f857, %f856, %f850;
	sub.f32 	%f858, %f857, %f855;
	ld.const.f32 	%f859, [%rd264+32];
	ld.local.v4.f32 	{%f860, %f861, %f862, %f863}, [%rd265+32];
	mul.f32 	%f864, %f859, %f860;
	sub.f32 	%f865, %f864, %f858;
	add.f32 	%f866, %f856, %f865;
	sub.f32 	%f867, %f866, %f856;
	sub.f32 	%f868, %f867, %f865;
	ld.const.f32 	%f869, [%rd264+36];
	mul.f32 	%f870, %f869, %f861;
	sub.f32 	%f871, %f870, %f868;
	add.f32 	%f872, %f866, %f871;
	sub.f32 	%f873, %f872, %f866;
	sub.f32 	%f874, %f873, %f871;
	ld.const.f32 	%f875, [%rd264+40];
	mul.f32 	%f876, %f875, %f862;
	sub.f32 	%f877, %f876, %f874;
	add.f32 	%f878, %f872, %f877;
	sub.f32 	%f879, %f878, %f872;
	sub.f32 	%f880, %f879, %f877;
	ld.const.f32 	%f881, [%rd264+44];
	mul.f32 	%f882, %f881, %f863;
	sub.f32 	%f883, %f882, %f880;
	add.f32 	%f884, %f878, %f883;
	sub.f32 	%f885, %f884, %f878;
	sub.f32 	%f886, %f885, %f883;
	ld.const.f32 	%f887, [%rd264+48];
	ld.local.v4.f32 	{%f888, %f889, %f890, %f891}, [%rd265+48];
	mul.f32 	%f892, %f887, %f888;
	sub.f32 	%f893, %f892, %f886;
	add.f32 	%f894, %f884, %f893;
	sub.f32 	%f895, %f894, %f884;
	sub.f32 	%f896, %f895, %f893;
	ld.const.f32 	%f897, [%rd264+52];
	mul.f32 	%f898, %f897, %f889;
	sub.f32 	%f899, %f898, %f896;
	add.f32 	%f900, %f894, %f899;
	sub.f32 	%f901, %f900, %f894;
	sub.f32 	%f902, %f901, %f899;
	ld.const.f32 	%f903, [%rd264+56];
	mul.f32 	%f904, %f903, %f890;
	sub.f32 	%f905, %f904, %f902;
	add.f32 	%f906, %f900, %f905;
	sub.f32 	%f907, %f906, %f900;
	sub.f32 	%f908, %f907, %f905;
	ld.const.f32 	%f909, [%rd264+60];
	mul.f32 	%f910, %f909, %f891;
	sub.f32 	%f911, %f910, %f908;
	add.f32 	%f1259, %f906, %f911;
	sub.f32 	%f912, %f1259, %f906;
	sub.f32 	%f1252, %f912, %f911;
	add.s32 	%r362, %r362, 16;
	and.b32  	%r364, %r122, -16;
	setp.ne.s32 	%p79, %r362, %r364;
	@%p79 bra 	$L__BB2_119;
$L__BB2_120:
	and.b32  	%r265, %r122, 15;
	setp.eq.s32 	%p80, %r265, 0;
	@%p80 bra 	$L__BB2_130;
	add.s16 	%rs11, %rs17, 2;
	cvt.u32.u16 	%r266, %rs11;
	and.b32  	%r127, %r266, 15;
	add.s32 	%r267, %r127, -1;
	setp.lt.u32 	%p81, %r267, 7;
	@%p81 bra 	$L__BB2_123;
	mul.wide.u32 	%rd266, %r364, 4;
	add.s64 	%rd267, %rd22, %rd266;
	ld.const.f32 	%f914, [%rd267];
	add.s64 	%rd268, %rd9, %rd266;
	ld.local.f32 	%f915, [%rd268];
	mul.f32 	%f916, %f914, %f915;
	sub.f32 	%f917, %f916, %f1252;
	add.f32 	%f918, %f1259, %f917;
	sub.f32 	%f919, %f918, %f1259;
	sub.f32 	%f920, %f919, %f917;
	ld.const.f32 	%f921, [%rd267+4];
	ld.local.f32 	%f922, [%rd268+4];
	mul.f32 	%f923, %f921, %f922;
	sub.f32 	%f924, %f923, %f920;
	add.f32 	%f925, %f918, %f924;
	sub.f32 	%f926, %f925, %f918;
	sub.f32 	%f927, %f926, %f924;
	ld.const.f32 	%f928, [%rd267+8];
	ld.local.f32 	%f929, [%rd268+8];
	mul.f32 	%f930, %f928, %f929;
	sub.f32 	%f931, %f930, %f927;
	add.f32 	%f932, %f925, %f931;
	sub.f32 	%f933, %f932, %f925;
	sub.f32 	%f934, %f933, %f931;
	ld.const.f32 	%f935, [%rd267+12];
	ld.local.f32 	%f936, [%rd268+12];
	mul.f32 	%f937, %f935, %f936;
	sub.f32 	%f938, %f937, %f934;
	add.f32 	%f939, %f932, %f938;
	sub.f32 	%f940, %f939, %f932;
	sub.f32 	%f941, %f940, %f938;
	ld.const.f32 	%f942, [%rd267+16];
	ld.local.f32 	%f943, [%rd268+16];
	mul.f32 	%f944, %f942, %f943;
	sub.f32 	%f945, %f944, %f941;
	add.f32 	%f946, %f939, %f945;
	sub.f32 	%f947, %f946, %f939;
	sub.f32 	%f948, %f947, %f945;
	ld.const.f32 	%f949, [%rd267+20];
	ld.local.f32 	%f950, [%rd268+20];
	mul.f32 	%f951, %f949, %f950;
	sub.f32 	%f952, %f951, %f948;
	add.f32 	%f953, %f946, %f952;
	sub.f32 	%f954, %f953, %f946;
	sub.f32 	%f955, %f954, %f952;
	ld.const.f32 	%f956, [%rd267+24];
	ld.local.f32 	%f957, [%rd268+24];
	mul.f32 	%f958, %f956, %f957;
	sub.f32 	%f959, %f958, %f955;
	add.f32 	%f960, %f953, %f959;
	sub.f32 	%f961, %f960, %f953;
	sub.f32 	%f962, %f961, %f959;
	ld.const.f32 	%f963, [%rd267+28];
	ld.local.f32 	%f964, [%rd268+28];
	mul.f32 	%f965, %f963, %f964;
	sub.f32 	%f966, %f965, %f962;
	add.f32 	%f1259, %f960, %f966;
	sub.f32 	%f967, %f1259, %f960;
	sub.f32 	%f1252, %f967, %f966;
	add.s32 	%r364, %r364, 8;
$L__BB2_123:
	and.b32  	%r268, %r127, 7;
	setp.eq.s32 	%p82, %r268, 0;
	@%p82 bra 	$L__BB2_130;
	add.s16 	%rs12, %rs16, 2;
	cvt.u32.u16 	%r269, %rs12;
	and.b32  	%r270, %r269, 7;
	and.b32  	%r130, %r269, 3;
	add.s32 	%r271, %r270, -1;
	setp.lt.u32 	%p83, %r271, 3;
	@%p83 bra 	$L__BB2_126;
	mul.wide.u32 	%rd269, %r364, 4;
	add.s64 	%rd270, %rd22, %rd269;
	ld.const.f32 	%f969, [%rd270];
	add.s64 	%rd271, %rd9, %rd269;
	ld.local.f32 	%f970, [%rd271];
	mul.f32 	%f971, %f969, %f970;
	sub.f32 	%f972, %f971, %f1252;
	add.f32 	%f973, %f1259, %f972;
	sub.f32 	%f974, %f973, %f1259;
	sub.f32 	%f975, %f974, %f972;
	ld.const.f32 	%f976, [%rd270+4];
	ld.local.f32 	%f977, [%rd271+4];
	mul.f32 	%f978, %f976, %f977;
	sub.f32 	%f979, %f978, %f975;
	add.f32 	%f980, %f973, %f979;
	sub.f32 	%f981, %f980, %f973;
	sub.f32 	%f982, %f981, %f979;
	ld.const.f32 	%f983, [%rd270+8];
	ld.local.f32 	%f984, [%rd271+8];
	mul.f32 	%f985, %f983, %f984;
	sub.f32 	%f986, %f985, %f982;
	add.f32 	%f987, %f980, %f986;
	sub.f32 	%f988, %f987, %f980;
	sub.f32 	%f989, %f988, %f986;
	ld.const.f32 	%f990, [%rd270+12];
	ld.local.f32 	%f991, [%rd271+12];
	mul.f32 	%f992, %f990, %f991;
	sub.f32 	%f993, %f992, %f989;
	add.f32 	%f1259, %f987, %f993;
	sub.f32 	%f994, %f1259, %f987;
	sub.f32 	%f1252, %f994, %f993;
	add.s32 	%r364, %r364, 4;
$L__BB2_126:
	setp.eq.s32 	%p84, %r130, 0;
	@%p84 bra 	$L__BB2_130;
	mul.wide.u32 	%rd272, %r364, 4;
	add.s64 	%rd23, %rd22, %rd272;
	ld.const.f32 	%f995, [%rd23];
	add.s64 	%rd24, %rd9, %rd272;
	ld.local.f32 	%f996, [%rd24];
	mul.f32 	%f997, %f995, %f996;
	sub.f32 	%f998, %f997, %f1252;
	add.f32 	%f128, %f1259, %f998;
	sub.f32 	%f999, %f128, %f1259;
	sub.f32 	%f129, %f999, %f998;
	setp.eq.s32 	%p85, %r130, 1;
	mov.f32 	%f1259, %f128;
	@%p85 bra 	$L__BB2_130;
	ld.const.f32 	%f1000, [%rd23+4];
	ld.local.f32 	%f1001, [%rd24+4];
	mul.f32 	%f1002, %f1000, %f1001;
	sub.f32 	%f1003, %f1002, %f129;
	add.f32 	%f1259, %f128, %f1003;
	sub.f32 	%f1004, %f1259, %f128;
	sub.f32 	%f131, %f1004, %f1003;
	setp.eq.s32 	%p86, %r130, 2;
	@%p86 bra 	$L__BB2_130;
	ld.const.f32 	%f1005, [%rd23+8];
	ld.local.f32 	%f1006, [%rd24+8];
	mul.f32 	%f1007, %f1005, %f1006;
	sub.f32 	%f1008, %f1007, %f131;
	add.f32 	%f1259, %f1259, %f1008;
$L__BB2_130:
	mul.wide.u32 	%rd273, %r361, 4;
	add.s64 	%rd274, %rd7, %rd273;
	ld.local.f32 	%f1009, [%rd274];
	fma.rn.f32 	%f1010, %f106, %f1009, %f1259;
	add.s64 	%rd275, %rd8, %rd273;
	st.local.f32 	[%rd275], %f1010;
	setp.ne.s32 	%p87, %r122, %r2;
	add.s16 	%rs17, %rs17, 1;
	add.s16 	%rs16, %rs16, 1;
	@%p87 bra 	$L__BB2_117;
$L__BB2_131:
	@%p54 bra 	$L__BB2_145;
	mov.b32 	%r366, 0;
$L__BB2_133:
	mov.u32 	%r133, %r366;
	setp.lt.u32 	%p89, %r163, 7;
	mul.lo.s32 	%r274, %r133, %r165;
	cvt.s64.s32 	%rd25, %r274;
	mov.f32 	%f1271, 0f00000000;
	mov.b32 	%r369, 0;
	mov.f32 	%f1264, %f1271;
	@%p89 bra 	$L__BB2_136;
	mov.f32 	%f1271, 0f00000000;
	mov.b32 	%r367, 0;
$L__BB2_135:
	.pragma "nounroll";
	cvt.u64.u32 	%rd276, %r367;
	add.s64 	%rd277, %rd276, %rd25;
	shl.b64 	%rd278, %rd277, 2;
	add.s64 	%rd279, %rd1, %rd278;
	ld.global.nc.f32 	%f1014, [%rd279];
	mul.wide.u32 	%rd280, %r367, 4;
	add.s64 	%rd281, %rd8, %rd280;
	ld.local.v4.f32 	{%f1015, %f1016, %f1017, %f1018}, [%rd281];
	mul.f32 	%f1019, %f1014, %f1015;
	sub.f32 	%f1020, %f1019, %f1264;
	add.f32 	%f1021, %f1271, %f1020;
	sub.f32 	%f1022, %f1021, %f1271;
	sub.f32 	%f1023, %f1022, %f1020;
	ld.global.nc.f32 	%f1024, [%rd279+4];
	mul.f32 	%f1025, %f1024, %f1016;
	sub.f32 	%f1026, %f1025, %f1023;
	add.f32 	%f1027, %f1021, %f1026;
	sub.f32 	%f1028, %f1027, %f1021;
	sub.f32 	%f1029, %f1028, %f1026;
	ld.global.nc.f32 	%f1030, [%rd279+8];
	mul.f32 	%f1031, %f1030, %f1017;
	sub.f32 	%f1032, %f1031, %f1029;
	add.f32 	%f1033, %f1027, %f1032;
	sub.f32 	%f1034, %f1033, %f1027;
	sub.f32 	%f1035, %f1034, %f1032;
	ld.global.nc.f32 	%f1036, [%rd279+12];
	mul.f32 	%f1037, %f1036, %f1018;
	sub.f32 	%f1038, %f1037, %f1035;
	add.f32 	%f1039, %f1033, %f1038;
	sub.f32 	%f1040, %f1039, %f1033;
	sub.f32 	%f1041, %f1040, %f1038;
	ld.global.nc.f32 	%f1042, [%rd279+16];
	ld.local.v4.f32 	{%f1043, %f1044, %f1045, %f1046}, [%rd281+16];
	mul.f32 	%f1047, %f1042, %f1043;
	sub.f32 	%f1048, %f1047, %f1041;
	add.f32 	%f1049, %f1039, %f1048;
	sub.f32 	%f1050, %f1049, %f1039;
	sub.f32 	%f1051, %f1050, %f1048;
	ld.global.nc.f32 	%f1052, [%rd279+20];
	mul.f32 	%f1053, %f1052, %f1044;
	sub.f32 	%f1054, %f1053, %f1051;
	add.f32 	%f1055, %f1049, %f1054;
	sub.f32 	%f1056, %f1055, %f1049;
	sub.f32 	%f1057, %f1056, %f1054;
	ld.global.nc.f32 	%f1058, [%rd279+24];
	mul.f32 	%f1059, %f1058, %f1045;
	sub.f32 	%f1060, %f1059, %f1057;
	add.f32 	%f1061, %f1055, %f1060;
	sub.f32 	%f1062, %f1061, %f1055;
	sub.f32 	%f1063, %f1062, %f1060;
	ld.global.nc.f32 	%f1064, [%rd279+28];
	mul.f32 	%f1065, %f1064, %f1046;
	sub.f32 	%f1066, %f1065, %f1063;
	add.f32 	%f1271, %f1061, %f1066;
	sub.f32 	%f1067, %f1271, %f1061;
	sub.f32 	%f1264, %f1067, %f1066;
	add.s32 	%r367, %r367, 8;
	and.b32  	%r369, %r2, -8;
	setp.ne.s32 	%p90, %r367, %r369;
	@%p90 bra 	$L__BB2_135;
$L__BB2_136:
	setp.eq.s32 	%p91, %r102, 0;
	@%p91 bra 	$L__BB2_144;
	add.s32 	%r276, %r102, -1;
	setp.lt.u32 	%p92, %r276, 3;
	@%p92 bra 	$L__BB2_139;
	cvt.u64.u32 	%rd282, %r369;
	add.s64 	%rd283, %rd282, %rd25;
	shl.b64 	%rd284, %rd283, 2;
	add.s64 	%rd285, %rd1, %rd284;
	ld.global.nc.f32 	%f1069, [%rd285];
	mul.wide.u32 	%rd286, %r369, 4;
	add.s64 	%rd287, %rd8, %rd286;
	ld.local.f32 	%f1070, [%rd287];
	mul.f32 	%f1071, %f1069, %f1070;
	sub.f32 	%f1072, %f1071, %f1264;
	add.f32 	%f1073, %f1271, %f1072;
	sub.f32 	%f1074, %f1073, %f1271;
	sub.f32 	%f1075, %f1074, %f1072;
	ld.global.nc.f32 	%f1076, [%rd285+4];
	ld.local.f32 	%f1077, [%rd287+4];
	mul.f32 	%f1078, %f1076, %f1077;
	sub.f32 	%f1079, %f1078, %f1075;
	add.f32 	%f1080, %f1073, %f1079;
	sub.f32 	%f1081, %f1080, %f1073;
	sub.f32 	%f1082, %f1081, %f1079;
	ld.global.nc.f32 	%f1083, [%rd285+8];
	ld.local.f32 	%f1084, [%rd287+8];
	mul.f32 	%f1085, %f1083, %f1084;
	sub.f32 	%f1086, %f1085, %f1082;
	add.f32 	%f1087, %f1080, %f1086;
	sub.f32 	%f1088, %f1087, %f1080;
	sub.f32 	%f1089, %f1088, %f1086;
	ld.global.nc.f32 	%f1090, [%rd285+12];
	ld.local.f32 	%f1091, [%rd287+12];
	mul.f32 	%f1092, %f1090, %f1091;
	sub.f32 	%f1093, %f1092, %f1089;
	add.f32 	%f1271, %f1087, %f1093;
	sub.f32 	%f1094, %f1271, %f1087;
	sub.f32 	%f1264, %f1094, %f1093;
	add.s32 	%r369, %r369, 4;
$L__BB2_139:
	setp.eq.s32 	%p93, %r106, 0;
	@%p93 bra 	$L__BB2_144;
	and.b32  	%r277, %r163, 3;
	setp.eq.s32 	%p94, %r277, 0;
	@%p94 bra 	$L__BB2_142;
	cvt.u64.u32 	%rd288, %r369;
	add.s64 	%rd289, %rd288, %rd25;
	shl.b64 	%rd290, %rd289, 2;
	add.s64 	%rd291, %rd1, %rd290;
	ld.global.nc.f32 	%f1096, [%rd291];
	mul.wide.u32 	%rd292, %r369, 4;
	add.s64 	%rd293, %rd8, %rd292;
	ld.local.f32 	%f1097, [%rd293];
	mul.f32 	%f1098, %f1096, %f1097;
	sub.f32 	%f1099, %f1098, %f1264;
	add.f32 	%f1100, %f1271, %f1099;
	sub.f32 	%f1101, %f1100, %f1271;
	sub.f32 	%f1102, %f1101, %f1099;
	ld.global.nc.f32 	%f1103, [%rd291+4];
	ld.local.f32 	%f1104, [%rd293+4];
	mul.f32 	%f1105, %f1103, %f1104;
	sub.f32 	%f1106, %f1105, %f1102;
	add.f32 	%f1271, %f1100, %f1106;
	sub.f32 	%f1107, %f1271, %f1100;
	sub.f32 	%f1264, %f1107, %f1106;
	add.s32 	%r369, %r369, 2;
$L__BB2_142:
	and.b32  	%r278, %r163, 1;
	setp.eq.b32 	%p95, %r278, 1;
	@%p95 bra 	$L__BB2_144;
	cvt.u64.u32 	%rd294, %r369;
	add.s64 	%rd295, %rd294, %rd25;
	shl.b64 	%rd296, %rd295, 2;
	add.s64 	%rd297, %rd1, %rd296;
	ld.global.nc.f32 	%f1108, [%rd297];
	mul.wide.u32 	%rd298, %r369, 4;
	add.s64 	%rd299, %rd8, %rd298;
	ld.local.f32 	%f1109, [%rd299];
	mul.f32 	%f1110, %f1108, %f1109;
	sub.f32 	%f1111, %f1110, %f1264;
	add.f32 	%f1271, %f1271, %f1111;
$L__BB2_144:
	mul.wide.u32 	%rd300, %r133, 4;
	add.s64 	%rd301, %rd10, %rd300;
	st.local.f32 	[%rd301], %f1271;
	add.s32 	%r366, %r133, 1;
	setp.eq.s32 	%p96, %r133, %r163;
	@%p96 bra 	$L__BB2_145;
	bra.uni 	$L__BB2_133;
$L__BB2_145:
	mov.f32 	%f1279, 0f00000000;
	@%p54 bra 	$L__BB2_159;
	setp.lt.u32 	%p98, %r103, 15;
	mov.f32 	%f1279, 0f00000000;
	mov.u32 	%r373, %r2;
	@%p98 bra 	$L__BB2_149;
	mov.b32 	%r372, 0;
	mov.f32 	%f1279, 0f00000000;
	mov.u32 	%r373, %r2;
$L__BB2_148:
	.pragma "nounroll";
	add.s32 	%r280, %r373, -1;
	mul.wide.u32 	%rd302, %r280, 4;
	add.s64 	%rd303, %rd10, %rd302;
	ld.local.f32 	%f1116, [%rd303];
	fma.rn.f32 	%f1117, %f1279, %f2, %f1116;
	add.s32 	%r281, %r373, -2;
	mul.wide.u32 	%rd304, %r281, 4;
	add.s64 	%rd305, %rd10, %rd304;
	ld.local.f32 	%f1118, [%rd305];
	fma.rn.f32 	%f1119, %f1117, %f2, %f1118;
	add.s32 	%r282, %r373, -3;
	mul.wide.u32 	%rd306, %r282, 4;
	add.s64 	%rd307, %rd10, %rd306;
	ld.local.f32 	%f1120, [%rd307];
	fma.rn.f32 	%f1121, %f1119, %f2, %f1120;
	add.s32 	%r283, %r373, -4;
	mul.wide.u32 	%rd308, %r283, 4;
	add.s64 	%rd309, %rd10, %rd308;
	ld.local.f32 	%f1122, [%rd309];
	fma.rn.f32 	%f1123, %f1121, %f2, %f1122;
	add.s32 	%r284, %r373, -5;
	mul.wide.u32 	%rd310, %r284, 4;
	add.s64 	%rd311, %rd10, %rd310;
	ld.local.f32 	%f1124, [%rd311];
	fma.rn.f32 	%f1125, %f1123, %f2, %f1124;
	add.s32 	%r285, %r373, -6;
	mul.wide.u32 	%rd312, %r285, 4;
	add.s64 	%rd313, %rd10, %rd312;
	ld.local.f32 	%f1126, [%rd313];
	fma.rn.f32 	%f1127, %f1125, %f2, %f1126;
	add.s32 	%r286, %r373, -7;
	mul.wide.u32 	%rd314, %r286, 4;
	add.s64 	%rd315, %rd10, %rd314;
	ld.local.f32 	%f1128, [%rd315];
	fma.rn.f32 	%f1129, %f1127, %f2, %f1128;
	add.s32 	%r287, %r373, -8;
	mul.wide.u32 	%rd316, %r287, 4;
	add.s64 	%rd317, %rd10, %rd316;
	ld.local.f32 	%f1130, [%rd317];
	fma.rn.f32 	%f1131, %f1129, %f2, %f1130;
	add.s32 	%r288, %r373, -9;
	mul.wide.u32 	%rd318, %r288, 4;
	add.s64 	%rd319, %rd10, %rd318;
	ld.local.f32 	%f1132, [%rd319];
	fma.rn.f32 	%f1133, %f1131, %f2, %f1132;
	add.s32 	%r289, %r373, -10;
	mul.wide.u32 	%rd320, %r289, 4;
	add.s64 	%rd321, %rd10, %rd320;
	ld.local.f32 	%f1134, [%rd321];
	fma.rn.f32 	%f1135, %f1133, %f2, %f1134;
	add.s32 	%r290, %r373, -11;
	mul.wide.u32 	%rd322, %r290, 4;
	add.s64 	%rd323, %rd10, %rd322;
	ld.local.f32 	%f1136, [%rd323];
	fma.rn.f32 	%f1137, %f1135, %f2, %f1136;
	add.s32 	%r291, %r373, -12;
	mul.wide.u32 	%rd324, %r291, 4;
	add.s64 	%rd325, %rd10, %rd324;
	ld.local.f32 	%f1138, [%rd325];
	fma.rn.f32 	%f1139, %f1137, %f2, %f1138;
	add.s32 	%r292, %r373, -13;
	mul.wide.u32 	%rd326, %r292, 4;
	add.s64 	%rd327, %rd10, %rd326;
	ld.local.f32 	%f1140, [%rd327];
	fma.rn.f32 	%f1141, %f1139, %f2, %f1140;
	add.s32 	%r293, %r373, -14;
	mul.wide.u32 	%rd328, %r293, 4;
	add.s64 	%rd329, %rd10, %rd328;
	ld.local.f32 	%f1142, [%rd329];
	fma.rn.f32 	%f1143, %f1141, %f2, %f1142;
	add.s32 	%r294, %r373, -15;
	mul.wide.u32 	%rd330, %r294, 4;
	add.s64 	%rd331, %rd10, %rd330;
	ld.local.f32 	%f1144, [%rd331];
	fma.rn.f32 	%f1145, %f1143, %f2, %f1144;
	add.s32 	%r373, %r373, -16;
	mul.wide.u32 	%rd332, %r373, 4;
	add.s64 	%rd333, %rd10, %rd332;
	ld.local.f32 	%f1146, [%rd333];
	fma.rn.f32 	%f1279, %f1145, %f2, %f1146;
	add.s32 	%r372, %r372, 16;
	setp.ne.s32 	%p99, %r372, %r107;
	@%p99 bra 	$L__BB2_148;
$L__BB2_149:
	setp.eq.s32 	%p100, %r104, 0;
	@%p100 bra 	$L__BB2_159;
	add.s32 	%r295, %r104, -1;
	setp.lt.u32 	%p101, %r295, 7;
	@%p101 bra 	$L__BB2_152;
	add.s32 	%r296, %r373, -1;
	mul.wide.u32 	%rd334, %r296, 4;
	add.s64 	%rd335, %rd10, %rd334;
	ld.local.f32 	%f1148, [%rd335];
	fma.rn.f32 	%f1149, %f1279, %f2, %f1148;
	add.s32 	%r297, %r373, -2;
	mul.wide.u32 	%rd336, %r297, 4;
	add.s64 	%rd337, %rd10, %rd336;
	ld.local.f32 	%f1150, [%rd337];
	fma.rn.f32 	%f1151, %f1149, %f2, %f1150;
	add.s32 	%r298, %r373, -3;
	mul.wide.u32 	%rd338, %r298, 4;
	add.s64 	%rd339, %rd10, %rd338;
	ld.local.f32 	%f1152, [%rd339];
	fma.rn.f32 	%f1153, %f1151, %f2, %f1152;
	add.s32 	%r299, %r373, -4;
	mul.wide.u32 	%rd340, %r299, 4;
	add.s64 	%rd341, %rd10, %rd340;
	ld.local.f32 	%f1154, [%rd341];
	fma.rn.f32 	%f1155, %f1153, %f2, %f1154;
	add.s32 	%r300, %r373, -5;
	mul.wide.u32 	%rd342, %r300, 4;
	add.s64 	%rd343, %rd10, %rd342;
	ld.local.f32 	%f1156, [%rd343];
	fma.rn.f32 	%f1157, %f1155, %f2, %f1156;
	add.s32 	%r301, %r373, -6;
	mul.wide.u32 	%rd344, %r301, 4;
	add.s64 	%rd345, %rd10, %rd344;
	ld.local.f32 	%f1158, [%rd345];
	fma.rn.f32 	%f1159, %f1157, %f2, %f1158;
	add.s32 	%r302, %r373, -7;
	mul.wide.u32 	%rd346, %r302, 4;
	add.s64 	%rd347, %rd10, %rd346;
	ld.local.f32 	%f1160, [%rd347];
	fma.rn.f32 	%f1161, %f1159, %f2, %f1160;
	add.s32 	%r373, %r373, -8;
	mul.wide.u32 	%rd348, %r373, 4;
	add.s64 	%rd349, %rd10, %rd348;
	ld.local.f32 	%f1162, [%rd349];
	fma.rn.f32 	%f1279, %f1161, %f2, %f1162;
$L__BB2_152:
	setp.eq.s32 	%p102, %r105, 0;
	@%p102 bra 	$L__BB2_159;
	add.s32 	%r303, %r105, -1;
	setp.lt.u32 	%p103, %r303, 3;
	@%p103 bra 	$L__BB2_155;
	add.s32 	%r304, %r373, -1;
	mul.wide.u32 	%rd350, %r304, 4;
	add.s64 	%rd351, %rd10, %rd350;
	ld.local.f32 	%f1164, [%rd351];
	fma.rn.f32 	%f1165, %f1279, %f2, %f1164;
	add.s32 	%r305, %r373, -2;
	mul.wide.u32 	%rd352, %r305, 4;
	add.s64 	%rd353, %rd10, %rd352;
	ld.local.f32 	%f1166, [%rd353];
	fma.rn.f32 	%f1167, %f1165, %f2, %f1166;
	add.s32 	%r306, %r373, -3;
	mul.wide.u32 	%rd354, %r306, 4;
	add.s64 	%rd355, %rd10, %rd354;
	ld.local.f32 	%f1168, [%rd355];
	fma.rn.f32 	%f1169, %f1167, %f2, %f1168;
	add.s32 	%r373, %r373, -4;
	mul.wide.u32 	%rd356, %r373, 4;
	add.s64 	%rd357, %rd10, %rd356;
	ld.local.f32 	%f1170, [%rd357];
	fma.rn.f32 	%f1279, %f1169, %f2, %f1170;
$L__BB2_155:
	setp.eq.s32 	%p104, %r108, 0;
	@%p104 bra 	$L__BB2_159;
	setp.eq.s32 	%p105, %r108, 1;
	add.s32 	%r307, %r373, -1;
	mul.wide.u32 	%rd358, %r307, 4;
	add.s64 	%rd359, %rd10, %rd358;
	ld.local.f32 	%f1171, [%rd359];
	fma.rn.f32 	%f1279, %f1279, %f2, %f1171;
	@%p105 bra 	$L__BB2_159;
	setp.eq.s32 	%p106, %r108, 2;
	add.s32 	%r308, %r373, -2;
	mul.wide.u32 	%rd360, %r308, 4;
	add.s64 	%rd361, %rd10, %rd360;
	ld.local.f32 	%f1172, [%rd361];
	fma.rn.f32 	%f1279, %f1279, %f2, %f1172;
	@%p106 bra 	$L__BB2_159;
	add.s32 	%r309, %r373, -3;
	mul.wide.u32 	%rd362, %r309, 4;
	add.s64 	%rd363, %rd10, %rd362;
	ld.local.f32 	%f1173, [%rd363];
	fma.rn.f32 	%f1279, %f1279, %f2, %f1173;
$L__BB2_159:
	mul.f32 	%f1174, %f101, %f1221;
	neg.f32 	%f1175, %f1174;
	mul.f32 	%f1176, %f1174, %f1175;
	fma.rn.f32 	%f1177, %f1222, %f101, %f1176;
	setp.lt.f32 	%p107, %f1177, 0f00000000;
	selp.f32 	%f1178, 0f00000000, %f1177, %p107;
	sqrt.rn.f32 	%f1179, %f1178;
	mul.wide.s32 	%rd364, %r110, 4;
	add.s64 	%rd365, %rd4, %rd364;
	st.global.f32 	[%rd365], %f1279;
	mul.f32 	%f1180, %f171, %f1179;
	add.f32 	%f1181, %f1279, %f1180;
	add.s64 	%rd366, %rd3, %rd364;
	st.global.f32 	[%rd366], %f1181;
	sub.f32 	%f1182, %f1279, %f1180;
	add.s64 	%rd367, %rd2, %rd364;
	st.global.f32 	[%rd367], %f1182;
	mov.b16 	%rs15, 0;
$L__BB2_160:
	add.s32 	%r334, %r334, 1;
	setp.lt.s32 	%p108, %r334, %r161;
	@%p108 bra 	$L__BB2_99;
$L__BB2_161:
	ret;
$L__BB2_162:
	mul.wide.s32 	%rd368, %r110, 4;
	add.s64 	%rd369, %rd4, %rd368;
	mov.b32 	%r310, 2147483647;
	st.global.u32 	[%rd369], %r310;
	add.s64 	%rd370, %rd3, %rd368;
	st.global.u32 	[%rd370], %r310;
	add.s64 	%rd371, %rd2, %rd368;
	st.global.u32 	[%rd371], %r310;
	mov.b16 	%rs15, 1;
	bra.uni 	$L__BB2_160;

}


// ===== COMPILED SASS (sm_100) =====

	.target	sm_100

	.elftype	@"ET_EXEC"


//--------------------- .note.nv.tkinfo           --------------------------
	.section	.note.nv.tkinfo,"",@"SHT_NOTE"
	.sectionflags	@"SHF_NOTE_NV_TKINFO"
	.tkinfo
        /*0018*/ 	.word	0x00000002
        /*0030*/ 	.string	""
        /*0030*/ 	.string	"ptxas"
        /*0030*/ 	.string	"Cuda compilation tools, release 13.0, V13.0.88"
        /*0030*/ 	.string	"Build cuda_13.0.r13.0/compiler.36424714_0"
        /*0030*/ 	.string	"-arch sm_100 -m 64 "



//--------------------- .note.nv.cuinfo           --------------------------
	.section	.note.nv.cuinfo,"",@"SHT_NOTE"
	.sectionflags	@"SHF_NOTE_NV_CUINFO"
        /*0018*/ 	.short	0x0002
        /*001a*/ 	.short	0x0064
        /*001c*/ 	.short	0x0082
	.zero		2


//--------------------- .nv.info                  --------------------------
	.section	.nv.info,"",@"SHT_CUDA_INFO"
	.align	4


	//----- nvinfo : EIATTR_REGCOUNT
	.align		4
        /*0000*/ 	.byte	0x04, 0x2f
        /*0002*/ 	.short	(.L_2 - .L_1)
	.align		4
.L_1:
        /*0004*/ 	.word	index@(prb_batch_f32)
        /*0008*/ 	.word	0x00000020


	//----- nvinfo : EIATTR_FRAME_SIZE
	.align		4
.L_2:
        /*000c*/ 	.byte	0x04, 0x11
        /*000e*/ 	.short	(.L_4 - .L_3)
	.align		4
.L_3:
        /*0010*/ 	.word	index@($__internal_5_$__cuda_sm20_sqrt_rn_f32_slowpath)
        /*0014*/ 	.word	0x00000080


	//----- nvinfo : EIATTR_FRAME_SIZE
	.align		4
.L_4:
        /*0018*/ 	.byte	0x04, 0x11
        /*001a*/ 	.short	(.L_6 - .L_5)
	.align		4
.L_5:
        /*001c*/ 	.word	index@($__internal_4_$__cuda_sm20_rcp_rn_f32_slowpath)
        /*0020*/ 	.word	0x00000080


	//----- nvinfo : EIATTR_FRAME_SIZE
	.align		4
.L_6:
        /*0024*/ 	.byte	0x04, 0x11
        /*0026*/ 	.short	(.L_8 - .L_7)
	.align		4
.L_7:
        /*0028*/ 	.word	index@(prb_batch_f32)
        /*002c*/ 	.word	0x00000080


	//----- nvinfo : EIATTR_REGCOUNT
	.align		4
.L_8:
        /*0030*/ 	.byte	0x04, 0x2f
        /*0032*/ 	.short	(.L_10 - .L_9)
	.align		4
.L_9:
        /*0034*/ 	.word	index@(prb_batch_chunked_f32)
        /*0038*/ 	.word	0x00000020


	//----- nvinfo : EIATTR_FRAME_SIZE
	.align		4
.L_10:
        /*003c*/ 	.byte	0x04, 0x11
        /*003e*/ 	.short	(.L_12 - .L_11)
	.align		4
.L_11:
        /*0040*/ 	.word	index@($__internal_3_$__cuda_sm20_sqrt_rn_f32_slowpath)
        /*0044*/ 	.word	0x00000080


	//----- nvinfo : EIATTR_FRAME_SIZE
	.align		4
.L_12:
        /*0048*/ 	.byte	0x04, 0x11
        /*004a*/ 	.short	(.L_14 - .L_13)
	.align		4
.L_13:
        /*004c*/ 	.word	index@($__internal_2_$__cuda_sm20_rcp_rn_f32_slowpath)
        /*0050*/ 	.word	0x00000080


	//----- nvinfo : EIATTR_FRAME_SIZE
	.align		4
.L_14:
        /*0054*/ 	.byte	0x04, 0x11
        /*0056*/ 	.short	(.L_16 - .L_15)
	.align		4
.L_15:
        /*0058*/ 	.word	index@(prb_batch_chunked_f32)
        /*005c*/ 	.word	0x00000080


	//----- nvinfo : EIATTR_REGCOUNT
	.align		4
.L_16:
        /*0060*/ 	.byte	0x04, 0x2f
        /*0062*/ 	.short	(.L_18 - .L_17)
	.align		4
.L_17:
        /*0064*/ 	.word	index@(prb_many_series_one_param_f32)
        /*0068*/ 	.word	0x00000028


	//----- nvinfo : EIATTR_FRAME_SIZE
	.align		4
.L_18:
        /*006c*/ 	.byte	0x04, 0x11
        /*006e*/ 	.short	(.L_20 - .L_19)
	.align		4
.L_19:
        /*0070*/ 	.word	index@($__internal_1_$__cuda_sm20_sqrt_rn_f32_slowpath)
        /*0074*/ 	.word	0x00000080


	//----- nvinfo : EIATTR_FRAME_SIZE
	.align		4
.L_20:
        /*0078*/ 	.byte	0x04, 0x11
        /*007a*/ 	.short	(.L_22 - .L_21)
	.align		4
.L_21:
        /*007c*/ 	.word	index@($__internal_0_$__cuda_sm20_rcp_rn_f32_slowpath)
        /*0080*/ 	.word	0x00000080


	//----- nvinfo : EIATTR_FRAME_SIZE
	.align		4
.L_22:
        /*0084*/ 	.byte	0x04, 0x11
        /*0086*/ 	.short	(.L_24 - .L_23)
	.align		4
.L_23:
        /*0088*/ 	.word	index@(prb_many_series_one_param_f32)
        /*008c*/ 	.word	0x00000080


	//----- nvinfo : EIATTR_MIN_STACK_SIZE
	.align		4
.L_24:
        /*0090*/ 	.byte	0x04, 0x12
        /*0092*/ 	.short	(.L_26 - .L_25)
	.align		4
.L_25:
        /*0094*/ 	.word	index@(prb_many_series_one_param_f32)
        /*0098*/ 	.word	0x00000080


	//----- nvinfo : EIATTR_MIN_STACK_SIZE
	.align		4
.L_26:
        /*009c*/ 	.byte	0x04, 0x12
        /*009e*/ 	.short	(.L_28 - .L_27)
	.align		4
.L_27:
        /*00a0*/ 	.word	index@(prb_batch_chunked_f32)
        /*00a4*/ 	.word	0x00000080


	//----- nvinfo : EIATTR_MIN_STACK_SIZE
	.align		4
.L_28:
        /*00a8*/ 	.byte	0x04, 0x12
        /*00aa*/ 	.short	(.L_30 - .L_29)
	.align		4
.L_29:
        /*00ac*/ 	.word	index@(prb_batch_f32)
        /*00b0*/ 	.word	0x00000080
.L_30:


//--------------------- .nv.compat                --------------------------
	.section	.nv.compat,"",@"SHT_CUDA_COMPAT_INFO"
	.align	4
        /*0000*/ 	.byte	0x02, 0x09, 0x00, 0x00, 0x02, 0x02, 0x01, 0x00, 0x02, 0x05, 0x05, 0x00, 0x03, 0x07, 0x01, 0x01
        /*0010*/ 	.byte	0x02, 0x03, 0x00, 0x00, 0x02, 0x06, 0x01, 0x00, 0x04, 0x0b, 0x08, 0x00, 0x01, 0x00, 0x00, 0x00
        /*0020*/ 	.byte	0x00, 0x00, 0x00, 0x00


//--------------------- .nv.info.prb_many_series_one_param_f32 --------------------------
	.section	.nv.info.prb_many_series_one_param_f32,"",@"SHT_CUDA_INFO"
	.sectionflags	@""
	.align	4


	//----- nvinfo : EIATTR_CUDA_API_VERSION
	.align		4
        /*0000*/ 	.byte	0x04, 0x37
        /*0002*/ 	.short	(.L_32 - .L_31)
.L_31:
        /*0004*/ 	.word	0x00000082


	//----- nvinfo : EIATTR_KPARAM_INFO
	.align		4
.L_32:
        /*0008*/ 	.byte	0x04, 0x17
        /*000a*/ 	.short	(.L_34 - .L_33)
.L_33:
        /*000c*/ 	.word	0x00000000
        /*0010*/ 	.short	0x000e
        /*0012*/ 	.short	0x0058
        /*0014*/ 	.byte	0x00, 0xf5, 0x21, 0x00


	//----- nvinfo : EIATTR_KPARAM_INFO
	.align		4
.L_34:
        /*0018*/ 	.byte	0x04, 0x17
        /*001a*/ 	.short	(.L_36 - .L_35)
.L_35:
        /*001c*/ 	.word	0x00000000
        /*0020*/ 	.short	0x000d
        /*0022*/ 	.short	0x0050
        /*0024*/ 	.byte	0x00, 0xf5, 0x21, 0x00


	//----- nvinfo : EIATTR_KPARAM_INFO
	.align		4
.L_36:
        /*0028*/ 	.byte	0x04, 0x17
        /*002a*/ 	.short	(.L_38 - .L_37)
.L_37:
        /*002c*/ 	.word	0x00000000
        /*0030*/ 	.short	0x000c
        /*0032*/ 	.short	0x0048
        /*0034*/ 	.byte	0x00, 0xf5, 0x21, 0x00


	//----- nvinfo : EIATTR_KPARAM_INFO
	.align		4
.L_38:
        /*0038*/ 	.byte	0x04, 0x17
        /*003a*/ 	.short	(.L_40 - .L_39)
.L_39:
        /*003c*/ 	.word	0x00000000
        /*0040*/ 	.short	0x000b
        /*0042*/ 	.short	0x0040
        /*0044*/ 	.byte	0x00, 0xf0, 0x11, 0x00


	//----- nvinfo : EIATTR_KPARAM_INFO
	.align		4
.L_40:
        /*0048*/ 	.byte	0x04, 0x17
        /*004a*/ 	.short	(.L_42 - .L_41)
.L_41:
        /*004c*/ 	.word	0x00000000
        /*0050*/ 	.short	0x000a
        /*0052*/ 	.short	0x0038
        /*0054*/ 	.byte	0x00, 0xf5, 0x21, 0x00


	//----- nvinfo : EIATTR_KPARAM_INFO
	.align		4
.L_42:
        /*0058*/ 	.byte	0x04, 0x17
        /*005a*/ 	.short	(.L_44 - .L_43)
.L_43:
        /*005c*/ 	.word	0x00000000
        /*0060*/ 	.short	0x0009
        /*0062*/ 	.short	0x0030
        /*0064*/ 	.byte	0x00, 0xf5, 0x21, 0x00


	//----- nvinfo : EIATTR_KPARAM_INFO
	.align		4
.L_44:
        /*0068*/ 	.byte	0x04, 0x17
        /*006a*/ 	.short	(.L_46 - .L_45)
.L_45:
        /*006c*/ 	.word	0x00000000
        /*0070*/ 	.short	0x0008
        /*0072*/ 	.short	0x0028
        /*0074*/ 	.byte	0x00, 0xf0, 0x11, 0x00


	//----- nvinfo : EIATTR_KPARAM_INFO
	.align		4
.L_46:
        /*0078*/ 	.byte	0x04, 0x17
        /*007a*/ 	.short	(.L_48 - .L_47)
.L_47:
        /*007c*/ 	.word	0x00000000
        /*0080*/ 	.short	0x0007
        /*0082*/ 	.short	0x0020
        /*0084*/ 	.byte	0x00, 0xf5, 0x21, 0x00


	//----- nvinfo : EIATTR_KPARAM_INFO
	.align		4
.L_48:
        /*0088*/ 	.byte	0x04, 0x17
        /*008a*/ 	.short	(.L_50 - .L_49)
.L_49:
        /*008c*/ 	.word	0x00000000
        /*0090*/ 	.short	0x0006
        /*0092*/ 	.short	0x001c
        /*0094*/ 	.byte	0x00, 0xf0, 0x11, 0x00


	//----- nvinfo : EIATTR_KPARAM_INFO
	.align		4
.L_50:
        /*0098*/ 	.byte	0x04, 0x17
        /*009a*/ 	.short	(.L_52 - .L_51)
.L_51:
        /*009c*/ 	.word	0x00000000
        /*00a0*/ 	.short	0x0005
        /*00a2*/ 	.short	0x0018
        /*00a4*/ 	.byte	0x00, 0xf0, 0x11, 0x00


	//----- nvinfo : EIATTR_KPARAM_INFO
	.align		4
.L_52:
        /*00a8*/ 	.byte	0x04, 0x17
        /*00aa*/ 	.short	(.L_54 - .L_53)
.L_53:
        /*00ac*/ 	.word	0x00000000
        /*00b0*/ 	.short	0x0004
        /*00b2*/ 	.short	0x0014
        /*00b4*/ 	.byte	0x00, 0xf0, 0x11, 0x00


	//----- nvinfo : EIATTR_KPARAM_INFO
	.align		4
.L_54:
        /*00b8*/ 	.byte	0x04, 0x17
        /*00ba*/ 	.short	(.L_56 - .L_55)
.L_55:
        /*00bc*/ 	.word	0x00000000
        /*00c0*/ 	.short	0x0003
        /*00c2*/ 	.short	0x0010
        /*00c4*/ 	.byte	0x00, 0xf0, 0x11, 0x00


	//----- nvinfo : EIATTR_KPARAM_INFO
	.align		4
.L_56:
        /*00c8*/ 	.byte	0x04, 0x17
        /*00ca*/ 	.short	(.L_58 - .L_57)
.L_57:
        /*00cc*/ 	.word	0x00000000
        /*00d0*/ 	.short	0x0002
        /*00d2*/ 	.short	0x000c
        /*00d4*/ 	.byte	0x00, 0xf0, 0x11, 0x00


	//----- nvinfo : EIATTR_KPARAM_INFO
	.align		4
.L_58:
        /*00d8*/ 	.byte	0x04, 0x17
        /*00da*/ 	.short	(.L_60 - .L_59)
.L_59:
        /*00dc*/ 	.word	0x00000000
        /*00e0*/ 	.short	0x0001
        /*00e2*/ 	.short	0x0008
        /*00e4*/ 	.byte	0x00, 0xf0, 0x11, 0x00


	//----- nvinfo : EIATTR_KPARAM_INFO
	.align		4
.L_60:
        /*00e8*/ 	.byte	0x04, 0x17
        /*00ea*/ 	.short	(.L_62 - .L_61)
.L_61:
        /*00ec*/ 	.word	0x00000000
        /*00f0*/ 	.short	0x0000
        /*00f2*/ 	.short	0x0000
        /*00f4*/ 	.byte	0x00, 0xf5, 0x21, 0x00


	//----- nvinfo : EIATTR_SPARSE_MMA_MASK
	.align		4
.L_62:
        /*00f8*/ 	.byte	0x03, 0x50
        /*00fa*/ 	.short	0x0000


	//----- nvinfo : EIATTR_MAXREG_COUNT
	.align		4
        /*00fc*/ 	.byte	0x03, 0x1b
        /*00fe*/ 	.short	0x00ff


	//----- nvinfo : EIATTR_MERCURY_ISA_VERSION
	.align		4
        /*0100*/ 	.byte	0x03, 0x5f
        /*0102*/ 	.short	0x0101


	//----- nvinfo : EIATTR_VRC_CTA_INIT_COUNT
	.align		4
        /*0104*/ 	.byte	0x02, 0x4a
	.zero		1
	.zero		1


	//----- nvinfo : EIATTR_EXIT_INSTR_OFFSETS
	.align		4
        /*0108*/ 	.byte	0x04, 0x1c
        /*010a*/ 	.short	(.L_64 - .L_63)


	//   ....[0]....
.L_63:
        /*010c*/ 	.word	0x000000a0


	//   ....[1]....
        /*0110*/ 	.word	0x000011c0


	//   ....[2]....
        /*0114*/ 	.word	0x000016a0


	//   ....[3]....
        /*0118*/ 	.word	0x000018f0


	//   ....[4]....
        /*011c*/ 	.word	0x00001a80


	//   ....[5]....
        /*0120*/ 	.word	0x00001b40


	//   ....[6]....
        /*0124*/ 	.word	0x00005190


	//   ....[7]....
        /*0128*/ 	.word	0x00007e90


	//----- nvinfo : EIATTR_CRS_STACK_SIZE
	.align		4
.L_64:
        /*012c*/ 	.byte	0x04, 0x1e
        /*012e*/ 	.short	(.L_66 - .L_65)
.L_65:
        /*0130*/ 	.word	0x00000000


	//----- nvinfo : EIATTR_CBANK_PARAM_SIZE
	.align		4
.L_66:
        /*0134*/ 	.byte	0x03, 0x19
        /*0136*/ 	.short	0x0060


	//----- nvinfo : EIATTR_PARAM_CBANK
	.align		4
        /*0138*/ 	.byte	0x04, 0x0a
        /*013a*/ 	.short	(.L_68 - .L_67)
	.align		4
.L_67:
        /*013c*/ 	.word	index@(.nv.constant0.prb_many_series_one_param_f32)
        /*0140*/ 	.short	0x0380
        /*0142*/ 	.short	0x0060


	//----- nvinfo : EIATTR_SW_WAR
	.align		4
.L_68:
        /*0144*/ 	.byte	0x04, 0x36
        /*0146*/ 	.short	(.L_70 - .L_69)
.L_69:
        /*0148*/ 	.word	0x00000008
.L_70:


//--------------------- .nv.info.prb_batch_chunked_f32 --------------------------
	.section	.nv.info.prb_batch_chunked_f32,"",@"SHT_CUDA_INFO"
	.sectionflags	@""
	.align	4


	//----- nvinfo : EIATTR_CUDA_API_VERSION
	.align		4
        /*0000*/ 	.byte	0x04, 0x37
        /*0002*/ 	.short	(.L_72 - .L_71)
.L_71:
        /*0004*/ 	.word	0x00000082


	//----- nvinfo : EIATTR_KPARAM_INFO
	.align		4
.L_72:
        /*0008*/ 	.byte	0x04, 0x17
        /*000a*/ 	.short	(.L_74 - .L_73)
.L_73:
        /*000c*/ 	.word	0x00000000
        /*0010*/ 	.short	0x000f
        /*0012*/ 	.short	0x0068
        /*0014*/ 	.byte	0x00, 0xf5, 0x21, 0x00


	//----- nvinfo : EIATTR_KPARAM_INFO
	.align		4
.L_74:
        /*0018*/ 	.byte	0x04, 0x17
        /*001a*/ 	.short	(.L_76 - .L_75)
.L_75:
        /*001c*/ 	.word	0x00000000
        /*0020*/ 	.short	0x000e
        /*0022*/ 	.short	0x0060
        /*0024*/ 	.byte	0x00, 0xf5, 0x21, 0x00


	//----- nvinfo : EIATTR_KPARAM_INFO
	.align		4
.L_76:
        /*0028*/ 	.byte	0x04, 0x17
        /*002a*/ 	.short	(.L_78 - .L_77)
.L_77:
        /*002c*/ 	.word	0x00000000
        /*0030*/ 	.short	0x000d
        /*0032*/ 	.short	0x0058
        /*0034*/ 	.byte	0x00, 0xf5, 0x21, 0x00


	//----- nvinfo : EIATTR_KPARAM_INFO
	.align		4
.L_78:
        /*0038*/ 	.byte	0x04, 0x17
        /*003a*/ 	.short	(.L_80 - .L_79)
.L_79:
        /*003c*/ 	.word	0x00000000
        /*0040*/ 	.short	0x000c
        /*0042*/ 	.short	0x0050
        /*0044*/ 	.byte	0x00, 0xf5, 0x21, 0x00


	//----- nvinfo : EIATTR_KPARAM_INFO
	.align		4
.L_80:
        /*0048*/ 	.byte	0x04, 0x17
        /*004a*/ 	.short	(.L_82 - .L_81)
.L_81:
        /*004c*/ 	.word	0x00000000
        /*0050*/ 	.short	0x000b
        /*0052*/ 	.short	0x0048
        /*0054*/ 	.byte	0x00, 0xf0, 0x11, 0x00


	//----- nvinfo : EIATTR_KPARAM_INFO
	.align		4
.L_82:
        /*0058*/ 	.byte	0x04, 0x17
        /*005a*/ 	.short	(.L_84 - .L_83)
.L_83:
        /*005c*/ 	.word	0x00000000
        /*0060*/ 	.short	0x000a
        /*0062*/ 	.short	0x0040
        /*0064*/ 	.byte	0x00, 0xf5, 0x21, 0x00


	//----- nvinfo : EIATTR_KPARAM_INFO
	.align		4
.L_84:
        /*0068*/ 	.byte	0x04, 0x17
        /*006a*/ 	.short	(.L_86 - .L_85)
.L_85:
        /*006c*/ 	.word	0x00000000
        /*0070*/ 	.short	0x0009
        /*0072*/ 	.short	0x0038
        /*0074*/ 	.byte	0x00, 0xf0, 0x11, 0x00


	//----- nvinfo : EIATTR_KPARAM_INFO
	.align		4
.L_86:
        /*0078*/ 	.byte	0x04, 0x17
        /*007a*/ 	.short	(.L_88 - .L_87)
.L_87:
        /*007c*/ 	.word	0x00000000
        /*0080*/ 	.short	0x0008
        /*0082*/ 	.short	0x0030
        /*0084*/ 	.byte	0x00, 0xf5, 0x21, 0x00


	//----- nvinfo : EIATTR_KPARAM_INFO
	.align		4
.L_88:
        /*0088*/ 	.byte	0x04, 0x17
        /*008a*/ 	.short	(.L_90 - .L_89)
.L_89:
        /*008c*/ 	.word	0x00000000
        /*0090*/ 	.short	0x0007
        /*0092*/ 	.short	0x002c
        /*0094*/ 	.byte	0x00, 0xf0, 0x11, 0x00


	//----- nvinfo : EIATTR_KPARAM_INFO
	.align		4
.L_90:
        /*0098*/ 	.byte	0x04, 0x17
        /*009a*/ 	.short	(.L_92 - .L_91)
.L_91:
        /*009c*/ 	.word	0x00000000
        /*00a0*/ 	.short	0x0006
        /*00a2*/ 	.short	0x0028
        /*00a4*/ 	.byte	0x00, 0xf0, 0x11, 0x00


	//----- nvinfo : EIATTR_KPARAM_INFO
	.align		4
.L_92:
        /*00a8*/ 	.byte	0x04, 0x17
        /*00aa*/ 	.short	(.L_94 - .L_93)
.L_93:
        /*00ac*/ 	.word	0x00000000
        /*00b0*/ 	.short	0x0005
        /*00b2*/ 	.short	0x0020
        /*00b4*/ 	.byte	0x00, 0xf5, 0x21, 0x00


	//----- nvinfo : EIATTR_KPARAM_INFO
	.align		4
.L_94:
        /*00b8*/ 	.byte	0x04, 0x17
        /*00ba*/ 	.short	(.L_96 - .L_95)
.L_95:
        /*00bc*/ 	.word	0x00000000
        /*00c0*/ 	.short	0x0004
        /*00c2*/ 	.short	0x0018
        /*00c4*/ 	.byte	0x00, 0xf5, 0x21, 0x00


	//----- nvinfo : EIATTR_KPARAM_INFO
	.align		4
.L_96:
        /*00c8*/ 	.byte	0x04, 0x17
        /*00ca*/ 	.short	(.L_98 - .L_97)
.L_97:
        /*00cc*/ 	.word	0x00000000
        /*00d0*/ 	.short	0x0003
        /*00d2*/ 	.short	0x0010
        /*00d4*/ 	.byte	0x00, 0xf5, 0x21, 0x00


	//----- nvinfo : EIATTR_KPARAM_INFO
	.align		4
.L_98:
        /*00d8*/ 	.byte	0x04, 0x17
        /*00da*/ 	.short	(.L_100 - .L_99)
.L_99:
        /*00dc*/ 	.word	0x00000000
        /*00e0*/ 	.short	0x0002
        /*00e2*/ 	.short	0x000c
        /*00e4*/ 	.byte	0x00, 0xf0, 0x11, 0x00


	//----- nvinfo : EIATTR_KPARAM_INFO
	.align		4
.L_100:
        /*00e8*/ 	.byte	0x04, 0x17
        /*00ea*/ 	.short	(.L_102 - .L_101)
.L_101:
        /*00ec*/ 	.word	0x00000000
        /*00f0*/ 	.short	0x0001
        /*00f2*/ 	.short	0x0008
        /*00f4*/ 	.byte	0x00, 0xf0, 0x11, 0x00


	//----- nvinfo : EIATTR_KPARAM_INFO
	.align		4
.L_102:
        /*00f8*/ 	.byte	0x04, 0x17
        /*00fa*/ 	.short	(.L_104 - .L_103)
.L_103:
        /*00fc*/ 	.word	0x00000000
        /*0100*/ 	.short	0x0000
        /*0102*/ 	.short	0x0000
        /*0104*/ 	.byte	0x00, 0xf5, 0x21, 0x00


	//----- nvinfo : EIATTR_SPARSE_MMA_MASK
	.align		4
.L_104:
        /*0108*/ 	.byte	0x03, 0x50
        /*010a*/ 	.short	0x0000


	//----- nvinfo : EIATTR_MAXREG_COUNT
	.align		4
        /*010c*/ 	.byte	0x03, 0x1b
        /*010e*/ 	.short	0x00ff


	//----- nvinfo : EIATTR_MERCURY_ISA_VERSION
	.align		4
        /*0110*/ 	.byte	0x03, 0x5f
        /*0112*/ 	.short	0x0101


	//----- nvinfo : EIATTR_VRC_CTA_INIT_COUNT
	.align		4
        /*0114*/ 	.byte	0x02, 0x4a
	.zero		1
	.zero		1


	//----- nvinfo : EIATTR_EXIT_INSTR_OFFSETS
	.align		4
        /*0118*/ 	.byte	0x04, 0x1c
        /*011a*/ 	.short	(.L_106 - .L_105)


	//   ....[0]....
.L_105:
        /*011c*/ 	.word	0x00000060


	//   ....[1]....
        /*0120*/ 	.word	0x000000e0


	//   ....[2]....
        /*0124*/ 	.word	0x000009f0


	//   ....[3]....
        /*0128*/ 	.word	0x00002640


	//   ....[4]....
        /*012c*/ 	.word	0x00004a20


	//   ....[5]....
        /*0130*/ 	.word	0x00004d70


	//   ....[6]....
        /*0134*/ 	.word	0x00004f30


	//   ....[7]....
        /*0138*/ 	.word	0x00005090


	//   ....[8]....
        /*013c*/ 	.word	0x00005150


	//----- nvinfo : EIATTR_CRS_STACK_SIZE
	.align		4
.L_106:
        /*0140*/ 	.byte	0x04, 0x1e
        /*0142*/ 	.short	(.L_108 - .L_107)
.L_107:
        /*0144*/ 	.word	0x00000000


	//----- nvinfo : EIATTR_CBANK_PARAM_SIZE
	.align		4
.L_108:
        /*0148*/ 	.byte	0x03, 0x19
        /*014a*/ 	.short	0x0070


	//----- nvinfo : EIATTR_PARAM_CBANK
	.align		4
        /*014c*/ 	.byte	0x04, 0x0a
        /*014e*/ 	.short	(.L_110 - .L_109)
	.align		4
.L_109:
        /*0150*/ 	.word	index@(.nv.constant0.prb_batch_chunked_f32)
        /*0154*/ 	.short	0x0380
        /*0156*/ 	.short	0x0070


	//----- nvinfo : EIATTR_SW_WAR
	.align		4
.L_110:
        /*0158*/ 	.byte	0x04, 0x36
        /*015a*/ 	.short	(.L_112 - .L_111)
.L_111:
        /*015c*/ 	.word	0x00000008
.L_112:


//--------------------- .nv.info.prb_batch_f32    --------------------------
	.section	.nv.info.prb_batch_f32,"",@"SHT_CUDA_INFO"
	.sectionflags	@""
	.align	4


	//----- nvinfo : EIATTR_CUDA_API_VERSION
	.align		4
        /*0000*/ 	.byte	0x04, 0x37
        /*0002*/ 	.short	(.L_114 - .L_113)
.L_113:
        /*0004*/ 	.word	0x00000082


	//----- nvinfo : EIATTR_KPARAM_INFO
	.align		4
.L_114:
        /*0008*/ 	.byte	0x04, 0x17
        /*000a*/ 	.short	(.L_116 - .L_115)
.L_115:
        /*000c*/ 	.word	0x00000000
        /*0010*/ 	.short	0x000f
        /*0012*/ 	.short	0x0068
        /*0014*/ 	.byte	0x00, 0xf5, 0x21, 0x00


	//----- nvinfo : EIATTR_KPARAM_INFO
	.align		4
.L_116:
        /*0018*/ 	.byte	0x04, 0x17
        /*001a*/ 	.short	(.L_118 - .L_117)
.L_117:
        /*001c*/ 	.word	0x00000000
        /*0020*/ 	.short	0x000e
        /*0022*/ 	.short	0x0060
        /*0024*/ 	.byte	0x00, 0xf5, 0x21, 0x00


	//----- nvinfo : EIATTR_KPARAM_INFO
	.align		4
.L_118:
        /*0028*/ 	.byte	0x04, 0x17
        /*002a*/ 	.short	(.L_120 - .L_119)
.L_119:
        /*002c*/ 	.word	0x00000000
        /*0030*/ 	.short	0x000d
        /*0032*/ 	.short	0x0058
        /*0034*/ 	.byte	0x00, 0xf5, 0x21, 0x00


	//----- nvinfo : EIATTR_KPARAM_INFO
	.align		4
.L_120:
        /*0038*/ 	.byte	0x04, 0x17
        /*003a*/ 	.short	(.L_122 - .L_121)
.L_121:
        /*003c*/ 	.word	0x00000000
        /*0040*/ 	.short	0x000c
        /*0042*/ 	.short	0x0050
        /*0044*/ 	.byte	0x00, 0xf5, 0x21, 0x00


	//----- nvinfo : EIATTR_KPARAM_INFO
	.align		4
.L_122:
        /*0048*/ 	.byte	0x04, 0x17
        /*004a*/ 	.short	(.L_124 - .L_123)
.L_123:
        /*004c*/ 	.word	0x00000000
        /*0050*/ 	.short	0x000b
        /*0052*/ 	.short	0x0048
        /*0054*/ 	.byte	0x00, 0xf0, 0x11, 0x00


	//----- nvinfo : EIATTR_KPARAM_INFO
	.align		4
.L_124:
        /*0058*/ 	.byte	0x04, 0x17
        /*005a*/ 	.short	(.L_126 - .L_125)
.L_125:
        /*005c*/ 	.word	0x00000000
        /*0060*/ 	.short	0x000a
        /*0062*/ 	.short	0x0040
        /*0064*/ 	.byte	0x00, 0xf5, 0x21, 0x00


	//----- nvinfo : EIATTR_KPARAM_INFO
	.align		4
.L_126:
        /*0068*/ 	.byte	0x04, 0x17
        /*006a*/ 	.short	(.L_128 - .L_127)
.L_127:
        /*006c*/ 	.word	0x00000000
        /*0070*/ 	.short	0x0009
        /*0072*/ 	.short	0x0038
        /*0074*/ 	.byte	0x00, 0xf0, 0x11, 0x00


	//----- nvinfo : EIATTR_KPARAM_INFO
	.align		4
.L_128:
        /*0078*/ 	.byte	0x04, 0x17
        /*007a*/ 	.short	(.L_130 - .L_129)
.L_129:
        /*007c*/ 	.word	0x00000000
        /*0080*/ 	.short	0x0008
        /*0082*/ 	.short	0x0030
        /*0084*/ 	.byte	0x00, 0xf5, 0x21, 0x00


	//----- nvinfo : EIATTR_KPARAM_INFO
	.align		4
.L_130:
        /*0088*/ 	.byte	0x04, 0x17
        /*008a*/ 	.short	(.L_132 - .L_131)
.L_131:
        /*008c*/ 	.word	0x00000000
        /*0090*/ 	.short	0x0007
        /*0092*/ 	.short	0x002c
        /*0094*/ 	.byte	0x00, 0xf0, 0x11, 0x00


	//----- nvinfo : EIATTR_KPARAM_INFO
	.align		4
.L_132:
        /*0098*/ 	.byte	0x04, 0x17
        /*009a*/ 	.short	(.L_134 - .L_133)
.L_133:
        /*009c*/ 	.word	0x00000000
        /*00a0*/ 	.short	0x0006
        /*00a2*/ 	.short	0x0028
        /*00a4*/ 	.byte	0x00, 0xf0, 0x11, 0x00


	//----- nvinfo : EIATTR_KPARAM_INFO
	.align		4
.L_134:
        /*00a8*/ 	.byte	0x04, 0x17
        /*00aa*/ 	.short	(.L_136 - .L_135)
.L_135:
        /*00ac*/ 	.word	0x00000000
        /*00b0*/ 	.short	0x0005
        /*00b2*/ 	.short	0x0020
        /*00b4*/ 	.byte	0x00, 0xf5, 0x21, 0x00


	//----- nvinfo : EIATTR_KPARAM_INFO
	.align		4
.L_136:
        /*00b8*/ 	.byte	0x04, 0x17
        /*00ba*/ 	.short	(.L_138 - .L_137)
.L_137:
        /*00bc*/ 	.word	0x00000000
        /*00c0*/ 	.short	0x0004
        /*00c2*/ 	.short	0x0018
        /*00c4*/ 	.byte	0x00, 0xf5, 0x21, 0x00


	//----- nvinfo : EIATTR_KPARAM_INFO
	.align		4
.L_138:
        /*00c8*/ 	.byte	0x04, 0x17
        /*00ca*/ 	.short	(.L_140 - .L_139)
.L_139:
        /*00cc*/ 	.word	0x00000000
        /*00d0*/ 	.short	0x0003
        /*00d2*/ 	.short	0x0010
        /*00d4*/ 	.byte	0x00, 0xf5, 0x21, 0x00


	//----- nvinfo : EIATTR_KPARAM_INFO
	.align		4
.L_140:
        /*00d8*/ 	.byte	0x04, 0x17
        /*00da*/ 	.short	(.L_142 - .L_141)
.L_141:
        /*00dc*/ 	.word	0x00000000
        /*00e0*/ 	.short	0x0002
        /*00e2*/ 	.short	0x000c
        /*00e4*/ 	.byte	0x00, 0xf0, 0x11, 0x00


	//----- nvinfo : EIATTR_KPARAM_INFO
	.align		4
.L_142:
        /*00e8*/ 	.byte	0x04, 0x17
        /*00ea*/ 	.short	(.L_144 - .L_143)
.L_143:
        /*00ec*/ 	.word	0x00000000
        /*00f0*/ 	.short	0x0001
        /*00f2*/ 	.short	0x0008
        /*00f4*/ 	.byte	0x00, 0xf0, 0x11, 0x00


	//----- nvinfo : EIATTR_KPARAM_INFO
	.align		4
.L_144:
        /*00f8*/ 	.byte	0x04, 0x17
        /*00fa*/ 	.short	(.L_146 - .L_145)
.L_145:
        /*00fc*/ 	.word	0x00000000
        /*0100*/ 	.short	0x0000
        /*0102*/ 	.short	0x0000
        /*0104*/ 	.byte	0x00, 0xf5, 0x21, 0x00


	//----- nvinfo : EIATTR_SPARSE_MMA_MASK
	.align		4
.L_146:
        /*0108*/ 	.byte	0x03, 0x50
        /*010a*/ 	.short	0x0000


	//----- nvinfo : EIATTR_MAXREG_COUNT
	.align		4
        /*010c*/ 	.byte	0x03, 0x1b
        /*010e*/ 	.short	0x00ff


	//----- nvinfo : EIATTR_MERCURY_ISA_VERSION
	.align		4
        /*0110*/ 	.byte	0x03, 0x5f
        /*0112*/ 	.short	0x0101


	//----- nvinfo : EIATTR_VRC_CTA_INIT_COUNT
	.align		4
        /*0114*/ 	.byte	0x02, 0x4a
	.zero		1
	.zero		1


	//----- nvinfo : EIATTR_EXIT_INSTR_OFFSETS
	.align		4
        /*0118*/ 	.byte	0x04, 0x1c
        /*011a*/ 	.short	(.L_148 - .L_147)


	//   ....[0]....
.L_147:
        /*011c*/ 	.word	0x00000060


	//   ....[1]....
        /*0120*/ 	.word	0x00000b10


	//   ....[2]....
        /*0124*/ 	.word	0x00000f30


	//   ....[3]....
        /*0128*/ 	.word	0x000010d0


	//   ....[4]....
        /*012c*/ 	.word	0x00001210


	//   ....[5]....
        /*0130*/ 	.word	0x000012d0


	//   ....[6]....
        /*0134*/ 	.word	0x00002f60


	//   ....[7]....
        /*0138*/ 	.word	0x00005610


	//----- nvinfo : EIATTR_CRS_STACK_SIZE
	.align		4
.L_148:
        /*013c*/ 	.byte	0x04, 0x1e
        /*013e*/ 	.short	(.L_150 - .L_149)
.L_149:
        /*0140*/ 	.word	0x00000000


	//----- nvinfo : EIATTR_CBANK_PARAM_SIZE
	.align		4
.L_150:
        /*0144*/ 	.byte	0x03, 0x19
        /*0146*/ 	.short	0x0070


	//----- nvinfo : EIATTR_PARAM_CBANK
	.align		4
        /*0148*/ 	.byte	0x04, 0x0a
        /*014a*/ 	.short	(.L_152 - .L_151)
	.align		4
.L_151:
        /*014c*/ 	.word	index@(.nv.constant0.prb_batch_f32)
        /*0150*/ 	.short	0x0380
        /*0152*/ 	.short	0x0070


	//----- nvinfo : EIATTR_SW_WAR
	.align		4
.L_152:
        /*0154*/ 	.byte	0x04, 0x36
        /*0156*/ 	.short	(.L_154 - .L_153)
.L_153:
        /*0158*/ 	.word	0x00000008
.L_154:


//--------------------- .nv.callgraph             --------------------------
	.section	.nv.callgraph,"",@"SHT_CUDA_CALLGRAPH"
	.align	4
	.sectionentsize	8
	.align		4
        /*0000*/ 	.word	0x00000000
	.align		4
        /*0004*/ 	.word	0xffffffff
	.align		4
        /*0008*/ 	.word	0x00000000
	.align		4
        /*000c*/ 	.word	0xfffffffe
	.align		4
        /*0010*/ 	.word	0x00000000
	.align		4
        /*0014*/ 	.word	0xfffffffd
	.align		4
        /*0018*/ 	.word	0x00000000
	.align		4
        /*001c*/ 	.word	0xfffffffc


//--------------------- .nv.constant3             --------------------------
	.section	.nv.constant3,"a",@progbits
	.align	4
.nv.constant3:
	.type		PRB_BINOM_SIGN,@object
	.size		PRB_BINOM_SIGN,(.L_0 - PRB_BINOM_SIGN)
PRB_BINOM_SIGN:
        /*0000*/ 	.byte	0x00, 0x00, 0x80, 0x3f, 0x00, 0x00, 0x00, 0x00, 0x00, 0x00, 0x00, 0x00, 0x00, 0x00, 0x00, 0x00
        /* <DEDUP_REMOVED lines=15> */
.L_0:


//--------------------- .text.prb_many_series_one_param_f32 --------------------------
	.section	.text.prb_many_series_one_param_f32,"ax",@progbits
	.align	128
        .global         prb_many_series_one_param_f32
        .type           prb_many_series_one_param_f32,@function
        .size           prb_many_series_one_param_f32,(.L_x_246 - prb_many_series_one_param_f32)
        .other          prb_many_series_one_param_f32,@"STO_CUDA_ENTRY STV_DEFAULT"
prb_many_series_one_param_f32:
.text.prb_many_series_one_param_f32:
[----:B------:R-:W0:Y:S01]  /*0000*/  LDC R1, c[0x0][0x37c] ;  /* 0x0000df00ff017b82 */ /* 0x000e220000000800 */
[----:B------:R-:W1:Y:S07]  /*0010*/  S2R R3, SR_TID.X ;  /* 0x0000000000037919 */ /* 0x000e6e0000002100 */
[----:B------:R-:W1:Y:S01]  /*0020*/  S2UR UR4, SR_CTAID.X ;  /* 0x00000000000479c3 */ /* 0x000e620000002500 */
[----:B0-----:R-:W-:-:S04]  /*0030*/  IADD3 R1, PT, PT, R1, -0x80, RZ ;  /* 0xffffff8001017810 */ /* 0x001fc80007ffe0ff */
[C---:B------:R-:W-:Y:S02]  /*0040*/  R2UR UR6, R1.reuse ;  /* 0x00000000010672ca */ /* 0x040fe400000e0000 */
[----:B------:R-:W-:Y:S01]  /*0050*/  R2UR UR14, R1 ;  /* 0x00000000010e72ca */ /* 0x000fe200000e0000 */
[----:B------:R-:W1:Y:S08]  /*0060*/  LDC R6, c[0x0][0x360] ;  /* 0x0000d800ff067b82 */ /* 0x000e700000000800 */
[----:B------:R-:W0:Y:S01]  /*0070*/  LDC R7, c[0x0][0x388] ;  /* 0x0000e200ff077b82 */ /* 0x000e220000000800 */
[----:B-1----:R-:W-:-:S05]  /*0080*/  IMAD R6, R6, UR4, R3 ;  /* 0x0000000406067c24 */ /* 0x002fca000f8e0203 */
[----:B0-----:R-:W-:-:S13]  /*0090*/  ISETP.GE.AND P0, PT, R6, R7, PT ;  /* 0x000000070600720c */ /* 0x001fda0003f06270 */
[----:B------:R-:W-:Y:S05]  /*00a0*/  @P0 EXIT ;  /* 0x000000000000094d */ /* 0x000fea0003800000 */
[----:B------:R-:W0:Y:S01]  /*00b0*/  LDCU.64 UR4, c[0x0][0x3b8] ;  /* 0x00007700ff0477ac */ /* 0x000e220008000a00 */
[----:B------:R-:W-:Y:S01]  /*00c0*/  HFMA2 R31, -RZ, RZ, 0, 0 ;  /* 0x00000000ff1f7431 */ /* 0x000fe200000001ff */
[----:B------:R-:W1:Y:S01]  /*00d0*/  LDCU.64 UR8, c[0x0][0x358] ;  /* 0x00006b00ff0877ac */ /* 0x000e620008000a00 */
[----:B------:R-:W2:Y:S01]  /*00e0*/  LDCU UR11, c[0x0][0x390] ;  /* 0x00007200ff0b77ac */ /* 0x000ea20008000800 */
[----:B0-----:R-:W-:Y:S01]  /*00f0*/  ISETP.NE.U32.AND P0, PT, RZ, UR4, PT ;  /* 0x00000004ff007c0c */ /* 0x001fe2000bf05070 */
[----:B------:R-:W0:Y:S03]  /*0100*/  LDCU UR4, c[0x0][0x394] ;  /* 0x00007280ff0477ac */ /* 0x000e260008000800 */
[----:B------:R-:W-:-:S13]  /*0110*/  ISETP.NE.AND.EX P0, PT, RZ, UR5, PT, P0 ;  /* 0x00000005ff007c0c */ /* 0x000fda000bf05300 */
[----:B------:R-:W3:Y:S02]  /*0120*/  @P0 LDC.64 R8, c[0x0][0x3b8] ;  /* 0x0000ee00ff080b82 */ /* 0x000ee40000000a00 */
[----:B---3--:R-:W-:-:S05]  /*0130*/  @P0 IMAD.WIDE R8, R6, 0x4, R8 ;  /* 0x0000000406080825 */ /* 0x008fca00078e0208 */
[----:B-1----:R-:W2:Y:S01]  /*0140*/  @P0 LDG.E.CONSTANT R31, desc[UR8][R8.64] ;  /* 0x00000008081f0981 */ /* 0x002ea2000c1e9900 */
[----:B------:R-:W-:Y:S02]  /*0150*/  MOV R0, 0x3f800000 ;  /* 0x3f80000000007802 */ /* 0x000fe40000000f00 */
[----:B0-----:R-:W-:-:S03]  /*0160*/  MOV R25, UR4 ;  /* 0x0000000400197c02 */ /* 0x001fc60008000f00 */
[----:B------:R0:W-:Y:S01]  /*0170*/  STL [R1+0x60], R0 ;  /* 0x0000600001007387 */ /* 0x0001e20000100800 */
[----:B------:R-:W-:Y:S02]  /*0180*/  ISETP.GE.AND P0, PT, R25, 0x1, PT ;  /* 0x000000011900780c */ /* 0x000fe40003f06270 */
[----:B--2---:R-:W-:-:S04]  /*0190*/  IADD3 R5, PT, PT, R31, UR11, RZ ;  /* 0x0000000b1f057c10 */ /* 0x004fc8000fffe0ff */
[----:B------:R-:W-:-:S07]  /*01a0*/  IADD3 R3, PT, PT, R5, -0x1, RZ ;  /* 0xffffffff05037810 */ /* 0x000fce0007ffe0ff */
[----:B0-----:R-:W-:Y:S05]  /*01b0*/  @!P0 BRA `(.L_x_0) ;  /* 0x0000000400b48947 */ /* 0x001fea0003800000 */
[----:B------:R-:W-:Y:S02]  /*01c0*/  IADD3 R0, PT, PT, R25, -0x1, RZ ;  /* 0xffffffff19007810 */ /* 0x000fe40007ffe0ff */
[----:B------:R-:W-:Y:S02]  /*01d0*/  IADD3 R2, PT, PT, R1, 0x60, RZ ;  /* 0x0000006001027810 */ /* 0x000fe40007ffe0ff */
[----:B------:R-:W-:Y:S02]  /*01e0*/  ISETP.GE.U32.AND P0, PT, R0, 0xf, PT ;  /* 0x0000000f0000780c */ /* 0x000fe40003f06070 */
[----:B------:R-:W-:Y:S02]  /*01f0*/  I2FP.F32.S32 R0, UR11 ;  /* 0x0000000b00007c45 */ /* 0x000fe40008201400 */
[----:B------:R-:W-:Y:S02]  /*0200*/  LOP3.LUT R22, R25, 0xf, RZ, 0xc0, !PT ;  /* 0x0000000f19167812 */ /* 0x000fe400078ec0ff */
[----:B------:R-:W-:-:S07]  /*0210*/  MOV R9, 0x1 ;  /* 0x0000000100097802 */ /* 0x000fce0000000f00 */
[----:B------:R-:W-:Y:S05]  /*0220*/  @!P0 BRA `(.L_x_1) ;  /* 0x0000000000808947 */ /* 0x000fea0003800000 */
[----:B------:R-:W-:Y:S01]  /*0230*/  HFMA2 R23, -RZ, RZ, 0, 5.9604644775390625e-08 ;  /* 0x00000001ff177431 */ /* 0x000fe200000001ff */
[----:B------:R-:W-:-:S07]  /*0240*/  LOP3.LUT R4, R25, 0x7ffffff0, RZ, 0xc0, !PT ;  /* 0x7ffffff019047812 */ /* 0x000fce00078ec0ff */
.L_x_2:
[----:B-1----:R-:W-:-:S06]  /*0250*/  LEA R15, R23, R2, 0x2 ;  /* 0x00000002170f7211 */ /* 0x002fcc00078e10ff */
[----:B------:R-:W2:Y:S01]  /*0260*/  LDL R15, [R15+-0x4] ;  /* 0xfffffc000f0f7983 */ /* 0x000ea20000100800 */
[C---:B------:R-:W-:Y:S02]  /*0270*/  LEA R24, R23.reuse, R2, 0x2 ;  /* 0x0000000217187211 */ /* 0x040fe400078e10ff */
[----:B------:R-:W-:-:S04]  /*0280*/  IADD3 R33, PT, PT, R23, 0xf, RZ ;  /* 0x0000000f17217810 */ /* 0x000fc80007ffe0ff */
[----:B------:R-:W-:Y:S01]  /*0290*/  ISETP.NE.AND P0, PT, R33, R4, PT ;  /* 0x000000042100720c */ /* 0x000fe20003f05270 */
[----:B--2---:R-:W-:-:S04]  /*02a0*/  FMUL R27, R0, R15 ;  /* 0x0000000f001b7220 */ /* 0x004fc80000400000 */
[C---:B------:R-:W-:Y:S01]  /*02b0*/  FMUL R20, R0.reuse, R27 ;  /* 0x0000001b00147220 */ /* 0x040fe20000400000 */
[----:B------:R-:W-:Y:S03]  /*02c0*/  STL [R24], R27 ;  /* 0x0000001b18007387 */ /* 0x000fe60000100800 */
[----:B------:R-:W-:-:S04]  /*02d0*/  FMUL R21, R0, R20 ;  /* 0x0000001400157220 */ /* 0x000fc80000400000 */
[C---:B------:R-:W-:Y:S01]  /*02e0*/  FMUL R8, R0.reuse, R21 ;  /* 0x0000001500087220 */ /* 0x040fe20000400000 */
[----:B------:R-:W-:Y:S03]  /*02f0*/  STL.64 [R24+0x4], R20 ;  /* 0x0000041418007387 */ /* 0x000fe60000100a00 */
[----:B------:R-:W-:-:S04]  /*0300*/  FMUL R9, R0, R8 ;  /* 0x0000000800097220 */ /* 0x000fc80000400000 */
[----:B------:R-:W-:-:S04]  /*0310*/  FMUL R10, R0, R9 ;  /* 0x00000009000a7220 */ /* 0x000fc80000400000 */
[----:B------:R-:W-:-:S04]  /*0320*/  FMUL R11, R0, R10 ;  /* 0x0000000a000b7220 */ /* 0x000fc80000400000 */
[C---:B------:R-:W-:Y:S01]  /*0330*/  FMUL R12, R0.reuse, R11 ;  /* 0x0000000b000c7220 */ /* 0x040fe20000400000 */
[----:B------:R0:W-:Y:S03]  /*0340*/  STL.128 [R24+0xc], R8 ;  /* 0x00000c0818007387 */ /* 0x0001e60000100c00 */
[----:B------:R-:W-:-:S04]  /*0350*/  FMUL R13, R0, R12 ;  /* 0x0000000c000d7220 */ /* 0x000fc80000400000 */
[----:B------:R-:W-:-:S04]  /*0360*/  FMUL R14, R0, R13 ;  /* 0x0000000d000e7220 */ /* 0x000fc80000400000 */
[----:B------:R-:W-:-:S04]  /*0370*/  FMUL R15, R0, R14 ;  /* 0x0000000e000f7220 */ /* 0x000fc80000400000 */
[C---:B------:R-:W-:Y:S01]  /*0380*/  FMUL R16, R0.reuse, R15 ;  /* 0x0000000f00107220 */ /* 0x040fe20000400000 */
[----:B------:R1:W-:Y:S01]  /*0390*/  STL.128 [R24+0x1c], R12 ;  /* 0x00001c0c18007387 */ /* 0x0003e20000100c00 */
[----:B0-----:R-:W-:Y:S02]  /*03a0*/  IADD3 R9, PT, PT, R23, 0x10, RZ ;  /* 0x0000001017097810 */ /* 0x001fe40007ffe0ff */
[C---:B------:R-:W-:Y:S02]  /*03b0*/  FMUL R17, R0.reuse, R16 ;  /* 0x0000001000117220 */ /* 0x040fe40000400000 */
[----:B------:R-:W-:Y:S02]  /*03c0*/  MOV R23, R9 ;  /* 0x0000000900177202 */ /* 0x000fe40000000f00 */
[----:B------:R-:W-:-:S04]  /*03d0*/  FMUL R18, R0, R17 ;  /* 0x0000001100127220 */ /* 0x000fc80000400000 */
[----:B------:R-:W-:-:S04]  /*03e0*/  FMUL R19, R0, R18 ;  /* 0x0000001200137220 */ /* 0x000fc80000400000 */
[----:B------:R-:W-:Y:S01]  /*03f0*/  FMUL R29, R0, R19 ;  /* 0x00000013001d7220 */ /* 0x000fe20000400000 */
[----:B------:R1:W-:Y:S04]  /*0400*/  STL.128 [R24+0x2c], R16 ;  /* 0x00002c1018007387 */ /* 0x0003e80000100c00 */
[----:B------:R1:W-:Y:S01]  /*0410*/  STL [R24+0x3c], R29 ;  /* 0x00003c1d18007387 */ /* 0x0003e20000100800 */
[----:B------:R-:W-:Y:S05]  /*0420*/  @P0 BRA `(.L_x_2) ;  /* 0xfffffffc00880947 */ /* 0x000fea000383ffff */
.L_x_1:
[----:B------:R-:W-:-:S13]  /*0430*/  ISETP.NE.AND P0, PT, R22, RZ, PT ;  /* 0x000000ff1600720c */ /* 0x000fda0003f05270 */
[----:B------:R-:W-:Y:S05]  /*0440*/  @!P0 BRA `(.L_x_0) ;  /* 0x0000000400108947 */ /* 0x000fea0003800000 */
[----:B------:R-:W-:Y:S02]  /*0450*/  ISETP.GE.U32.AND P0, PT, R22, 0x8, PT ;  /* 0x000000081600780c */ /* 0x000fe40003f06070 */
[----:B-1----:R-:W-:-:S04]  /*0460*/  LOP3.LUT R16, R25, 0x7, RZ, 0xc0, !PT ;  /* 0x0000000719107812 */ /* 0x002fc800078ec0ff */
[----:B------:R-:W-:-:S07]  /*0470*/  ISETP.NE.AND P1, PT, R16, RZ, PT ;  /* 0x000000ff1000720c */ /* 0x000fce0003f25270 */
[----:B------:R-:W-:Y:S06]  /*0480*/  @!P0 BRA `(.L_x_3) ;  /* 0x0000000000808947 */ /* 0x000fec0003800000 */
[----:B------:R-:W-:-:S05]  /*0490*/  LEA R8, R9, R2, 0x2 ;  /* 0x0000000209087211 */ /* 0x000fca00078e10ff */
[----:B------:R0:W2:Y:S01]  /*04a0*/  LDL R11, [R8+-0x4] ;  /* 0xfffffc00080b7983 */ /* 0x0000a20000100800 */
[C---:B------:R-:W-:Y:S02]  /*04b0*/  IADD3 R17, PT, PT, R9.reuse, 0x2, RZ ;  /* 0x0000000209117810 */ /* 0x040fe40007ffe0ff */
[-C--:B------:R-:W-:Y:S02]  /*04c0*/  LEA R4, R9, R2.reuse, 0x2 ;  /* 0x0000000209047211 */ /* 0x080fe400078e10ff */
[----:B------:R-:W-:Y:S02]  /*04d0*/  LEA R12, R17, R2, 0x2 ;  /* 0x00000002110c7211 */ /* 0x000fe400078e10ff */
[C---:B------:R-:W-:Y:S02]  /*04e0*/  IADD3 R17, PT, PT, R9.reuse, 0x3, RZ ;  /* 0x0000000309117810 */ /* 0x040fe40007ffe0ff */
[C---:B------:R-:W-:Y:S02]  /*04f0*/  IADD3 R21, PT, PT, R9.reuse, 0x4, RZ ;  /* 0x0000000409157810 */ /* 0x040fe40007ffe0ff */
[----:B------:R-:W-:-:S02]  /*0500*/  IADD3 R27, PT, PT, R9, 0x5, RZ ;  /* 0x00000005091b7810 */ /* 0x000fc40007ffe0ff */
[----:B------:R-:W-:Y:S02]  /*0510*/  IADD3 R33, PT, PT, R9, 0x6, RZ ;  /* 0x0000000609217810 */ /* 0x000fe40007ffe0ff */
[-C--:B0-----:R-:W-:Y:S02]  /*0520*/  LEA R8, R17, R2.reuse, 0x2 ;  /* 0x0000000211087211 */ /* 0x081fe400078e10ff */
[-C--:B------:R-:W-:Y:S02]  /*0530*/  LEA R14, R21, R2.reuse, 0x2 ;  /* 0x00000002150e7211 */ /* 0x080fe400078e10ff */
[-C--:B------:R-:W-:Y:S01]  /*0540*/  LEA R18, R33, R2.reuse, 0x2 ;  /* 0x0000000221127211 */ /* 0x080fe200078e10ff */
[C---:B--2---:R-:W-:Y:S01]  /*0550*/  FMUL R13, R0.reuse, R11 ;  /* 0x0000000b000d7220 */ /* 0x044fe20000400000 */
[C---:B------:R-:W-:Y:S02]  /*0560*/  IADD3 R11, PT, PT, R9.reuse, 0x1, RZ ;  /* 0x00000001090b7810 */ /* 0x040fe40007ffe0ff */
[----:B------:R-:W-:Y:S01]  /*0570*/  IADD3 R9, PT, PT, R9, 0x8, RZ ;  /* 0x0000000809097810 */ /* 0x000fe20007ffe0ff */
[C---:B------:R-:W-:Y:S01]  /*0580*/  FMUL R15, R0.reuse, R13 ;  /* 0x0000000d000f7220 */ /* 0x040fe20000400000 */
[----:B------:R-:W-:Y:S01]  /*0590*/  LEA R10, R11, R2, 0x2 ;  /* 0x000000020b0a7211 */ /* 0x000fe200078e10ff */
[----:B------:R-:W-:Y:S02]  /*05a0*/  STL [R4], R13 ;  /* 0x0000000d04007387 */ /* 0x000fe40000100800 */
[----:B------:R-:W-:-:S02]  /*05b0*/  FMUL R19, R0, R15 ;  /* 0x0000000f00137220 */ /* 0x000fc40000400000 */
[----:B------:R0:W-:Y:S02]  /*05c0*/  STL [R10], R15 ;  /* 0x0000000f0a007387 */ /* 0x0001e40000100800 */
[C---:B------:R-:W-:Y:S02]  /*05d0*/  FMUL R11, R0.reuse, R19 ;  /* 0x00000013000b7220 */ /* 0x040fe40000400000 */
[----:B------:R1:W-:Y:S02]  /*05e0*/  STL [R12], R19 ;  /* 0x000000130c007387 */ /* 0x0003e40000100800 */
[C---:B------:R-:W-:Y:S02]  /*05f0*/  FMUL R23, R0.reuse, R11 ;  /* 0x0000000b00177220 */ /* 0x040fe40000400000 */
[----:B------:R1:W-:Y:S02]  /*0600*/  STL [R8], R11 ;  /* 0x0000000b08007387 */ /* 0x0003e40000100800 */
[C---:B------:R-:W-:Y:S01]  /*0610*/  FMUL R29, R0.reuse, R23 ;  /* 0x00000017001d7220 */ /* 0x040fe20000400000 */
[----:B0-----:R-:W-:Y:S01]  /*0620*/  LEA R10, R27, R2, 0x2 ;  /* 0x000000021b0a7211 */ /* 0x001fe200078e10ff */
[----:B------:R1:W-:Y:S02]  /*0630*/  STL [R14], R23 ;  /* 0x000000170e007387 */ /* 0x0003e40000100800 */
[----:B------:R-:W-:-:S02]  /*0640*/  FMUL R17, R0, R29 ;  /* 0x0000001d00117220 */ /* 0x000fc40000400000 */
[----:B------:R1:W-:Y:S02]  /*0650*/  STL [R10], R29 ;  /* 0x0000001d0a007387 */ /* 0x0003e40000100800 */
[----:B------:R-:W-:Y:S02]  /*0660*/  FMUL R13, R0, R17 ;  /* 0x00000011000d7220 */ /* 0x000fe40000400000 */
[----:B------:R1:W-:Y:S04]  /*0670*/  STL [R18], R17 ;  /* 0x0000001112007387 */ /* 0x0003e80000100800 */
[----:B------:R1:W-:Y:S02]  /*0680*/  STL [R4+0x1c], R13 ;  /* 0x00001c0d04007387 */ /* 0x0003e40000100800 */
.L_x_3:
[----:B------:R-:W-:Y:S05]  /*0690*/  @!P1 BRA `(.L_x_0) ;  /* 0x00000000007c9947 */ /* 0x000fea0003800000 */
[----:B------:R-:W-:Y:S02]  /*06a0*/  ISETP.GE.U32.AND P0, PT, R16, 0x4, PT ;  /* 0x000000041000780c */ /* 0x000fe40003f06070 */
[----:B-1----:R-:W-:-:S04]  /*06b0*/  LOP3.LUT R18, R25, 0x3, RZ, 0xc0, !PT ;  /* 0x0000000319127812 */ /* 0x002fc800078ec0ff */
[----:B------:R-:W-:-:S07]  /*06c0*/  ISETP.NE.AND P1, PT, R18, RZ, PT ;  /* 0x000000ff1200720c */ /* 0x000fce0003f25270 */
[----:B------:R-:W-:Y:S06]  /*06d0*/  @!P0 BRA `(.L_x_4) ;  /* 0x0000000000408947 */ /* 0x000fec0003800000 */
[----:B------:R-:W-:-:S05]  /*06e0*/  LEA R8, R9, R2, 0x2 ;  /* 0x0000000209087211 */ /* 0x000fca00078e10ff */
[----:B------:R-:W2:Y:S01]  /*06f0*/  LDL R11, [R8+-0x4] ;  /* 0xfffffc00080b7983 */ /* 0x000ea20000100800 */
[C---:B------:R-:W-:Y:S02]  /*0700*/  IADD3 R17, PT, PT, R9.reuse, 0x1, RZ ;  /* 0x0000000109117810 */ /* 0x040fe40007ffe0ff */
[C---:B------:R-:W-:Y:S02]  /*0710*/  IADD3 R19, PT, PT, R9.reuse, 0x2, RZ ;  /* 0x0000000209137810 */ /* 0x040fe40007ffe0ff */
[-C--:B------:R-:W-:Y:S02]  /*0720*/  LEA R10, R9, R2.reuse, 0x2 ;  /* 0x00000002090a7211 */ /* 0x080fe400078e10ff */
[-C--:B------:R-:W-:Y:S02]  /*0730*/  LEA R12, R17, R2.reuse, 0x2 ;  /* 0x00000002110c7211 */ /* 0x080fe400078e10ff */
[----:B------:R-:W-:Y:S02]  /*0740*/  LEA R14, R19, R2, 0x2 ;  /* 0x00000002130e7211 */ /* 0x000fe400078e10ff */
[----:B------:R-:W-:Y:S01]  /*0750*/  IADD3 R9, PT, PT, R9, 0x4, RZ ;  /* 0x0000000409097810 */ /* 0x000fe20007ffe0ff */
[----:B--2---:R-:W-:-:S04]  /*0760*/  FMUL R11, R0, R11 ;  /* 0x0000000b000b7220 */ /* 0x004fc80000400000 */
[C---:B------:R-:W-:Y:S01]  /*0770*/  FMUL R13, R0.reuse, R11 ;  /* 0x0000000b000d7220 */ /* 0x040fe20000400000 */
[----:B------:R0:W-:Y:S03]  /*0780*/  STL [R10], R11 ;  /* 0x0000000b0a007387 */ /* 0x0001e60000100800 */
[C---:B------:R-:W-:Y:S01]  /*0790*/  FMUL R15, R0.reuse, R13 ;  /* 0x0000000d000f7220 */ /* 0x040fe20000400000 */
[----:B------:R0:W-:Y:S03]  /*07a0*/  STL [R12], R13 ;  /* 0x0000000d0c007387 */ /* 0x0001e60000100800 */
[----:B------:R-:W-:Y:S01]  /*07b0*/  FMUL R4, R0, R15 ;  /* 0x0000000f00047220 */ /* 0x000fe20000400000 */
[----:B------:R0:W-:Y:S04]  /*07c0*/  STL [R14], R15 ;  /* 0x0000000f0e007387 */ /* 0x0001e80000100800 */
[----:B------:R0:W-:Y:S02]  /*07d0*/  STL [R10+0xc], R4 ;  /* 0x00000c040a007387 */ /* 0x0001e40000100800 */
.L_x_4:
[----:B------:R-:W-:Y:S05]  /*07e0*/  @!P1 BRA `(.L_x_0) ;  /* 0x0000000000289947 */ /* 0x000fea0003800000 */
[----:B------:R-:W-:-:S05]  /*07f0*/  UMOV UR4, URZ ;  /* 0x000000ff00047c82 */ /* 0x000fca0008000000 */
.L_x_5:
[----:B0-----:R-:W-:-:S05]  /*0800*/  LEA R4, R9, R2, 0x2 ;  /* 0x0000000209047211 */ /* 0x001fca00078e10ff */
[----:B--2---:R-:W2:Y:S01]  /*0810*/  LDL R11, [R4+-0x4] ;  /* 0xfffffc00040b7983 */ /* 0x004ea20000100800 */
[C---:B------:R-:W-:Y:S01]  /*0820*/  LEA R8, R9.reuse, R2, 0x2 ;  /* 0x0000000209087211 */ /* 0x040fe200078e10ff */
[----:B------:R-:W-:Y:S01]  /*0830*/  UIADD3 UR4, UPT, UPT, UR4, 0x1, URZ ;  /* 0x0000000104047890 */ /* 0x000fe2000fffe0ff */
[----:B------:R-:W-:-:S05]  /*0840*/  IADD3 R9, PT, PT, R9, 0x1, RZ ;  /* 0x0000000109097810 */ /* 0x000fca0007ffe0ff */
[----:B------:R-:W-:Y:S01]  /*0850*/  ISETP.NE.AND P0, PT, R18, UR4, PT ;  /* 0x0000000412007c0c */ /* 0x000fe2000bf05270 */
[----:B--2---:R-:W-:-:S05]  /*0860*/  FMUL R11, R0, R11 ;  /* 0x0000000b000b7220 */ /* 0x004fca0000400000 */
[----:B------:R2:W-:Y:S07]  /*0870*/  STL [R8], R11 ;  /* 0x0000000b08007387 */ /* 0x0005ee0000100800 */
[----:B------:R-:W-:Y:S05]  /*0880*/  @P0 BRA `(.L_x_5) ;  /* 0xfffffffc00dc0947 */ /* 0x000fea000383ffff */
.L_x_0:
[----:B------:R-:W3:Y:S01]  /*0890*/  LDC R0, c[0x0][0x38c] ;  /* 0x0000e300ff007b82 */ /* 0x000ee20000000800 */
[----:B------:R-:W-:Y:S01]  /*08a0*/  ISETP.GE.AND P0, PT, R5, 0x2, PT ;  /* 0x000000020500780c */ /* 0x000fe20003f06270 */
[----:B------:R-:W-:Y:S03]  /*08b0*/  BSSY.RECONVERGENT B0, `(.L_x_6) ;  /* 0x000008f000007945 */ /* 0x000fe60003800200 */
[----:B---3--:R-:W-:-:S13]  /*08c0*/  ISETP.LT.OR P0, PT, R0, 0x1, !P0 ;  /* 0x000000010000780c */ /* 0x008fda0004701670 */
[----:B------:R-:W-:Y:S05]  /*08d0*/  @P0 BRA `(.L_x_7) ;  /* 0x0000000800300947 */ /* 0x000fea0003800000 */
[----:B------:R-:W-:Y:S01]  /*08e0*/  VIMNMX.U32 R2, PT, PT, R3, R0, PT ;  /* 0x0000000003027248 */ /* 0x000fe20003fe0000 */
[----:B------:R-:W-:Y:S01]  /*08f0*/  BSSY.RECONVERGENT B1, `(.L_x_8) ;  /* 0x0000040000017945 */ /* 0x000fe20003800200 */
[----:B-1----:R-:W-:Y:S02]  /*0900*/  HFMA2 R24, -RZ, RZ, 0, 0 ;  /* 0x00000000ff187431 */ /* 0x002fe400000001ff */
[C---:B------:R-:W-:Y:S02]  /*0910*/  ISETP.GE.U32.AND P0, PT, R2.reuse, 0x8, PT ;  /* 0x000000080200780c */ /* 0x040fe40003f06070 */
[----:B0-----:R-:W-:-:S04]  /*0920*/  LOP3.LUT R4, R2, 0x7, RZ, 0xc0, !PT ;  /* 0x0000000702047812 */ /* 0x001fc800078ec0ff */
[----:B------:R-:W-:-:S07]  /*0930*/  ISETP.NE.AND P1, PT, R4, RZ, PT ;  /* 0x000000ff0400720c */ /* 0x000fce0003f25270 */
[----:B------:R-:W-:Y:S06]  /*0940*/  @!P0 BRA `(.L_x_9) ;  /* 0x0000000000e88947 */ /* 0x000fec0003800000 */
[----:B--2---:R-:W0:Y:S01]  /*0950*/  LDC.64 R8, c[0x0][0x3c8] ;  /* 0x0000f200ff087b82 */ /* 0x004e220000000a00 */
[----:B------:R-:W-:Y:S02]  /*0960*/  LOP3.LUT R24, R2, 0x7ffffff8, RZ, 0xc0, !PT ;  /* 0x7ffffff802187812 */ /* 0x000fe400078ec0ff */
[----:B------:R-:W-:-:S05]  /*0970*/  MOV R27, RZ ;  /* 0x000000ff001b7202 */ /* 0x000fca0000000f00 */
[----:B------:R-:W1:Y:S08]  /*0980*/  LDC.64 R10, c[0x0][0x3d0] ;  /* 0x0000f400ff0a7b82 */ /* 0x000e700000000a00 */
[----:B------:R-:W2:Y:S02]  /*0990*/  LDC.64 R12, c[0x0][0x3d8] ;  /* 0x0000f600ff0c7b82 */ /* 0x000ea40000000a00 */
.L_x_10:
[C---:B--2---:R-:W-:Y:S01]  /*09a0*/  IMAD R33, R27.reuse, R7, R6 ;  /* 0x000000071b217224 */ /* 0x044fe200078e0206 */
[----:B------:R-:W-:Y:S02]  /*09b0*/  MOV R29, 0x7fffffff ;  /* 0x7fffffff001d7802 */ /* 0x000fe40000000f00 */
[----:B------:R-:W-:Y:S01]  /*09c0*/  IADD3 R27, PT, PT, R27, 0x8, RZ ;  /* 0x000000081b1b7810 */ /* 0x000fe20007ffe0ff */
[----:B0-----:R-:W-:-:S03]  /*09d0*/  IMAD.WIDE R36, R33, 0x4, R8 ;  /* 0x0000000421247825 */ /* 0x001fc600078e0208 */
[----:B------:R-:W-:Y:S01]  /*09e0*/  ISETP.NE.AND P0, PT, R27, R24, PT ;  /* 0x000000181b00720c */ /* 0x000fe20003f05270 */
[C---:B-1----:R-:W-:Y:S01]  /*09f0*/  IMAD.WIDE R34, R33.reuse, 0x4, R10 ;  /* 0x0000000421227825 */ /* 0x042fe200078e020a */
[----:B------:R0:W-:Y:S03]  /*0a00*/  STG.E desc[UR8][R36.64], R29 ;  /* 0x0000001d24007986 */ /* 0x0001e6000c101908 */
[----:B--2---:R-:W-:Y:S01]  /*0a10*/  IMAD.WIDE R32, R33, 0x4, R12 ;  /* 0x0000000421207825 */ /* 0x004fe200078e020c */
[----:B------:R1:W-:Y:S03]  /*0a20*/  STG.E desc[UR8][R34.64], R29 ;  /* 0x0000001d22007986 */ /* 0x0003e6000c101908 */
[C---:B------:R-:W-:Y:S01]  /*0a30*/  IMAD.WIDE R20, R7.reuse, 0x4, R36 ;  /* 0x0000000407147825 */ /* 0x040fe200078e0224 */
        /* <DEDUP_REMOVED lines=9> */
[C---:B0-----:R-:W-:Y:S01]  /*0ad0*/  IMAD.WIDE R36, R7.reuse, 0x4, R16 ;  /* 0x0000000407247825 */ /* 0x041fe200078e0210 */
[----:B------:R0:W-:Y:S03]  /*0ae0*/  STG.E desc[UR8][R22.64], R29 ;  /* 0x0000001d16007986 */ /* 0x0001e6000c101908 */
[C---:B-1----:R-:W-:Y:S01]  /*0af0*/  IMAD.WIDE R34, R7.reuse, 0x4, R18 ;  /* 0x0000000407227825 */ /* 0x042fe200078e0212 */
[----:B------:R1:W-:Y:S03]  /*0b00*/  STG.E desc[UR8][R36.64], R29 ;  /* 0x0000001d24007986 */ /* 0x0003e6000c101908 */
[C---:B--2---:R-:W-:Y:S01]  /*0b10*/  IMAD.WIDE R32, R7.reuse, 0x4, R22 ;  /* 0x0000000407207825 */ /* 0x044fe200078e0216 */
[----:B------:R2:W-:Y:S03]  /*0b20*/  STG.E desc[UR8][R34.64], R29 ;  /* 0x0000001d22007986 */ /* 0x0005e6000c101908 */
[C---:B---3--:R-:W-:Y:S01]  /*0b30*/  IMAD.WIDE R20, R7.reuse, 0x4, R36 ;  /* 0x0000000407147825 */ /* 0x048fe200078e0224 */
[----:B------:R3:W-:Y:S03]  /*0b40*/  STG.E desc[UR8][R32.64], R29 ;  /* 0x0000001d20007986 */ /* 0x0007e6000c101908 */
[C---:B----4-:R-:W-:Y:S01]  /*0b50*/  IMAD.WIDE R14, R7.reuse, 0x4, R34 ;  /* 0x00000004070e7825 */ /* 0x050fe200078e0222 */
[----:B------:R4:W-:Y:S03]  /*0b60*/  STG.E desc[UR8][R20.64], R29 ;  /* 0x0000001d14007986 */ /* 0x0009e6000c101908 */
[C---:B-----5:R-:W-:Y:S01]  /*0b70*/  IMAD.WIDE R16, R7.reuse, 0x4, R32 ;  /* 0x0000000407107825 */ /* 0x060fe200078e0220 */
        /* <DEDUP_REMOVED lines=19> */
[----:B-1----:R-:W-:Y:S01]  /*0cb0*/  IMAD.WIDE R22, R7, 0x4, R14 ;  /* 0x0000000407167825 */ /* 0x002fe200078e020e */
[----:B------:R2:W-:Y:S04]  /*0cc0*/  STG.E desc[UR8][R18.64], R29 ;  /* 0x0000001d12007986 */ /* 0x0005e8000c101908 */
[----:B------:R2:W-:Y:S01]  /*0cd0*/  STG.E desc[UR8][R22.64], R29 ;  /* 0x0000001d16007986 */ /* 0x0005e2000c101908 */
[----:B------:R-:W-:Y:S05]  /*0ce0*/  @P0 BRA `(.L_x_10) ;  /* 0xfffffffc002c0947 */ /* 0x000fea000383ffff */
.L_x_9:
[----:B------:R-:W-:Y:S05]  /*0cf0*/  BSYNC.RECONVERGENT B1 ;  /* 0x0000000000017941 */ /* 0x000fea0003800200 */
.L_x_8:
[----:B------:R-:W-:Y:S05]  /*0d00*/  @!P1 BRA `(.L_x_7) ;  /* 0x0000000400249947 */ /* 0x000fea0003800000 */
[----:B------:R-:W-:Y:S01]  /*0d10*/  ISETP.GE.U32.AND P0, PT, R4, 0x4, PT ;  /* 0x000000040400780c */ /* 0x000fe20003f06070 */
[----:B------:R-:W-:Y:S01]  /*0d20*/  BSSY.RECONVERGENT B1, `(.L_x_11) ;  /* 0x0000022000017945 */ /* 0x000fe20003800200 */
[----:B------:R-:W-:-:S04]  /*0d30*/  LOP3.LUT R26, R2, 0x3, RZ, 0xc0, !PT ;  /* 0x00000003021a7812 */ /* 0x000fc800078ec0ff */
[----:B------:R-:W-:-:S07]  /*0d40*/  ISETP.NE.AND P1, PT, R26, RZ, PT ;  /* 0x000000ff1a00720c */ /* 0x000fce0003f25270 */
[----:B------:R-:W-:Y:S06]  /*0d50*/  @!P0 BRA `(.L_x_12) ;  /* 0x0000000000788947 */ /* 0x000fec0003800000 */
[----:B--2---:R-:W0:Y:S01]  /*0d60*/  LDC.64 R18, c[0x0][0x3c8] ;  /* 0x0000f200ff127b82 */ /* 0x004e220000000a00 */
[C---:B------:R-:W-:Y:S01]  /*0d70*/  IMAD R9, R24.reuse, R7, R6 ;  /* 0x0000000718097224 */ /* 0x040fe200078e0206 */
[----:B------:R-:W-:Y:S02]  /*0d80*/  MOV R27, 0x7fffffff ;  /* 0x7fffffff001b7802 */ /* 0x000fe40000000f00 */
[----:B------:R-:W-:-:S04]  /*0d90*/  IADD3 R24, PT, PT, R24, 0x4, RZ ;  /* 0x0000000418187810 */ /* 0x000fc80007ffe0ff */
[----:B------:R-:W1:Y:S08]  /*0da0*/  LDC.64 R22, c[0x0][0x3d0] ;  /* 0x0000f400ff167b82 */ /* 0x000e700000000a00 */
[----:B------:R-:W2:Y:S01]  /*0db0*/  LDC.64 R32, c[0x0][0x3d8] ;  /* 0x0000f600ff207b82 */ /* 0x000ea20000000a00 */
[----:B0-----:R-:W-:-:S05]  /*0dc0*/  IMAD.WIDE R18, R9, 0x4, R18 ;  /* 0x0000000409127825 */ /* 0x001fca00078e0212 */
[----:B------:R0:W-:Y:S01]  /*0dd0*/  STG.E desc[UR8][R18.64], R27 ;  /* 0x0000001b12007986 */ /* 0x0001e2000c101908 */
[----:B------:R-:W-:-:S04]  /*0de0*/  IMAD.WIDE R28, R7, 0x4, R18 ;  /* 0x00000004071c7825 */ /* 0x000fc800078e0212 */
[----:B-1----:R-:W-:-:S04]  /*0df0*/  IMAD.WIDE R22, R9, 0x4, R22 ;  /* 0x0000000409167825 */ /* 0x002fc800078e0216 */
[----:B------:R-:W-:Y:S01]  /*0e00*/  IMAD.WIDE R16, R7, 0x4, R28 ;  /* 0x0000000407107825 */ /* 0x000fe200078e021c */
[----:B------:R1:W-:Y:S03]  /*0e10*/  STG.E desc[UR8][R22.64], R27 ;  /* 0x0000001b16007986 */ /* 0x0003e6000c101908 */
[----:B--2---:R-:W-:-:S04]  /*0e20*/  IMAD.WIDE R32, R9, 0x4, R32 ;  /* 0x0000000409207825 */ /* 0x004fc800078e0220 */
        /* <DEDUP_REMOVED lines=10> */
[C---:B------:R-:W-:Y:S01]  /*0ed0*/  IMAD.WIDE R20, R7.reuse, 0x4, R8 ;  /* 0x0000000407147825 */ /* 0x040fe200078e0208 */
[----:B------:R3:W-:Y:S03]  /*0ee0*/  STG.E desc[UR8][R8.64], R27 ;  /* 0x0000001b08007986 */ /* 0x0007e6000c101908 */
[----:B-1----:R-:W-:Y:S01]  /*0ef0*/  IMAD.WIDE R22, R7, 0x4, R10 ;  /* 0x0000000407167825 */ /* 0x002fe200078e020a */
[----:B------:R3:W-:Y:S04]  /*0f00*/  STG.E desc[UR8][R10.64], R27 ;  /* 0x0000001b0a007986 */ /* 0x0007e8000c101908 */
[----:B------:R3:W-:Y:S04]  /*0f10*/  STG.E desc[UR8][R18.64], R27 ;  /* 0x0000001b12007986 */ /* 0x0007e8000c101908 */
[----:B------:R3:W-:Y:S04]  /*0f20*/  STG.E desc[UR8][R20.64], R27 ;  /* 0x0000001b14007986 */ /* 0x0007e8000c101908 */
[----:B------:R3:W-:Y:S02]  /*0f30*/  STG.E desc[UR8][R22.64], R27 ;  /* 0x0000001b16007986 */ /* 0x0007e4000c101908 */
.L_x_12:
[----:B------:R-:W-:Y:S05]  /*0f40*/  BSYNC.RECONVERGENT B1 ;  /* 0x0000000000017941 */ /* 0x000fea0003800200 */
.L_x_11:
[----:B------:R-:W-:Y:S05]  /*0f50*/  @!P1 BRA `(.L_x_7) ;  /* 0x0000000000909947 */ /* 0x000fea0003800000 */
[----:B------:R-:W-:Y:S01]  /*0f60*/  ISETP.NE.AND P0, PT, R26, 0x1, PT ;  /* 0x000000011a00780c */ /* 0x000fe20003f05270 */
[----:B------:R-:W-:Y:S01]  /*0f70*/  BSSY.RECONVERGENT B1, `(.L_x_13) ;  /* 0x0000016000017945 */ /* 0x000fe20003800200 */
[----:B------:R-:W-:-:S04]  /*0f80*/  LOP3.LUT R2, R2, 0x1, RZ, 0xc0, !PT ;  /* 0x0000000102027812 */ /* 0x000fc800078ec0ff */
[----:B------:R-:W-:-:S07]  /*0f90*/  ISETP.NE.U32.AND P1, PT, R2, 0x1, PT ;  /* 0x000000010200780c */ /* 0x000fce0003f25070 */
[----:B------:R-:W-:Y:S06]  /*0fa0*/  @!P0 BRA `(.L_x_14) ;  /* 0x0000000000488947 */ /* 0x000fec0003800000 */
[----:B---3--:R-:W0:Y:S01]  /*0fb0*/  LDC.64 R12, c[0x0][0x3c8] ;  /* 0x0000f200ff0c7b82 */ /* 0x008e220000000a00 */
[C---:B--2---:R-:W-:Y:S01]  /*0fc0*/  IMAD R15, R24.reuse, R7, R6 ;  /* 0x00000007180f7224 */ /* 0x044fe200078e0206 */
[----:B------:R-:W-:Y:S02]  /*0fd0*/  MOV R21, 0x7fffffff ;  /* 0x7fffffff00157802 */ /* 0x000fe40000000f00 */
[----:B------:R-:W-:-:S04]  /*0fe0*/  IADD3 R24, PT, PT, R24, 0x2, RZ ;  /* 0x0000000218187810 */ /* 0x000fc80007ffe0ff */
[----:B------:R-:W1:Y:S08]  /*0ff0*/  LDC.64 R8, c[0x0][0x3d0] ;  /* 0x0000f400ff087b82 */ /* 0x000e700000000a00 */
[----:B------:R-:W2:Y:S01]  /*1000*/  LDC.64 R10, c[0x0][0x3d8] ;  /* 0x0000f600ff0a7b82 */ /* 0x000ea20000000a00 */
[----:B0-----:R-:W-:-:S05]  /*1010*/  IMAD.WIDE R12, R15, 0x4, R12 ;  /* 0x000000040f0c7825 */ /* 0x001fca00078e020c */
[----:B------:R0:W-:Y:S01]  /*1020*/  STG.E desc[UR8][R12.64], R21 ;  /* 0x000000150c007986 */ /* 0x0001e2000c101908 */
[----:B-1----:R-:W-:-:S05]  /*1030*/  IMAD.WIDE R8, R15, 0x4, R8 ;  /* 0x000000040f087825 */ /* 0x002fca00078e0208 */
[----:B------:R0:W-:Y:S01]  /*1040*/  STG.E desc[UR8][R8.64], R21 ;  /* 0x0000001508007986 */ /* 0x0001e2000c101908 */
[----:B------:R-:W-:-:S04]  /*1050*/  IMAD.WIDE R16, R7, 0x4, R8 ;  /* 0x0000000407107825 */ /* 0x000fc800078e0208 */
[----:B--2---:R-:W-:-:S04]  /*1060*/  IMAD.WIDE R10, R15, 0x4, R10 ;  /* 0x000000040f0a7825 */ /* 0x004fc800078e020a */
[C---:B------:R-:W-:Y:S01]  /*1070*/  IMAD.WIDE R14, R7.reuse, 0x4, R12 ;  /* 0x00000004070e7825 */ /* 0x040fe200078e020c */
[----:B------:R0:W-:Y:S03]  /*1080*/  STG.E desc[UR8][R10.64], R21 ;  /* 0x000000150a007986 */ /* 0x0001e6000c101908 */
[----:B------:R-:W-:Y:S01]  /*1090*/  IMAD.WIDE R18, R7, 0x4, R10 ;  /* 0x0000000407127825 */ /* 0x000fe200078e020a */
[----:B------:R0:W-:Y:S04]  /*10a0*/  STG.E desc[UR8][R14.64], R21 ;  /* 0x000000150e007986 */ /* 0x0001e8000c101908 */
[----:B------:R0:W-:Y:S04]  /*10b0*/  STG.E desc[UR8][R16.64], R21 ;  /* 0x0000001510007986 */ /* 0x0001e8000c101908 */
[----:B------:R0:W-:Y:S02]  /*10c0*/  STG.E desc[UR8][R18.64], R21 ;  /* 0x0000001512007986 */ /* 0x0001e4000c101908 */
.L_x_14:
[----:B------:R-:W-:Y:S05]  /*10d0*/  BSYNC.RECONVERGENT B1 ;  /* 0x0000000000017941 */ /* 0x000fea0003800200 */
.L_x_13:
[----:B------:R-:W-:Y:S05]  /*10e0*/  @P1 BRA `(.L_x_7) ;  /* 0x00000000002c1947 */ /* 0x000fea0003800000 */
[----:B0-23--:R-:W0:Y:S01]  /*10f0*/  LDC.64 R10, c[0x0][0x3c8] ;  /* 0x0000f200ff0a7b82 */ /* 0x00de220000000a00 */
[----:B------:R-:W-:Y:S01]  /*1100*/  IMAD R15, R24, R7, R6 ;  /* 0x00000007180f7224 */ /* 0x000fe200078e0206 */
[----:B------:R-:W-:-:S06]  /*1110*/  MOV R17, 0x7fffffff ;  /* 0x7fffffff00117802 */ /* 0x000fcc0000000f00 */
[----:B------:R-:W1:Y:S08]  /*1120*/  LDC.64 R12, c[0x0][0x3d0] ;  /* 0x0000f400ff0c7b82 */ /* 0x000e700000000a00 */
[----:B------:R-:W2:Y:S01]  /*1130*/  LDC.64 R8, c[0x0][0x3d8] ;  /* 0x0000f600ff087b82 */ /* 0x000ea20000000a00 */
[----:B0-----:R-:W-:-:S05]  /*1140*/  IMAD.WIDE R10, R15, 0x4, R10 ;  /* 0x000000040f0a7825 */ /* 0x001fca00078e020a */
[----:B------:R4:W-:Y:S01]  /*1150*/  STG.E desc[UR8][R10.64], R17 ;  /* 0x000000110a007986 */ /* 0x0009e2000c101908 */
[----:B-1----:R-:W-:-:S05]  /*1160*/  IMAD.WIDE R12, R15, 0x4, R12 ;  /* 0x000000040f0c7825 */ /* 0x002fca00078e020c */
[----:B------:R4:W-:Y:S01]  /*1170*/  STG.E desc[UR8][R12.64], R17 ;  /* 0x000000110c007986 */ /* 0x0009e2000c101908 */
[----:B--2---:R-:W-:-:S05]  /*1180*/  IMAD.WIDE R8, R15, 0x4, R8 ;  /* 0x000000040f087825 */ /* 0x004fca00078e0208 */
[----:B------:R4:W-:Y:S02]  /*1190*/  STG.E desc[UR8][R8.64], R17 ;  /* 0x0000001108007986 */ /* 0x0009e4000c101908 */
.L_x_7:
[----:B------:R-:W-:Y:S05]  /*11a0*/  BSYNC.RECONVERGENT B0 ;  /* 0x0000000000007941 */ /* 0x000fea0003800200 */
.L_x_6:
[----:B------:R-:W-:-:S13]  /*11b0*/  ISETP.GT.AND P0, PT, R5, R0, PT ;  /* 0x000000000500720c */ /* 0x000fda0003f04270 */
[----:B------:R-:W-:Y:S05]  /*11c0*/  @P0 EXIT ;  /* 0x000000000000094d */ /* 0x000fea0003800000 */
[----:B01234-:R-:W0:Y:S01]  /*11d0*/  LDC.64 R8, c[0x0][0x3b0] ;  /* 0x0000ec00ff087b82 */ /* 0x01fe220000000a00 */
[----:B------:R-:W-:-:S04]  /*11e0*/  IMAD R24, R3, R7, R6 ;  /* 0x0000000703187224 */ /* 0x000fc800078e0206 */
[----:B0-----:R-:W-:-:S06]  /*11f0*/  IMAD.WIDE R8, R24, 0x4, R8 ;  /* 0x0000000418087825 */ /* 0x001fcc00078e0208 */
[----:B------:R-:W2:Y:S01]  /*1200*/  LDG.E.CONSTANT R8, desc[UR8][R8.64] ;  /* 0x0000000808087981 */ /* 0x000ea2000c1e9900 */
[----:B------:R-:W-:Y:S01]  /*1210*/  UIADD3 UR6, UPT, UPT, UR6, 0x20, URZ ;  /* 0x0000002006067890 */ /* 0x000fe2000fffe0ff */
[----:B--2---:R-:W-:-:S13]  /*1220*/  ISETP.GE.AND P0, PT, R8, UR11, PT ;  /* 0x0000000b08007c0c */ /* 0x004fda000bf06270 */
[----:B------:R-:W-:Y:S05]  /*1230*/  @P0 BRA `(.L_x_15) ;  /* 0x0000000800440947 */ /* 0x000fea0003800000 */
[----:B------:R-:W-:Y:S01]  /*1240*/  IADD3 R0, PT, PT, -R5, R0, RZ ;  /* 0x0000000005007210 */ /* 0x000fe20007ffe1ff */
[----:B------:R-:W-:Y:S03]  /*1250*/  BSSY.RECONVERGENT B0, `(.L_x_16) ;  /* 0x0000043000007945 */ /* 0x000fe60003800200 */
[C---:B------:R-:W-:Y:S02]  /*1260*/  ISETP.GE.U32.AND P0, PT, R0.reuse, 0x7, PT ;  /* 0x000000070000780c */ /* 0x040fe40003f06070 */
[----:B------:R-:W-:-:S04]  /*1270*/  IADD3 R0, PT, PT, R0, 0x1, RZ ;  /* 0x0000000100007810 */ /* 0x000fc80007ffe0ff */
[----:B------:R-:W-:-:S07]  /*1280*/  LOP3.LUT R2, R0, 0x7, RZ, 0xc0, !PT ;  /* 0x0000000700027812 */ /* 0x000fce00078ec0ff */
[----:B------:R-:W-:Y:S05]  /*1290*/  @!P0 BRA `(.L_x_17) ;  /* 0x0000000000f88947 */ /* 0x000fea0003800000 */
[----:B------:R-:W0:Y:S01]  /*12a0*/  LDC.64 R12, c[0x0][0x3c8] ;  /* 0x0000f200ff0c7b82 */ /* 0x000e220000000a00 */
[----:B------:R-:W-:Y:S01]  /*12b0*/  LOP3.LUT R3, R0, 0xfffffff8, RZ, 0xc0, !PT ;  /* 0xfffffff800037812 */ /* 0x000fe200078ec0ff */
[----:B------:R-:W-:Y:S03]  /*12c0*/  BSSY.RECONVERGENT B1, `(.L_x_18) ;  /* 0x000003a000017945 */ /* 0x000fe60003800200 */
[----:B------:R-:W-:-:S03]  /*12d0*/  IADD3 R3, PT, PT, -R3, RZ, RZ ;  /* 0x000000ff03037210 */ /* 0x000fc60007ffe1ff */
[----:B------:R-:W1:Y:S08]  /*12e0*/  LDC.64 R10, c[0x0][0x3d0] ;  /* 0x0000f400ff0a7b82 */ /* 0x000e700000000a00 */
[----:B------:R-:W2:Y:S02]  /*12f0*/  LDC.64 R8, c[0x0][0x3d8] ;  /* 0x0000f600ff087b82 */ /* 0x000ea40000000a00 */
.L_x_19:
[C---:B0---4-:R-:W-:Y:S01]  /*1300*/  IMAD.WIDE R14, R24.reuse, 0x4, R12 ;  /* 0x00000004180e7825 */ /* 0x051fe200078e020c */
[----:B------:R-:W-:Y:S02]  /*1310*/  MOV R25, 0x7fffffff ;  /* 0x7fffffff00197802 */ /* 0x000fe40000000f00 */
[----:B------:R-:W-:Y:S01]  /*1320*/  IADD3 R3, PT, PT, R3, 0x8, RZ ;  /* 0x0000000803037810 */ /* 0x000fe20007ffe0ff */
[C---:B-1----:R-:W-:Y:S01]  /*1330*/  IMAD.WIDE R20, R24.reuse, 0x4, R10 ;  /* 0x0000000418147825 */ /* 0x042fe200078e020a */
[----:B------:R-:W-:Y:S01]  /*1340*/  IADD3 R5, PT, PT, R5, 0x8, RZ ;  /* 0x0000000805057810 */ /* 0x000fe20007ffe0ff */
[----:B------:R0:W-:Y:S01]  /*1350*/  STG.E desc[UR8][R14.64], R25 ;  /* 0x000000190e007986 */ /* 0x0001e2000c101908 */
[----:B------:R-:W-:Y:S01]  /*1360*/  ISETP.NE.AND P0, PT, R3, RZ, PT ;  /* 0x000000ff0300720c */ /* 0x000fe20003f05270 */
[----:B--2---:R-:W-:Y:S01]  /*1370*/  IMAD.WIDE R22, R24, 0x4, R8 ;  /* 0x0000000418167825 */ /* 0x004fe200078e0208 */
[C---:B------:R-:W-:Y:S01]  /*1380*/  LEA R24, R7.reuse, R24, 0x3 ;  /* 0x0000001807187211 */ /* 0x040fe200078e18ff */
[----:B------:R1:W-:Y:S02]  /*1390*/  STG.E desc[UR8][R20.64], R25 ;  /* 0x0000001914007986 */ /* 0x0003e4000c101908 */
[----:B------:R-:W-:-:S02]  /*13a0*/  IMAD.WIDE R18, R7, 0x4, R14 ;  /* 0x0000000407127825 */ /* 0x000fc400078e020e */
[----:B------:R-:W-:Y:S02]  /*13b0*/  STG.E desc[UR8][R22.64], R25 ;  /* 0x0000001916007986 */ /* 0x000fe4000c101908 */
[C---:B------:R-:W-:Y:S02]  /*13c0*/  IMAD.WIDE R34, R7.reuse, 0x4, R20 ;  /* 0x0000000407227825 */ /* 0x040fe400078e0214 */
[----:B------:R2:W-:Y:S02]  /*13d0*/  STG.E desc[UR8][R18.64], R25 ;  /* 0x0000001912007986 */ /* 0x0005e4000c101908 */
[C---:B------:R-:W-:Y:S02]  /*13e0*/  IMAD.WIDE R32, R7.reuse, 0x4, R22 ;  /* 0x0000000407207825 */ /* 0x040fe400078e0216 */
[----:B------:R3:W-:Y:S02]  /*13f0*/  STG.E desc[UR8][R34.64], R25 ;  /* 0x0000001922007986 */ /* 0x0007e4000c101908 */
[----:B------:R-:W-:-:S02]  /*1400*/  IMAD.WIDE R30, R7, 0x4, R18 ;  /* 0x00000004071e7825 */ /* 0x000fc400078e0212 */
[----:B------:R4:W-:Y:S02]  /*1410*/  STG.E desc[UR8][R32.64], R25 ;  /* 0x0000001920007986 */ /* 0x0009e4000c101908 */
[C---:B------:R-:W-:Y:S02]  /*1420*/  IMAD.WIDE R26, R7.reuse, 0x4, R34 ;  /* 0x00000004071a7825 */ /* 0x040fe400078e0222 */
[----:B------:R5:W-:Y:S02]  /*1430*/  STG.E desc[UR8][R30.64], R25 ;  /* 0x000000191e007986 */ /* 0x000be4000c101908 */
[C---:B------:R-:W-:Y:S02]  /*1440*/  IMAD.WIDE R28, R7.reuse, 0x4, R32 ;  /* 0x00000004071c7825 */ /* 0x040fe400078e0220 */
[----:B------:R5:W-:Y:S02]  /*1450*/  STG.E desc[UR8][R26.64], R25 ;  /* 0x000000191a007986 */ /* 0x000be4000c101908 */
[----:B0-----:R-:W-:-:S02]  /*1460*/  IMAD.WIDE R14, R7, 0x4, R30 ;  /* 0x00000004070e7825 */ /* 0x001fc400078e021e */
[----:B------:R0:W-:Y:S02]  /*1470*/  STG.E desc[UR8][R28.64], R25 ;  /* 0x000000191c007986 */ /* 0x0001e4000c101908 */
[C---:B------:R-:W-:Y:S02]  /*1480*/  IMAD.WIDE R16, R7.reuse, 0x4, R26 ;  /* 0x0000000407107825 */ /* 0x040fe400078e021a */
[----:B------:R0:W-:Y:S02]  /*1490*/  STG.E desc[UR8][R14.64], R25 ;  /* 0x000000190e007986 */ /* 0x0001e4000c101908 */
[C---:B-1----:R-:W-:Y:S02]  /*14a0*/  IMAD.WIDE R20, R7.reuse, 0x4, R28 ;  /* 0x0000000407147825 */ /* 0x042fe400078e021c */
[----:B------:R1:W-:Y:S02]  /*14b0*/  STG.E desc[UR8][R16.64], R25 ;  /* 0x0000001910007986 */ /* 0x0003e4000c101908 */
[----:B--2---:R-:W-:-:S02]  /*14c0*/  IMAD.WIDE R18, R7, 0x4, R14 ;  /* 0x0000000407127825 */ /* 0x004fc400078e020e */
[----:B------:R-:W-:Y:S02]  /*14d0*/  STG.E desc[UR8][R20.64], R25 ;  /* 0x0000001914007986 */ /* 0x000fe4000c101908 */
[C---:B------:R-:W-:Y:S02]  /*14e0*/  IMAD.WIDE R22, R7.reuse, 0x4, R16 ;  /* 0x0000000407167825 */ /* 0x040fe400078e0210 */
[----:B------:R2:W-:Y:S02]  /*14f0*/  STG.E desc[UR8][R18.64], R25 ;  /* 0x0000001912007986 */ /* 0x0005e4000c101908 */
[C---:B---3--:R-:W-:Y:S02]  /*1500*/  IMAD.WIDE R34, R7.reuse, 0x4, R20 ;  /* 0x0000000407227825 */ /* 0x048fe400078e0214 */
[----:B------:R3:W-:Y:S02]  /*1510*/  STG.E desc[UR8][R22.64], R25 ;  /* 0x0000001916007986 */ /* 0x0007e4000c101908 */
[----:B----4-:R-:W-:-:S02]  /*1520*/  IMAD.WIDE R32, R7, 0x4, R18 ;  /* 0x0000000407207825 */ /* 0x010fc400078e0212 */
[----:B------:R4:W-:Y:S02]  /*1530*/  STG.E desc[UR8][R34.64], R25 ;  /* 0x0000001922007986 */ /* 0x0009e4000c101908 */
[C---:B-----5:R-:W-:Y:S02]  /*1540*/  IMAD.WIDE R30, R7.reuse, 0x4, R22 ;  /* 0x00000004071e7825 */ /* 0x060fe400078e0216 */
        /* <DEDUP_REMOVED lines=10> */
[----:B------:R4:W-:Y:S02]  /*15f0*/  STG.E desc[UR8][R16.64], R25 ;  /* 0x0000001910007986 */ /* 0x0009e4000c101908 */
[C---:B------:R-:W-:Y:S02]  /*1600*/  IMAD.WIDE R20, R7.reuse, 0x4, R14 ;  /* 0x0000000407147825 */ /* 0x040fe400078e020e */
[----:B------:R4:W-:Y:S02]  /*1610*/  STG.E desc[UR8][R18.64], R25 ;  /* 0x0000001912007986 */ /* 0x0009e4000c101908 */
[----:B---3--:R-:W-:Y:S02]  /*1620*/  IMAD.WIDE R22, R7, 0x4, R16 ;  /* 0x0000000407167825 */ /* 0x008fe400078e0210 */
[----:B------:R4:W-:Y:S04]  /*1630*/  STG.E desc[UR8][R20.64], R25 ;  /* 0x0000001914007986 */ /* 0x0009e8000c101908 */
[----:B------:R4:W-:Y:S01]  /*1640*/  STG.E desc[UR8][R22.64], R25 ;  /* 0x0000001916007986 */ /* 0x0009e2000c101908 */
[----:B------:R-:W-:Y:S05]  /*1650*/  @P0 BRA `(.L_x_19) ;  /* 0xfffffffc00280947 */ /* 0x000fea000383ffff */
[----:B------:R-:W-:Y:S05]  /*1660*/  BSYNC.RECONVERGENT B1 ;  /* 0x0000000000017941 */ /* 0x000fea0003800200 */
.L_x_18:
[----:B------:R-:W-:-:S07]  /*1670*/  IADD3 R3, PT, PT, R5, -0x1, RZ ;  /* 0xffffffff05037810 */ /* 0x000fce0007ffe0ff */
.L_x_17:
[----:B------:R-:W-:Y:S05]  /*1680*/  BSYNC.RECONVERGENT B0 ;  /* 0x0000000000007941 */ /* 0x000fea0003800200 */
.L_x_16:
[----:B------:R-:W-:-:S13]  /*1690*/  ISETP.NE.AND P0, PT, R2, RZ, PT ;  /* 0x000000ff0200720c */ /* 0x000fda0003f05270 */
[----:B------:R-:W-:Y:S05]  /*16a0*/  @!P0 EXIT ;  /* 0x000000000000894d */ /* 0x000fea0003800000 */
[----:B------:R-:W-:Y:S01]  /*16b0*/  ISETP.GE.U32.AND P0, PT, R2, 0x4, PT ;  /* 0x000000040200780c */ /* 0x000fe20003f06070 */
[----:B------:R-:W-:Y:S01]  /*16c0*/  BSSY.RECONVERGENT B0, `(.L_x_20) ;  /* 0x0000022000007945 */ /* 0x000fe20003800200 */
[----:B----4-:R-:W-:-:S04]  /*16d0*/  LOP3.LUT R26, R0, 0x3, RZ, 0xc0, !PT ;  /* 0x00000003001a7812 */ /* 0x010fc800078ec0ff */
[----:B------:R-:W-:-:S07]  /*16e0*/  ISETP.NE.AND P1, PT, R26, RZ, PT ;  /* 0x000000ff1a00720c */ /* 0x000fce0003f25270 */
[----:B------:R-:W-:Y:S06]  /*16f0*/  @!P0 BRA `(.L_x_21) ;  /* 0x0000000000788947 */ /* 0x000fec0003800000 */
[----:B------:R-:W0:Y:S01]  /*1700*/  LDC.64 R4, c[0x0][0x3c8] ;  /* 0x0000f200ff047b82 */ /* 0x000e220000000a00 */
[C---:B------:R-:W-:Y:S01]  /*1710*/  IMAD R13, R3.reuse, R7, R6 ;  /* 0x00000007030d7224 */ /* 0x040fe200078e0206 */
        /* <DEDUP_REMOVED lines=27> */
[----:B------:R2:W-:Y:S02]  /*18d0*/  STG.E desc[UR8][R8.64], R2 ;  /* 0x0000000208007986 */ /* 0x0005e4000c101908 */
.L_x_21:
[----:B------:R-:W-:Y:S05]  /*18e0*/  BSYNC.RECONVERGENT B0 ;  /* 0x0000000000007941 */ /* 0x000fea0003800200 */
.L_x_20:
[----:B------:R-:W-:Y:S05]  /*18f0*/  @!P1 EXIT ;  /* 0x000000000000994d */ /* 0x000fea0003800000 */
[----:B------:R-:W-:Y:S01]  /*1900*/  ISETP.NE.AND P0, PT, R26, 0x1, PT ;  /* 0x000000011a00780c */ /* 0x000fe20003f05270 */
[----:B------:R-:W-:Y:S01]  /*1910*/  BSSY.RECONVERGENT B0, `(.L_x_22) ;  /* 0x0000016000007945 */ /* 0x000fe20003800200 */
[----:B------:R-:W-:-:S04]  /*1920*/  LOP3.LUT R0, R0, 0x1, RZ, 0xc0, !PT ;  /* 0x0000000100007812 */ /* 0x000fc800078ec0ff */
[----:B------:R-:W-:-:S07]  /*1930*/  ISETP.NE.U32.AND P1, PT, R0, 0x1, PT ;  /* 0x000000010000780c */ /* 0x000fce0003f25070 */
        /* <DEDUP_REMOVED lines=19> */
.L_x_23:
[----:B------:R-:W-:Y:S05]  /*1a70*/  BSYNC.RECONVERGENT B0 ;  /* 0x0000000000007941 */ /* 0x000fea0003800200 */
.L_x_22:
[----:B------:R-:W-:Y:S05]  /*1a80*/  @P1 EXIT ;  /* 0x000000000000194d */ /* 0x000fea0003800000 */
[----:B0-2---:R-:W0:Y:S01]  /*1a90*/  LDC.64 R4, c[0x0][0x3c8] ;  /* 0x0000f200ff047b82 */ /* 0x005e220000000a00 */
[----:B------:R-:W-:Y:S01]  /*1aa0*/  IMAD R7, R3, R7, R6 ;  /* 0x0000000703077224 */ /* 0x000fe200078e0206 */
[----:B------:R-:W-:-:S06]  /*1ab0*/  MOV R13, 0x7fffffff ;  /* 0x7fffffff000d7802 */ /* 0x000fcc0000000f00 */
[----:B------:R-:W1:Y:S08]  /*1ac0*/  LDC.64 R8, c[0x0][0x3d0] ;  /* 0x0000f400ff087b82 */ /* 0x000e700000000a00 */
[----:B------:R-:W2:Y:S01]  /*1ad0*/  LDC.64 R10, c[0x0][0x3d8] ;  /* 0x0000f600ff0a7b82 */ /* 0x000ea20000000a00 */
[----:B0-----:R-:W-:-:S05]  /*1ae0*/  IMAD.WIDE R2, R7, 0x4, R4 ;  /* 0x0000000407027825 */ /* 0x001fca00078e0204 */
[----:B------:R-:W-:Y:S01]  /*1af0*/  STG.E desc[UR8][R2.64], R13 ;  /* 0x0000000d02007986 */ /* 0x000fe2000c101908 */
[----:B-1----:R-:W-:-:S05]  /*1b00*/  IMAD.WIDE R4, R7, 0x4, R8 ;  /* 0x0000000407047825 */ /* 0x002fca00078e0208 */
[----:B------:R-:W-:Y:S01]  /*1b10*/  STG.E desc[UR8][R4.64], R13 ;  /* 0x0000000d04007986 */ /* 0x000fe2000c101908 */
[----:B--2---:R-:W-:-:S05]  /*1b20*/  IMAD.WIDE R6, R7, 0x4, R10 ;  /* 0x0000000407067825 */ /* 0x004fca00078e020a */
[----:B------:R-:W-:Y:S01]  /*1b30*/  STG.E desc[UR8][R6.64], R13 ;  /* 0x0000000d06007986 */ /* 0x000fe2000c101908 */
[----:B------:R-:W-:Y:S05]  /*1b40*/  EXIT ;  /* 0x000000000000794d */ /* 0x000fea0003800000 */
.L_x_15:
[----:B------:R0:W-:Y:S01]  /*1b50*/  STL.128 [R1], RZ ;  /* 0x000000ff01007387 */ /* 0x0001e20000100c00 */
[----:B------:R-:W-:Y:S01]  /*1b60*/  UISETP.GE.AND UP0, UPT, UR11, 0x1, UPT ;  /* 0x000000010b00788c */ /* 0x000fe2000bf06270 */
[----:B------:R-:W-:Y:S01]  /*1b70*/  HFMA2 R0, -RZ, RZ, 0, 0 ;  /* 0x00000000ff007431 */ /* 0x000fe200000001ff */
[----:B------:R-:W-:Y:S01]  /*1b80*/  CS2R R2, SRZ ;  /* 0x0000000000027805 */ /* 0x000fe2000001ff00 */
[----:B------:R0:W-:Y:S01]  /*1b90*/  STL.128 [R1+0x20], RZ ;  /* 0x000020ff01007387 */ /* 0x0001e20000100c00 */
[----:B------:R-:W-:-:S03]  /*1ba0*/  MOV R4, RZ ;  /* 0x000000ff00047202 */ /* 0x000fc60000000f00 */
[----:B------:R0:W-:Y:S04]  /*1bb0*/  STL.128 [R1+0x10], RZ ;  /* 0x000010ff01007387 */ /* 0x0001e80000100c00 */
[----:B------:R0:W-:Y:S01]  /*1bc0*/  STL.128 [R1+0x30], RZ ;  /* 0x000030ff01007387 */ /* 0x0001e20000100c00 */
[----:B------:R-:W-:Y:S05]  /*1bd0*/  BRA.U !UP0, `(.L_x_24) ;  /* 0x0000001d08d87547 */ /* 0x000fea000b800000 */
[----:B------:R-:W-:Y:S02]  /*1be0*/  ISETP.GT.AND P0, PT, R25, RZ, PT ;  /* 0x000000ff1900720c */ /* 0x000fe40003f04270 */
[----:B------:R-:W-:-:S11]  /*1bf0*/  IADD3 R31, PT, PT, R31, -0x1, RZ ;  /* 0xffffffff1f1f7810 */ /* 0x000fd60007ffe0ff */
[----:B------:R-:W-:Y:S05]  /*1c00*/  @P0 BRA `(.L_x_25) ;  /* 0x0000000c000c0947 */ /* 0x000fea0003800000 */
[----:B------:R-:W-:Y:S01]  /*1c10*/  UISETP.GE.U32.AND UP0, UPT, UR11, 0x8, UPT ;  /* 0x000000080b00788c */ /* 0x000fe2000bf06070 */
[----:B------:R-:W-:Y:S01]  /*1c20*/  HFMA2 R4, -RZ, RZ, 0, 0 ;  /* 0x00000000ff047431 */ /* 0x000fe200000001ff */
[----:B------:R-:W-:Y:S02]  /*1c30*/  CS2R R2, SRZ ;  /* 0x0000000000027805 */ /* 0x000fe4000001ff00 */
[----:B------:R-:W-:Y:S01]  /*1c40*/  MOV R0, RZ ;  /* 0x000000ff00007202 */ /* 0x000fe20000000f00 */
[----:B------:R-:W-:Y:S01]  /*1c50*/  ULOP3.LUT UR7, UR11, 0x7, URZ, 0xc0, !UPT ;  /* 0x000000070b077892 */ /* 0x000fe2000f8ec0ff */
[----:B------:R-:W-:-:S03]  /*1c60*/  UMOV UR4, 0x1 ;  /* 0x0000000100047882 */ /* 0x000fc60000000000 */
[----:B------:R-:W-:Y:S08]  /*1c70*/  BRA.U !UP0, `(.L_x_26) ;  /* 0x0000000508707547 */ /* 0x000ff0000b800000 */
[----:B------:R-:W1:Y:S01]  /*1c80*/  LDC.64 R8, c[0x0][0x380] ;  /* 0x0000e000ff087b82 */ /* 0x000e620000000a00 */
[----:B------:R-:W-:Y:S01]  /*1c90*/  MOV R3, RZ ;  /* 0x000000ff00037202 */ /* 0x000fe20000000f00 */
[----:B------:R-:W-:Y:S01]  /*1ca0*/  ULOP3.LUT UR10, UR11, 0x7ffffff8, URZ, 0xc0, !UPT ;  /* 0x7ffffff80b0a7892 */ /* 0x000fe2000f8ec0ff */
[----:B------:R-:W-:-:S11]  /*1cb0*/  UMOV UR4, 0x1 ;  /* 0x0000000100047882 */ /* 0x000fd60000000000 */
.L_x_27:
[----:B------:R-:W-:-:S05]  /*1cc0*/  IADD3 R10, PT, PT, R31, UR4, RZ ;  /* 0x000000041f0a7c10 */ /* 0x000fca000fffe0ff */
[----:B------:R-:W-:-:S04]  /*1cd0*/  IMAD R19, R10, R7, R6 ;  /* 0x000000070a137224 */ /* 0x000fc800078e0206 */
[----:B-1----:R-:W-:-:S05]  /*1ce0*/  IMAD.WIDE R18, R19, 0x4, R8 ;  /* 0x0000000413127825 */ /* 0x002fca00078e0208 */
[----:B------:R1:W2:Y:S01]  /*1cf0*/  LDG.E.CONSTANT R23, desc[UR8][R18.64] ;  /* 0x0000000812177981 */ /* 0x0002a2000c1e9900 */
[----:B------:R-:W-:-:S05]  /*1d00*/  IMAD.WIDE R20, R7, 0x4, R18 ;  /* 0x0000000407147825 */ /* 0x000fca00078e0212 */
[----:B------:R3:W4:Y:S01]  /*1d10*/  LDG.E.CONSTANT R26, desc[UR8][R20.64] ;  /* 0x00000008141a7981 */ /* 0x000722000c1e9900 */
[----:B------:R-:W-:-:S05]  /*1d20*/  IMAD.WIDE R10, R7, 0x4, R20 ;  /* 0x00000004070a7825 */ /* 0x000fca00078e0214 */
[----:B------:R2:W5:Y:S01]  /*1d30*/  LDG.E.CONSTANT R22, desc[UR8][R10.64] ;  /* 0x000000080a167981 */ /* 0x000562000c1e9900 */
[----:B------:R-:W-:-:S05]  /*1d40*/  IMAD.WIDE R12, R7, 0x4, R10 ;  /* 0x00000004070c7825 */ /* 0x000fca00078e020a */
[----:B------:R0:W5:Y:S01]  /*1d50*/  LDG.E.CONSTANT R27, desc[UR8][R12.64] ;  /* 0x000000080c1b7981 */ /* 0x000162000c1e9900 */
[----:B------:R-:W-:-:S05]  /*1d60*/  IMAD.WIDE R14, R7, 0x4, R12 ;  /* 0x00000004070e7825 */ /* 0x000fca00078e020c */
[----:B------:R-:W5:Y:S01]  /*1d70*/  LDG.E.CONSTANT R28, desc[UR8][R14.64] ;  /* 0x000000080e1c7981 */ /* 0x000f62000c1e9900 */
[----:B------:R-:W-:-:S05]  /*1d80*/  IMAD.WIDE R16, R7, 0x4, R14 ;  /* 0x0000000407107825 */ /* 0x000fca00078e020e */
[----:B------:R-:W5:Y:S01]  /*1d90*/  LDG.E.CONSTANT R29, desc[UR8][R16.64] ;  /* 0x00000008101d7981 */ /* 0x000f62000c1e9900 */
[----:B-1----:R-:W-:-:S05]  /*1da0*/  IMAD.WIDE R18, R7, 0x4, R16 ;  /* 0x0000000407127825 */ /* 0x002fca00078e0210 */
[----:B------:R-:W5:Y:S01]  /*1db0*/  LDG.E.CONSTANT R30, desc[UR8][R18.64] ;  /* 0x00000008121e7981 */ /* 0x000f62000c1e9900 */
[----:B---3--:R-:W-:-:S06]  /*1dc0*/  IMAD.WIDE R20, R7, 0x4, R18 ;  /* 0x0000000407147825 */ /* 0x008fcc00078e0212 */
[----:B------:R-:W3:Y:S01]  /*1dd0*/  LDG.E.CONSTANT R20, desc[UR8][R20.64] ;  /* 0x0000000814147981 */ /* 0x000ee2000c1e9900 */
[----:B------:R-:W-:Y:S02]  /*1de0*/  UIADD3 UR5, UPT, UPT, UR4, 0x8, URZ ;  /* 0x0000000804057890 */ /* 0x000fe4000fffe0ff */
[----:B------:R-:W-:-:S04]  /*1df0*/  UIADD3 UR4, UPT, UPT, UR4, 0x7, URZ ;  /* 0x0000000704047890 */ /* 0x000fc8000fffe0ff */
[----:B------:R-:W-:-:S03]  /*1e00*/  UISETP.NE.AND UP0, UPT, UR4, UR10, UPT ;  /* 0x0000000a0400728c */ /* 0x000fc6000bf05270 */
[----:B------:R-:W-:Y:S01]  /*1e10*/  UMOV UR4, UR5 ;  /* 0x0000000500047c82 */ /* 0x000fe20008000000 */
[C---:B--2---:R-:W-:Y:S01]  /*1e20*/  FADD R11, R23.reuse, -R0 ;  /* 0x80000000170b7221 */ /* 0x044fe20000000000 */
[----:B------:R-:W-:-:S03]  /*1e30*/  FFMA R2, R23, R23, -R2 ;  /* 0x0000001717027223 */ /* 0x000fc60000000802 */
[----:B0-----:R-:W-:Y:S01]  /*1e40*/  FADD R13, R11, R4 ;  /* 0x000000040b0d7221 */ /* 0x001fe20000000000 */
[----:B------:R-:W-:-:S03]  /*1e50*/  FADD R0, R2, R3 ;  /* 0x0000000302007221 */ /* 0x000fc60000000000 */
[----:B------:R-:W-:Y:S01]  /*1e60*/  FADD R4, R13, -R4 ;  /* 0x800000040d047221 */ /* 0x000fe20000000000 */
[----:B------:R-:W-:-:S03]  /*1e70*/  FADD R3, -R0, R3 ;  /* 0x0000000300037221 */ /* 0x000fc60000000100 */
[----:B------:R-:W-:Y:S01]  /*1e80*/  FADD R11, -R11, R4 ;  /* 0x000000040b0b7221 */ /* 0x000fe20000000100 */
[----:B------:R-:W-:-:S03]  /*1e90*/  FADD R3, R2, R3 ;  /* 0x0000000302037221 */ /* 0x000fc60000000000 */
[----:B----4-:R-:W-:Y:S01]  /*1ea0*/  FADD R2, -R11, R26 ;  /* 0x0000001a0b027221 */ /* 0x010fe20000000100 */
[----:B------:R-:W-:-:S03]  /*1eb0*/  FFMA R3, R26, R26, R3 ;  /* 0x0000001a1a037223 */ /* 0x000fc60000000003 */
[----:B------:R-:W-:Y:S01]  /*1ec0*/  FADD R4, R13, R2 ;  /* 0x000000020d047221 */ /* 0x000fe20000000000 */
[----:B------:R-:W-:-:S03]  /*1ed0*/  FADD R11, R0, R3 ;  /* 0x00000003000b7221 */ /* 0x000fc60000000000 */
[----:B------:R-:W-:Y:S01]  /*1ee0*/  FADD R13, -R13, R4 ;  /* 0x000000040d0d7221 */ /* 0x000fe20000000100 */
[----:B------:R-:W-:-:S03]  /*1ef0*/  FADD R0, R0, -R11 ;  /* 0x8000000b00007221 */ /* 0x000fc60000000000 */
[----:B------:R-:W-:Y:S01]  /*1f00*/  FADD R13, -R2, R13 ;  /* 0x0000000d020d7221 */ /* 0x000fe20000000100 */
[----:B------:R-:W-:-:S03]  /*1f10*/  FADD R3, R3, R0 ;  /* 0x0000000003037221 */ /* 0x000fc60000000000 */
[----:B-----5:R-:W-:Y:S01]  /*1f20*/  FADD R13, -R13, R22 ;  /* 0x000000160d0d7221 */ /* 0x020fe20000000100 */
[----:B------:R-:W-:-:S03]  /*1f30*/  FFMA R22, R22, R22, R3 ;  /* 0x0000001616167223 */ /* 0x000fc60000000003 */
[----:B------:R-:W-:Y:S01]  /*1f40*/  FADD R3, R4, R13 ;  /* 0x0000000d04037221 */ /* 0x000fe20000000000 */
[----:B------:R-:W-:-:S03]  /*1f50*/  FADD R0, R11, R22 ;  /* 0x000000160b007221 */ /* 0x000fc60000000000 */
[----:B------:R-:W-:Y:S01]  /*1f60*/  FADD R4, -R4, R3 ;  /* 0x0000000304047221 */ /* 0x000fe20000000100 */
[----:B------:R-:W-:-:S03]  /*1f70*/  FADD R11, R11, -R0 ;  /* 0x800000000b0b7221 */ /* 0x000fc60000000000 */
[----:B------:R-:W-:Y:S01]  /*1f80*/  FADD R4, -R13, R4 ;  /* 0x000000040d047221 */ /* 0x000fe20000000100 */
[----:B------:R-:W-:-:S03]  /*1f90*/  FADD R22, R22, R11 ;  /* 0x0000000b16167221 */ /* 0x000fc60000000000 */
[----:B------:R-:W-:Y:S01]  /*1fa0*/  FADD R4, -R4, R27 ;  /* 0x0000001b04047221 */ /* 0x000fe20000000100 */
        /* <DEDUP_REMOVED lines=31> */
[----:B---3--:R-:W-:Y:S01]  /*21a0*/  FADD R2, -R13, R20 ;  /* 0x000000140d027221 */ /* 0x008fe20000000100 */
[----:B------:R-:W-:-:S03]  /*21b0*/  FFMA R13, R20, R20, R3 ;  /* 0x00000014140d7223 */ /* 0x000fc60000000003 */
[----:B------:R-:W-:Y:S01]  /*21c0*/  FADD R4, R11, R2 ;  /* 0x000000020b047221 */ /* 0x000fe20000000000 */
[----:B------:R-:W-:-:S03]  /*21d0*/  FADD R3, R0, R13 ;  /* 0x0000000d00037221 */ /* 0x000fc60000000000 */
[----:B------:R-:W-:Y:S01]  /*21e0*/  FADD R11, -R11, R4 ;  /* 0x000000040b0b7221 */ /* 0x000fe20000000100 */
[----:B------:R-:W-:-:S03]  /*21f0*/  FADD R10, -R0, R3 ;  /* 0x00000003000a7221 */ /* 0x000fc60000000100 */
[----:B------:R-:W-:Y:S01]  /*2200*/  FADD R0, -R2, R11 ;  /* 0x0000000b02007221 */ /* 0x000fe20000000100 */
[----:B------:R-:W-:Y:S01]  /*2210*/  FADD R2, -R13, R10 ;  /* 0x0000000a0d027221 */ /* 0x000fe20000000100 */
[----:B------:R-:W-:Y:S06]  /*2220*/  BRA.U UP0, `(.L_x_27) ;  /* 0xfffffff900a47547 */ /* 0x000fec000b83ffff */
[----:B------:R-:W-:-:S05]  /*2230*/  UMOV UR4, UR5 ;  /* 0x0000000500047c82 */ /* 0x000fca0008000000 */
.L_x_26:
[----:B------:R-:W-:-:S09]  /*2240*/  UISETP.NE.AND UP0, UPT, UR7, URZ, UPT ;  /* 0x000000ff0700728c */ /* 0x000fd2000bf05270 */
[----:B------:R-:W-:Y:S05]  /*2250*/  BRA.U !UP0, `(.L_x_24) ;  /* 0x0000001908387547 */ /* 0x000fea000b800000 */
[----:B------:R-:W-:Y:S02]  /*2260*/  UISETP.GE.U32.AND UP0, UPT, UR7, 0x4, UPT ;  /* 0x000000040700788c */ /* 0x000fe4000bf06070 */
[----:B------:R-:W-:-:S04]  /*2270*/  ULOP3.LUT UR5, UR11, 0x3, URZ, 0xc0, !UPT ;  /* 0x000000030b057892 */ /* 0x000fc8000f8ec0ff */
[----:B------:R-:W-:-:S03]  /*2280*/  UISETP.NE.AND UP1, UPT, UR5, URZ, UPT ;  /* 0x000000ff0500728c */ /* 0x000fc6000bf25270 */
[----:B------:R-:W-:Y:S08]  /*2290*/  BRA.U !UP0, `(.L_x_28) ;  /* 0x0000000108b07547 */ /* 0x000ff0000b800000 */
[----:B------:R-:W1:Y:S01]  /*22a0*/  LDC.64 R10, c[0x0][0x380] ;  /* 0x0000e000ff0a7b82 */ /* 0x000e620000000a00 */
[----:B------:R-:W-:-:S05]  /*22b0*/  IADD3 R8, PT, PT, R31, UR4, RZ ;  /* 0x000000041f087c10 */ /* 0x000fca000fffe0ff */
[----:B------:R-:W-:-:S04]  /*22c0*/  IMAD R9, R8, R7, R6 ;  /* 0x0000000708097224 */ /* 0x000fc800078e0206 */
[----:B-1----:R-:W-:-:S05]  /*22d0*/  IMAD.WIDE R10, R9, 0x4, R10 ;  /* 0x00000004090a7825 */ /* 0x002fca00078e020a */
[----:B------:R-:W2:Y:S01]  /*22e0*/  LDG.E.CONSTANT R19, desc[UR8][R10.64] ;  /* 0x000000080a137981 */ /* 0x000ea2000c1e9900 */
[----:B------:R-:W-:-:S05]  /*22f0*/  IMAD.WIDE R12, R7, 0x4, R10 ;  /* 0x00000004070c7825 */ /* 0x000fca00078e020a */
[----:B------:R-:W3:Y:S01]  /*2300*/  LDG.E.CONSTANT R23, desc[UR8][R12.64] ;  /* 0x000000080c177981 */ /* 0x000ee2000c1e9900 */
[----:B------:R-:W-:-:S05]  /*2310*/  IMAD.WIDE R14, R7, 0x4, R12 ;  /* 0x00000004070e7825 */ /* 0x000fca00078e020c */
[----:B------:R-:W4:Y:S01]  /*2320*/  LDG.E.CONSTANT R8, desc[UR8][R14.64] ;  /* 0x000000080e087981 */ /* 0x000f22000c1e9900 */
[----:B------:R-:W-:-:S05]  /*2330*/  IMAD.WIDE R16, R7, 0x4, R14 ;  /* 0x0000000407107825 */ /* 0x000fca00078e020e */
[----:B------:R-:W5:Y:S01]  /*2340*/  LDG.E.CONSTANT R9, desc[UR8][R16.64] ;  /* 0x0000000810097981 */ /* 0x000f62000c1e9900 */
[----:B------:R-:W-:Y:S01]  /*2350*/  UIADD3 UR4, UPT, UPT, UR4, 0x4, URZ ;  /* 0x0000000404047890 */ /* 0x000fe2000fffe0ff */
[----:B--2---:R-:W-:Y:S01]  /*2360*/  FADD R21, -R0, R19 ;  /* 0x0000001300157221 */ /* 0x004fe20000000100 */
[----:B------:R-:W-:-:S03]  /*2370*/  FFMA R2, R19, R19, -R2 ;  /* 0x0000001313027223 */ /* 0x000fc60000000802 */
        /* <DEDUP_REMOVED lines=11> */
[----:B------:R-:W-:-:S03]  /*2430*/  FADD R0, R0, -R3 ;  /* 0x8000000300007221 */ /* 0x000fc60000000000 */
        /* <DEDUP_REMOVED lines=15> */
[----:B------:R-:W-:-:S03]  /*2530*/  FADD R8, -R0, R3 ;  /* 0x0000000300087221 */ /* 0x000fc60000000100 */
[----:B------:R-:W-:Y:S01]  /*2540*/  FADD R0, -R2, R11 ;  /* 0x0000000b02007221 */ /* 0x000fe20000000100 */
[----:B------:R-:W-:-:S07]  /*2550*/  FADD R2, -R9, R8 ;  /* 0x0000000809027221 */ /* 0x000fce0000000100 */
.L_x_28:
[----:B------:R-:W-:Y:S05]  /*2560*/  BRA.U !UP1, `(.L_x_24) ;  /* 0x0000001509747547 */ /* 0x000fea000b800000 */
[----:B------:R-:W-:Y:S02]  /*2570*/  UISETP.NE.AND UP0, UPT, UR5, 0x1, UPT ;  /* 0x000000010500788c */ /* 0x000fe4000bf05270 */
[----:B------:R-:W-:-:S04]  /*2580*/  ULOP3.LUT UR7, UR11, 0x1, URZ, 0xc0, !UPT ;  /* 0x000000010b077892 */ /* 0x000fc8000f8ec0ff */
[----:B------:R-:W-:-:S03]  /*2590*/  UISETP.NE.U32.AND UP1, UPT, UR7, 0x1, UPT ;  /* 0x000000010700788c */ /* 0x000fc6000bf25070 */
[----:B------:R-:W-:Y:S08]  /*25a0*/  BRA.U !UP0, `(.L_x_29) ;  /* 0x0000000108607547 */ /* 0x000ff0000b800000 */
[----:B------:R-:W1:Y:S01]  /*25b0*/  LDC.64 R8, c[0x0][0x380] ;  /* 0x0000e000ff087b82 */ /* 0x000e620000000a00 */
[----:B------:R-:W-:-:S05]  /*25c0*/  IADD3 R10, PT, PT, R31, UR4, RZ ;  /* 0x000000041f0a7c10 */ /* 0x000fca000fffe0ff */
[----:B------:R-:W-:-:S04]  /*25d0*/  IMAD R11, R10, R7, R6 ;  /* 0x000000070a0b7224 */ /* 0x000fc800078e0206 */
[----:B-1----:R-:W-:-:S05]  /*25e0*/  IMAD.WIDE R8, R11, 0x4, R8 ;  /* 0x000000040b087825 */ /* 0x002fca00078e0208 */
[----:B------:R-:W2:Y:S01]  /*25f0*/  LDG.E.CONSTANT R13, desc[UR8][R8.64] ;  /* 0x00000008080d7981 */ /* 0x000ea2000c1e9900 */
[----:B------:R-:W-:-:S06]  /*2600*/  IMAD.WIDE R10, R7, 0x4, R8 ;  /* 0x00000004070a7825 */ /* 0x000fcc00078e0208 */
[----:B------:R-:W3:Y:S01]  /*2610*/  LDG.E.CONSTANT R11, desc[UR8][R10.64] ;  /* 0x000000080a0b7981 */ /* 0x000ee2000c1e9900 */
        /* <DEDUP_REMOVED lines=16> */
[----:B------:R-:W-:-:S07]  /*2720*/  FADD R2, -R9, R2 ;  /* 0x0000000209027221 */ /* 0x000fce0000000100 */
.L_x_29:
[----:B------:R-:W-:Y:S05]  /*2730*/  BRA.U UP1, `(.L_x_24) ;  /* 0x0000001501007547 */ /* 0x000fea000b800000 */
[----:B------:R-:W1:Y:S01]  /*2740*/  LDC.64 R8, c[0x0][0x380] ;  /* 0x0000e000ff087b82 */ /* 0x000e620000000a00 */
[----:B------:R-:W-:-:S05]  /*2750*/  IADD3 R31, PT, PT, R31, UR4, RZ ;  /* 0x000000041f1f7c10 */ /* 0x000fca000fffe0ff */
[----:B------:R-:W-:-:S04]  /*2760*/  IMAD R31, R31, R7, R6 ;  /* 0x000000071f1f7224 */ /* 0x000fc800078e0206 */
[----:B-1----:R-:W-:-:S06]  /*2770*/  IMAD.WIDE R8, R31, 0x4, R8 ;  /* 0x000000041f087825 */ /* 0x002fcc00078e0208 */
[----:B------:R-:W2:Y:S02]  /*2780*/  LDG.E.CONSTANT R9, desc[UR8][R8.64] ;  /* 0x0000000808097981 */ /* 0x000ea4000c1e9900 */
[----:B--2---:R-:W-:Y:S01]  /*2790*/  FFMA R2, R9, R9, -R2 ;  /* 0x0000000909027223 */ /* 0x004fe20000000802 */
[----:B------:R-:W-:-:S03]  /*27a0*/  FADD R7, -R0, R9 ;  /* 0x0000000900077221 */ /* 0x000fc60000000100 */
[----:B------:R-:W-:Y:S01]  /*27b0*/  FADD R10, R3, R2 ;  /* 0x00000002030a7221 */ /* 0x000fe20000000000 */
[----:B------:R-:W-:-:S03]  /*27c0*/  FADD R11, R4, R7 ;  /* 0x00000007040b7221 */ /* 0x000fc60000000000 */
[----:B------:R-:W-:Y:S01]  /*27d0*/  FADD R3, -R3, R10 ;  /* 0x0000000a03037221 */ /* 0x000fe20000000100 */
[----:B------:R-:W-:Y:S01]  /*27e0*/  FADD R0, -R4, R11 ;  /* 0x0000000b04007221 */ /* 0x000fe20000000100 */
[----:B------:R-:W-:Y:S02]  /*27f0*/  MOV R4, R11 ;  /* 0x0000000b00047202 */ /* 0x000fe40000000f00 */
[----:B------:R-:W-:Y:S01]  /*2800*/  FADD R2, -R2, R3 ;  /* 0x0000000302027221 */ /* 0x000fe20000000100 */
[----:B------:R-:W-:Y:S01]  /*2810*/  FADD R0, -R7, R0 ;  /* 0x0000000007007221 */ /* 0x000fe20000000100 */
[----:B------:R-:W-:Y:S01]  /*2820*/  MOV R3, R10 ;  /* 0x0000000a00037202 */ /* 0x000fe20000000f00 */
[----:B------:R-:W-:Y:S06]  /*2830*/  BRA `(.L_x_24) ;  /* 0x0000001000c07947 */ /* 0x000fec0003800000 */
.L_x_25:
[----:B------:R-:W-:Y:S01]  /*2840*/  HFMA2 R4, -RZ, RZ, 0, 0 ;  /* 0x00000000ff047431 */ /* 0x000fe200000001ff */
[C---:B------:R-:W-:Y:S02]  /*2850*/  LOP3.LUT R28, R25.reuse, 0xf, RZ, 0xc0, !PT ;  /* 0x0000000f191c7812 */ /* 0x040fe400078ec0ff */
[----:B------:R-:W-:Y:S02]  /*2860*/  CS2R R2, SRZ ;  /* 0x0000000000027805 */ /* 0x000fe4000001ff00 */
[C---:B------:R-:W-:Y:S01]  /*2870*/  LOP3.LUT R27, R25.reuse, 0x7, RZ, 0xc0, !PT ;  /* 0x00000007191b7812 */ /* 0x040fe200078ec0ff */
[----:B------:R-:W-:Y:S01]  /*2880*/  UMOV UR4, 0x1 ;  /* 0x0000000100047882 */ /* 0x000fe20000000000 */
[C---:B------:R-:W-:Y:S02]  /*2890*/  LOP3.LUT R26, R25.reuse, 0x7ffffff0, RZ, 0xc0, !PT ;  /* 0x7ffffff0191a7812 */ /* 0x040fe400078ec0ff */
[----:B------:R-:W-:Y:S02]  /*28a0*/  LOP3.LUT R7, R25, 0x3, RZ, 0xc0, !PT ;  /* 0x0000000319077812 */ /* 0x000fe400078ec0ff */
[----:B------:R-:W-:-:S07]  /*28b0*/  MOV R0, RZ ;  /* 0x000000ff00007202 */ /* 0x000fce0000000f00 */
.L_x_35:
[----:B-1234-:R-:W1:Y:S01]  /*28c0*/  LDC.64 R8, c[0x0][0x380] ;  /* 0x0000e000ff087b82 */ /* 0x01ee620000000a00 */
[----:B------:R-:W2:Y:S01]  /*28d0*/  LDCU UR5, c[0x0][0x388] ;  /* 0x00007100ff0577ac */ /* 0x000ea20008000800 */
[----:B------:R-:W-:Y:S01]  /*28e0*/  IADD3 R11, PT, PT, R31, UR4, RZ ;  /* 0x000000041f0b7c10 */ /* 0x000fe2000fffe0ff */
[----:B------:R-:W3:Y:S04]  /*28f0*/  LDCU.64 UR12, c[0x0][0x390] ;  /* 0x00007200ff0c77ac */ /* 0x000ee80008000a00 */
[----:B--2---:R-:W-:-:S04]  /*2900*/  IMAD R11, R11, UR5, R6 ;  /* 0x000000050b0b7c24 */ /* 0x004fc8000f8e0206 */
[----:B-1----:R-:W-:-:S05]  /*2910*/  IMAD.WIDE R8, R11, 0x4, R8 ;  /* 0x000000040b087825 */ /* 0x002fca00078e0208 */
[----:B------:R-:W2:Y:S01]  /*2920*/  LDG.E.CONSTANT R30, desc[UR8][R8.64] ;  /* 0x00000008081e7981 */ /* 0x000ea2000c1e9900 */
[----:B---3--:R-:W-:Y:S01]  /*2930*/  MOV R25, UR13 ;  /* 0x0000000d00197c02 */ /* 0x008fe20008000f00 */
[----:B------:R-:W-:Y:S01]  /*2940*/  UMOV UR5, UR4 ;  /* 0x0000000400057c82 */ /* 0x000fe20008000000 */
[----:B------:R-:W-:Y:S01]  /*2950*/  I2FP.F32.U32 R29, UR4 ;  /* 0x00000004001d7c45 */ /* 0x000fe20008201000 */
[----:B------:R-:W-:Y:S02]  /*2960*/  UISETP.NE.AND UP0, UPT, UR5, UR12, UPT ;  /* 0x0000000c0500728c */ /* 0x000fe4000bf05270 */
[----:B------:R-:W-:Y:S01]  /*2970*/  UIADD3 UR4, UPT, UPT, UR4, 0x1, URZ ;  /* 0x0000000104047890 */ /* 0x000fe2000fffe0ff */
[----:B------:R-:W-:Y:S01]  /*2980*/  MOV R16, R29 ;  /* 0x0000001d00107202 */ /* 0x000fe20000000f00 */
[----:B------:R-:W-:Y:S01]  /*2990*/  UMOV UR5, 0x1 ;  /* 0x0000000100057882 */ /* 0x000fe20000000000 */
[C---:B--2---:R-:W-:Y:S01]  /*29a0*/  FADD R11, R30.reuse, -R0 ;  /* 0x800000001e0b7221 */ /* 0x044fe20000000000 */
[----:B------:R-:W-:Y:S01]  /*29b0*/  IADD3 R0, PT, PT, R25, -0x1, RZ ;  /* 0xffffffff19007810 */ /* 0x000fe20007ffe0ff */
[----:B------:R-:W-:-:S02]  /*29c0*/  FFMA R2, R30, R30, -R2 ;  /* 0x0000001e1e027223 */ /* 0x000fc40000000802 */
[--C-:B------:R-:W-:Y:S01]  /*29d0*/  FADD R13, R11, R4.reuse ;  /* 0x000000040b0d7221 */ /* 0x100fe20000000000 */
[----:B------:R-:W-:Y:S01]  /*29e0*/  ISETP.GE.U32.AND P0, PT, R0, 0xf, PT ;  /* 0x0000000f0000780c */ /* 0x000fe20003f06070 */
[--C-:B------:R-:W-:Y:S02]  /*29f0*/  FADD R10, R2, R3.reuse ;  /* 0x00000003020a7221 */ /* 0x100fe40000000000 */
[----:B------:R-:W-:Y:S01]  /*2a00*/  FADD R0, R13, -R4 ;  /* 0x800000040d007221 */ /* 0x000fe20000000000 */
[----:B------:R-:W-:Y:S01]  /*2a10*/  MOV R4, R13 ;  /* 0x0000000d00047202 */ /* 0x000fe20000000f00 */
[----:B------:R-:W-:Y:S02]  /*2a20*/  FADD R3, R10, -R3 ;  /* 0x800000030a037221 */ /* 0x000fe40000000000 */
[----:B------:R-:W-:Y:S02]  /*2a30*/  FADD R0, -R11, R0 ;  /* 0x000000000b007221 */ /* 0x000fe40000000100 */
[----:B------:R-:W-:Y:S01]  /*2a40*/  FADD R2, -R2, R3 ;  /* 0x0000000302027221 */ /* 0x000fe20000000100 */
[----:B------:R-:W-:-:S03]  /*2a50*/  MOV R3, R10 ;  /* 0x0000000a00037202 */ /* 0x000fc60000000f00 */
[----:B------:R-:W-:Y:S05]  /*2a60*/  @!P0 BRA `(.L_x_30) ;  /* 0x0000000400c48947 */ /* 0x000fea0003800000 */
[----:B------:R-:W-:Y:S01]  /*2a70*/  MOV R16, R29 ;  /* 0x0000001d00107202 */ /* 0x000fe20000000f00 */
[----:B------:R-:W-:-:S06]  /*2a80*/  UMOV UR5, 0x1 ;  /* 0x0000000100057882 */ /* 0x000fcc0000000000 */
.L_x_31:
[----:B------:R-:W-:-:S09]  /*2a90*/  ULEA UR7, UR5, UR14, 0x2 ;  /* 0x0000000e05077291 */ /* 0x000fd2000f8e10ff */
[----:B-1----:R-:W2:Y:S04]  /*2aa0*/  LDL.64 R10, [UR7+0x24] ;  /* 0x00002407ff0a7983 */ /* 0x002ea80008100a00 */
[----:B------:R-:W3:Y:S04]  /*2ab0*/  LDL R33, [UR7+0x20] ;  /* 0x00002007ff217983 */ /* 0x000ee80008100800 */
[----:B------:R-:W4:Y:S01]  /*2ac0*/  LDL.64 R8, [UR7+0x4] ;  /* 0x00000407ff087983 */ /* 0x000f220008100a00 */
[----:B------:R-:W-:-:S03]  /*2ad0*/  FMUL R13, R29, R16 ;  /* 0x000000101d0d7220 */ /* 0x000fc60000400000 */
[----:B------:R-:W5:Y:S01]  /*2ae0*/  LDL R22, [UR7] ;  /* 0x00000007ff167983 */ /* 0x000f620008100800 */
[-C--:B------:R-:W-:Y:S01]  /*2af0*/  FMUL R20, R29, R13.reuse ;  /* 0x0000000d1d147220 */ /* 0x080fe20000400000 */
[C---:B--2---:R-:W-:Y:S01]  /*2b00*/  FFMA R13, R30.reuse, R13, -R10 ;  /* 0x0000000d1e0d7223 */ /* 0x044fe2000000080a */
[----:B---3--:R-:W-:-:S03]  /*2b10*/  FFMA R33, R30, R16, -R33 ;  /* 0x000000101e217223 */ /* 0x008fc60000000821 */
[----:B----4-:R-:W-:Y:S01]  /*2b20*/  FADD R16, R8, R13 ;  /* 0x0000000d08107221 */ /* 0x010fe20000000000 */
[----:B------:R-:W-:-:S03]  /*2b30*/  FFMA R32, R30, R20, -R11 ;  /* 0x000000141e207223 */ /* 0x000fc6000000080b */
[----:B------:R-:W-:Y:S01]  /*2b40*/  FADD R18, -R8, R16 ;  /* 0x0000001008127221 */ /* 0x000fe20000000100 */
[----:B------:R-:W-:-:S03]  /*2b50*/  FADD R17, R9, R32 ;  /* 0x0000002009117221 */ /* 0x000fc60000000000 */
[----:B------:R-:W-:Y:S02]  /*2b60*/  FADD R18, -R13, R18 ;  /* 0x000000120d127221 */ /* 0x000fe40000000100 */
[----:B------:R-:W2:Y:S01]  /*2b70*/  LDL.128 R12, [UR7+0x2c] ;  /* 0x00002c07ff0c7983 */ /* 0x000ea20008100c00 */
[----:B------:R-:W-:-:S03]  /*2b80*/  FADD R19, -R9, R17 ;  /* 0x0000001109137221 */ /* 0x000fc60000000100 */
[----:B------:R-:W3:Y:S01]  /*2b90*/  LDL.128 R8, [UR7+0xc] ;  /* 0x00000c07ff087983 */ /* 0x000ee20008100c00 */
[----:B-----5:R-:W-:Y:S01]  /*2ba0*/  FADD R21, R22, R33 ;  /* 0x0000002116157221 */ /* 0x020fe20000000000 */
[----:B------:R-:W-:-:S03]  /*2bb0*/  FMUL R23, R29, R20 ;  /* 0x000000141d177220 */ /* 0x000fc60000400000 */
[----:B------:R-:W-:Y:S01]  /*2bc0*/  FADD R22, -R22, R21 ;  /* 0x0000001516167221 */ /* 0x000fe20000000100 */
[----:B------:R2:W-:Y:S01]  /*2bd0*/  STL [UR7], R21 ;  /* 0x00000015ff007987 */ /* 0x0005e20008100807 */
[----:B------:R-:W-:-:S03]  /*2be0*/  FMUL R20, R29, R23 ;  /* 0x000000171d147220 */ /* 0x000fc60000400000 */
[----:B------:R1:W-:Y:S01]  /*2bf0*/  STL.64 [UR7+0x4], R16 ;  /* 0x00000410ff007987 */ /* 0x0003e20008100a07 */
[----:B------:R-:W-:-:S05]  /*2c00*/  FADD R19, -R32, R19 ;  /* 0x0000001320137221 */ /* 0x000fca0000000100 */
[----:B------:R4:W-:Y:S01]  /*2c10*/  STL.64 [UR7+0x24], R18 ;  /* 0x00002412ff007987 */ /* 0x0009e20008100a07 */
[----:B------:R-:W-:Y:S02]  /*2c20*/  ULEA UR10, UR5, UR14, 0x2 ;  /* 0x0000000e050a7291 */ /* 0x000fe4000f8e10ff */
[----:B------:R-:W-:Y:S01]  /*2c30*/  ULEA UR12, UR5, UR14, 0x2 ;  /* 0x0000000e050c7291 */ /* 0x000fe2000f8e10ff */
[----:B------:R-:W-:-:S05]  /*2c40*/  FADD R33, -R33, R22 ;  /* 0x0000001621217221 */ /* 0x000fca0000000100 */
[----:B------:R5:W-:Y:S01]  /*2c50*/  STL [UR7+0x20], R33 ;  /* 0x00002021ff007987 */ /* 0x000be20008100807 */
[----:B--2---:R-:W-:-:S04]  /*2c60*/  FFMA R21, R30, R23, -R12 ;  /* 0x000000171e157223 */ /* 0x004fc8000000080c */
[----:B---3--:R-:W-:-:S04]  /*2c70*/  FADD R12, R8, R21 ;  /* 0x00000015080c7221 */ /* 0x008fc80000000000 */
[----:B-1----:R-:W-:Y:S01]  /*2c80*/  FADD R16, -R8, R12 ;  /* 0x0000000c08107221 */ /* 0x002fe20000000100 */
[----:B------:R-:W-:-:S04]  /*2c90*/  FFMA R8, R30, R20, -R13 ;  /* 0x000000141e087223 */ /* 0x000fc8000000080d */
[----:B------:R-:W-:-:S04]  /*2ca0*/  FADD R13, R9, R8 ;  /* 0x00000008090d7221 */ /* 0x000fc80000000000 */
[----:B------:R-:W-:Y:S01]  /*2cb0*/  FADD R17, -R9, R13 ;  /* 0x0000000d09117221 */ /* 0x000fe20000000100 */
[----:B------:R-:W-:-:S04]  /*2cc0*/  FMUL R9, R29, R20 ;  /* 0x000000141d097220 */ /* 0x000fc80000400000 */
[-C--:B----4-:R-:W-:Y:S01]  /*2cd0*/  FFMA R19, R30, R9.reuse, -R14 ;  /* 0x000000091e137223 */ /* 0x090fe2000000080e */
[----:B------:R-:W-:Y:S01]  /*2ce0*/  FMUL R32, R29, R9 ;  /* 0x000000091d207220 */ /* 0x000fe20000400000 */
[----:B------:R-:W-:Y:S02]  /*2cf0*/  FADD R17, -R8, R17 ;  /* 0x0000001108117221 */ /* 0x000fe40000000100 */
[----:B------:R-:W-:Y:S01]  /*2d00*/  FADD R14, R10, R19 ;  /* 0x000000130a0e7221 */ /* 0x000fe20000000000 */
[----:B------:R-:W-:-:S03]  /*2d10*/  FFMA R8, R30, R32, -R15 ;  /* 0x000000201e087223 */ /* 0x000fc6000000080f */
[----:B------:R-:W-:Y:S01]  /*2d20*/  FADD R18, -R10, R14 ;  /* 0x0000000e0a127221 */ /* 0x000fe20000000100 */
[----:B------:R-:W-:-:S03]  /*2d30*/  FADD R15, R11, R8 ;  /* 0x000000080b0f7221 */ /* 0x000fc60000000000 */
[----:B------:R-:W-:Y:S01]  /*2d40*/  FADD R18, -R19, R18 ;  /* 0x0000001213127221 */ /* 0x000fe20000000100 */
[----:B------:R-:W-:Y:S01]  /*2d50*/  FADD R19, -R11, R15 ;  /* 0x0000000f0b137221 */ /* 0x000fe20000000100 */
[----:B------:R-:W-:-:S03]  /*2d60*/  FADD R16, -R21, R16 ;  /* 0x0000001015107221 */ /* 0x000fc60000000100 */
[----:B------:R-:W-:-:S05]  /*2d70*/  FADD R19, -R8, R19 ;  /* 0x0000001308137221 */ /* 0x000fca0000000100 */
[----:B------:R1:W-:Y:S04]  /*2d80*/  STL.128 [UR10+0x2c], R16 ;  /* 0x00002c10ff007987 */ /* 0x0003e80008100c0a */
[----:B------:R2:W-:Y:S04]  /*2d90*/  STL.128 [UR12+0xc], R12 ;  /* 0x00000c0cff007987 */ /* 0x0005e80008100c0c */
[----:B------:R-:W3:Y:S04]  /*2da0*/  LDL.128 R20, [UR10+0x3c] ;  /* 0x00003c0aff147983 */ /* 0x000ee80008100c00 */
[----:B------:R-:W4:Y:S01]  /*2db0*/  LDL.128 R8, [UR10+0x1c] ;  /* 0x00001c0aff087983 */ /* 0x000f220008100c00 */
[----:B------:R-:W-:-:S04]  /*2dc0*/  FMUL R35, R29, R32 ;  /* 0x000000201d237220 */ /* 0x000fc80000400000 */
[----:B------:R-:W-:-:S04]  /*2dd0*/  FMUL R34, R29, R35 ;  /* 0x000000231d227220 */ /* 0x000fc80000400000 */
[----:B-----5:R-:W-:Y:S01]  /*2de0*/  FMUL R33, R29, R34 ;  /* 0x000000221d217220 */ /* 0x020fe20000400000 */
[----:B---3--:R-:W-:-:S04]  /*2df0*/  FFMA R37, R30, R35, -R20 ;  /* 0x000000231e257223 */ /* 0x008fc80000000814 */
[----:B----4-:R-:W-:-:S04]  /*2e00*/  FADD R20, R8, R37 ;  /* 0x0000002508147221 */ /* 0x010fc80000000000 */
[----:B------:R-:W-:-:S04]  /*2e10*/  FADD R32, -R8, R20 ;  /* 0x0000001408207221 */ /* 0x000fc80000000100 */
[----:B-1----:R-:W-:Y:S01]  /*2e20*/  FADD R16, -R37, R32 ;  /* 0x0000002025107221 */ /* 0x002fe20000000100 */
[-C--:B------:R-:W-:Y:S01]  /*2e30*/  FMUL R32, R29, R33.reuse ;  /* 0x000000211d207220 */ /* 0x080fe20000400000 */
[C---:B------:R-:W-:Y:S01]  /*2e40*/  FFMA R8, R30.reuse, R34, -R21 ;  /* 0x000000221e087223 */ /* 0x040fe20000000815 */
[C---:B--2---:R-:W-:Y:S02]  /*2e50*/  FFMA R13, R30.reuse, R33, -R22 ;  /* 0x000000211e0d7223 */ /* 0x044fe40000000816 */
[----:B------:R-:W-:Y:S01]  /*2e60*/  FFMA R34, R30, R32, -R23 ;  /* 0x000000201e227223 */ /* 0x000fe20000000817 */
[----:B------:R-:W-:Y:S01]  /*2e70*/  FADD R21, R9, R8 ;  /* 0x0000000809157221 */ /* 0x000fe20000000000 */
[C---:B------:R-:W-:Y:S02]  /*2e80*/  FADD R22, R10.reuse, R13 ;  /* 0x0000000d0a167221 */ /* 0x040fe40000000000 */
[----:B------:R-:W-:Y:S01]  /*2e90*/  FADD R23, R11, R34 ;  /* 0x000000220b177221 */ /* 0x000fe20000000000 */
[----:B------:R-:W-:Y:S01]  /*2ea0*/  FADD R17, -R9, R21 ;  /* 0x0000001509117221 */ /* 0x000fe20000000100 */
[----:B------:R-:W-:-:S02]  /*2eb0*/  FADD R18, -R10, R22 ;  /* 0x000000160a127221 */ /* 0x000fc40000000100 */
[----:B------:R-:W-:Y:S01]  /*2ec0*/  FADD R19, -R11, R23 ;  /* 0x000000170b137221 */ /* 0x000fe20000000100 */
[----:B------:R-:W-:Y:S01]  /*2ed0*/  FADD R17, -R8, R17 ;  /* 0x0000001108117221 */ /* 0x000fe20000000100 */
[----:B------:R-:W-:Y:S01]  /*2ee0*/  FADD R18, -R13, R18 ;  /* 0x000000120d127221 */ /* 0x000fe20000000100 */
[----:B------:R-:W2:Y:S01]  /*2ef0*/  LDL.128 R8, [UR10+0x4c] ;  /* 0x00004c0aff087983 */ /* 0x000ea20008100c00 */
[----:B------:R-:W-:-:S03]  /*2f00*/  FADD R19, -R34, R19 ;  /* 0x0000001322137221 */ /* 0x000fc60000000100 */
[----:B------:R-:W3:Y:S04]  /*2f10*/  LDL.128 R12, [UR10+0x2c] ;  /* 0x00002c0aff0c7983 */ /* 0x000ee80008100c00 */
[----:B------:R1:W-:Y:S04]  /*2f20*/  STL.128 [UR10+0x3c], R16 ;  /* 0x00003c10ff007987 */ /* 0x0003e80008100c0a */
[----:B-1----:R-:W4:Y:S04]  /*2f30*/  LDL R17, [UR10+0x5c] ;  /* 0x00005c0aff117983 */ /* 0x002f280008100800 */
[----:B------:R-:W5:Y:S01]  /*2f40*/  LDL R16, [UR10+0x3c] ;  /* 0x00003c0aff107983 */ /* 0x000f620008100800 */
[----:B------:R-:W-:-:S04]  /*2f50*/  FMUL R33, R29, R32 ;  /* 0x000000201d217220 */ /* 0x000fc80000400000 */
[C---:B------:R-:W-:Y:S01]  /*2f60*/  FMUL R32, R29.reuse, R33 ;  /* 0x000000211d207220 */ /* 0x040fe20000400000 */
[----:B------:R1:W-:Y:S01]  /*2f70*/  STL.128 [UR10+0x1c], R20 ;  /* 0x00001c14ff007987 */ /* 0x0003e20008100c0a */
[----:B------:R-:W-:Y:S02]  /*2f80*/  UIADD3 UR7, UPT, UPT, UR5, 0xf, URZ ;  /* 0x0000000f05077890 */ /* 0x000fe4000fffe0ff */
[----:B-1----:R-:W-:-:S04]  /*2f90*/  FMUL R21, R29, R32 ;  /* 0x000000201d157220 */ /* 0x002fc80000400000 */
[C---:B------:R-:W-:Y:S01]  /*2fa0*/  FMUL R20, R29.reuse, R21 ;  /* 0x000000151d147220 */ /* 0x040fe20000400000 */
[----:B------:R-:W-:Y:S01]  /*2fb0*/  ISETP.NE.AND P0, PT, R26, UR7, PT ;  /* 0x000000071a007c0c */ /* 0x000fe2000bf05270 */
[----:B------:R-:W-:Y:S02]  /*2fc0*/  UIADD3 UR5, UPT, UPT, UR5, 0x10, URZ ;  /* 0x0000001005057890 */ /* 0x000fe4000fffe0ff */
[CC--:B--2---:R-:W-:Y:S01]  /*2fd0*/  FFMA R22, R30.reuse, R20.reuse, -R11 ;  /* 0x000000141e167223 */ /* 0x0c4fe2000000080b */
[----:B------:R-:W-:Y:S01]  /*2fe0*/  FMUL R20, R29, R20 ;  /* 0x000000141d147220 */ /* 0x000fe20000400000 */
[C---:B------:R-:W-:Y:S01]  /*2ff0*/  FFMA R33, R30.reuse, R33, -R8 ;  /* 0x000000211e217223 */ /* 0x040fe20000000808 */
[C---:B------:R-:W-:Y:S01]  /*3000*/  FFMA R32, R30.reuse, R32, -R9 ;  /* 0x000000201e207223 */ /* 0x040fe20000000809 */
[----:B------:R-:W-:Y:S01]  /*3010*/  FFMA R21, R30, R21, -R10 ;  /* 0x000000151e157223 */ /* 0x000fe2000000080a */
[----:B---3--:R-:W-:Y:S01]  /*3020*/  FADD R11, R15, R22 ;  /* 0x000000160f0b7221 */ /* 0x008fe20000000000 */
[----:B------:R-:W-:Y:S01]  /*3030*/  FADD R8, R12, R33 ;  /* 0x000000210c087221 */ /* 0x000fe20000000000 */
[----:B------:R-:W-:Y:S01]  /*3040*/  FADD R9, R13, R32 ;  /* 0x000000200d097221 */ /* 0x000fe20000000000 */
[----:B------:R-:W-:Y:S01]  /*3050*/  FADD R10, R14, R21 ;  /* 0x000000150e0a7221 */ /* 0x000fe20000000000 */
[----:B------:R-:W-:Y:S01]  /*3060*/  FADD R15, -R15, R11 ;  /* 0x0000000b0f0f7221 */ /* 0x000fe20000000100 */
[----:B------:R-:W-:Y:S01]  /*3070*/  FADD R12, -R12, R8 ;  /* 0x000000080c0c7221 */ /* 0x000fe20000000100 */
[----:B------:R-:W-:Y:S01]  /*3080*/  FADD R13, -R13, R9 ;  /* 0x000000090d0d7221 */ /* 0x000fe20000000100 */
[----:B------:R-:W-:Y:S01]  /*3090*/  FADD R14, -R14, R10 ;  /* 0x0000000a0e0e7221 */ /* 0x000fe20000000100 */
[----:B----4-:R-:W-:-:S04]  /*30a0*/  FFMA R17, R30, R20, -R17 ;  /* 0x000000141e117223 */ /* 0x010fc80000000811 */
[----:B-----5:R-:W-:-:S04]  /*30b0*/  FADD R19, R16, R17 ;  /* 0x0000001110137221 */ /* 0x020fc80000000000 */
[----:B------:R-:W-:Y:S01]  /*30c0*/  FADD R16, -R16, R19 ;  /* 0x0000001310107221 */ /* 0x000fe20000000100 */
[----:B------:R-:W-:Y:S01]  /*30d0*/  FADD R12, -R33, R12 ;  /* 0x0000000c210c7221 */ /* 0x000fe20000000100 */
[----:B------:R-:W-:Y:S01]  /*30e0*/  FADD R13, -R32, R13 ;  /* 0x0000000d200d7221 */ /* 0x000fe20000000100 */
[----:B------:R-:W-:Y:S01]  /*30f0*/  FADD R14, -R21, R14 ;  /* 0x0000000e150e7221 */ /* 0x000fe20000000100 */
[----:B------:R-:W-:Y:S01]  /*3100*/  FADD R15, -R22, R15 ;  /* 0x0000000f160f7221 */ /* 0x000fe20000000100 */
[----:B------:R-:W-:Y:S01]  /*3110*/  FADD R17, -R17, R16 ;  /* 0x0000001011117221 */ /* 0x000fe20000000100 */
[----:B------:R1:W-:Y:S01]  /*3120*/  STL.128 [UR10+0x2c], R8 ;  /* 0x00002c08ff007987 */ /* 0x0003e20008100c0a */
[----:B------:R-:W-:-:S03]  /*3130*/  FMUL R16, R29, R20 ;  /* 0x000000141d107220 */ /* 0x000fc60000400000 */
[----:B------:R1:W-:Y:S04]  /*3140*/  STL.128 [UR10+0x4c], R12 ;  /* 0x00004c0cff007987 */ /* 0x0003e80008100c0a */
[----:B------:R1:W-:Y:S04]  /*3150*/  STL [UR10+0x3c], R19 ;  /* 0x00003c13ff007987 */ /* 0x0003e8000810080a */
[----:B------:R1:W-:Y:S01]  /*3160*/  STL [UR10+0x5c], R17 ;  /* 0x00005c11ff007987 */ /* 0x0003e2000810080a */
[----:B------:R-:W-:Y:S05]  /*3170*/  @P0 BRA `(.L_x_31) ;  /* 0xfffffff800440947 */ /* 0x000fea000383ffff */
.L_x_30:
[----:B------:R-:W-:-:S13]  /*3180*/  ISETP.NE.AND P0, PT, R28, RZ, PT ;  /* 0x000000ff1c00720c */ /* 0x000fda0003f05270 */
[----:B------:R-:W-:Y:S05]  /*3190*/  @!P0 BRA `(.L_x_32) ;  /* 0x0000000800648947 */ /* 0x000fea0003800000 */
[----:B-1----:R-:W-:Y:S02]  /*31a0*/  IADD3 R8, PT, PT, R28, -0x1, RZ ;  /* 0xffffffff1c087810 */ /* 0x002fe40007ffe0ff */
[----:B------:R-:W-:Y:S02]  /*31b0*/  ISETP.NE.AND P1, PT, R27, RZ, PT ;  /* 0x000000ff1b00720c */ /* 0x000fe40003f25270 */
[----:B------:R-:W-:-:S13]  /*31c0*/  ISETP.GE.U32.AND P0, PT, R8, 0x7, PT ;  /* 0x000000070800780c */ /* 0x000fda0003f06070 */
[----:B------:R-:W-:Y:S05]  /*31d0*/  @!P0 BRA `(.L_x_33) ;  /* 0x0000000400288947 */ /* 0x000fea0003800000 */
[----:B------:R-:W-:-:S09]  /*31e0*/  ULEA UR7, UR5, UR14, 0x2 ;  /* 0x0000000e05077291 */ /* 0x000fd2000f8e10ff */
[----:B------:R-:W2:Y:S04]  /*31f0*/  LDL R15, [UR7+0x20] ;  /* 0x00002007ff0f7983 */ /* 0x000ea80008100800 */
[----:B------:R-:W3:Y:S04]  /*3200*/  LDL R10, [UR7] ;  /* 0x00000007ff0a7983 */ /* 0x000ee80008100800 */
[----:B------:R-:W4:Y:S04]  /*3210*/  LDL R17, [UR7+0x24] ;  /* 0x00002407ff117983 */ /* 0x000f280008100800 */
[----:B------:R-:W5:Y:S04]  /*3220*/  LDL R9, [UR7+0x4] ;  /* 0x00000407ff097983 */ /* 0x000f680008100800 */
[----:B------:R-:W5:Y:S04]  /*3230*/  LDL R11, [UR7+0x28] ;  /* 0x00002807ff0b7983 */ /* 0x000f680008100800 */
[----:B------:R-:W5:Y:S04]  /*3240*/  LDL R13, [UR7+0x2c] ;  /* 0x00002c07ff0d7983 */ /* 0x000f680008100800 */
[----:B------:R-:W5:Y:S04]  /*3250*/  LDL R12, [UR7+0x8] ;  /* 0x00000807ff0c7983 */ /* 0x000f680008100800 */
[----:B------:R-:W5:Y:S01]  /*3260*/  LDL R8, [UR7+0xc] ;  /* 0x00000c07ff087983 */ /* 0x000f620008100800 */
[----:B--2---:R-:W-:-:S04]  /*3270*/  FFMA R15, R30, R16, -R15 ;  /* 0x000000101e0f7223 */ /* 0x004fc8000000080f */
[----:B---3--:R-:W-:Y:S01]  /*3280*/  FADD R19, R10, R15 ;  /* 0x0000000f0a137221 */ /* 0x008fe20000000000 */
[----:B------:R-:W-:-:S03]  /*3290*/  FMUL R16, R29, R16 ;  /* 0x000000101d107220 */ /* 0x000fc60000400000 */
[----:B------:R-:W-:-:S04]  /*32a0*/  FADD R10, -R10, R19 ;  /* 0x000000130a0a7221 */ /* 0x000fc80000000100 */
[----:B------:R-:W-:Y:S01]  /*32b0*/  FADD R14, -R15, R10 ;  /* 0x0000000a0f0e7221 */ /* 0x000fe20000000100 */
[-C--:B----4-:R-:W-:Y:S01]  /*32c0*/  FFMA R10, R30, R16.reuse, -R17 ;  /* 0x000000101e0a7223 */ /* 0x090fe20000000811 */
[----:B------:R-:W-:-:S03]  /*32d0*/  FMUL R20, R29, R16 ;  /* 0x000000101d147220 */ /* 0x000fc60000400000 */
[----:B-----5:R-:W-:Y:S01]  /*32e0*/  FADD R16, R9, R10 ;  /* 0x0000000a09107221 */ /* 0x020fe20000000000 */
[----:B------:R-:W-:-:S03]  /*32f0*/  FFMA R15, R30, R20, -R11 ;  /* 0x000000141e0f7223 */ /* 0x000fc6000000080b */
[----:B------:R-:W-:Y:S02]  /*3300*/  FADD R11, -R9, R16 ;  /* 0x00000010090b7221 */ /* 0x000fe40000000100 */
[----:B------:R-:W2:Y:S02]  /*3310*/  LDL R9, [UR7+0x30] ;  /* 0x00003007ff097983 */ /* 0x000ea40008100800 */
[----:B------:R-:W-:Y:S01]  /*3320*/  FADD R18, -R10, R11 ;  /* 0x0000000b0a127221 */ /* 0x000fe20000000100 */
[----:B------:R-:W-:Y:S01]  /*3330*/  FMUL R11, R29, R20 ;  /* 0x000000141d0b7220 */ /* 0x000fe20000400000 */
[----:B------:R-:W-:Y:S01]  /*3340*/  FADD R17, R12, R15 ;  /* 0x0000000f0c117221 */ /* 0x000fe20000000000 */
[----:B------:R1:W-:Y:S02]  /*3350*/  STL [UR7], R19 ;  /* 0x00000013ff007987 */ /* 0x0003e40008100807 */
[----:B------:R-:W-:Y:S01]  /*3360*/  FFMA R23, R30, R11, -R13 ;  /* 0x0000000b1e177223 */ /* 0x000fe2000000080d */
[----:B------:R-:W-:Y:S01]  /*3370*/  FADD R12, -R12, R17 ;  /* 0x000000110c0c7221 */ /* 0x000fe20000000100 */
[----:B------:R-:W3:Y:S02]  /*3380*/  LDL R10, [UR7+0x10] ;  /* 0x00001007ff0a7983 */ /* 0x000ee40008100800 */
[----:B------:R-:W-:-:S02]  /*3390*/  FADD R21, R8, R23 ;  /* 0x0000001708157221 */ /* 0x000fc40000000000 */
[----:B-1----:R-:W4:Y:S01]  /*33a0*/  LDL R19, [UR7+0x34] ;  /* 0x00003407ff137983 */ /* 0x002f220008100800 */
[----:B------:R-:W-:Y:S01]  /*33b0*/  FADD R20, -R15, R12 ;  /* 0x0000000c0f147221 */ /* 0x000fe20000000100 */
[----:B------:R-:W-:Y:S02]  /*33c0*/  FADD R8, -R8, R21 ;  /* 0x0000001508087221 */ /* 0x000fe40000000100 */
[----:B------:R-:W5:Y:S04]  /*33d0*/  LDL R13, [UR7+0x38] ;  /* 0x00003807ff0d7983 */ /* 0x000f680008100800 */
[----:B------:R-:W5:Y:S01]  /*33e0*/  LDL R15, [UR7+0x3c] ;  /* 0x00003c07ff0f7983 */ /* 0x000f620008100800 */
[----:B------:R-:W-:-:S03]  /*33f0*/  FADD R23, -R23, R8 ;  /* 0x0000000817177221 */ /* 0x000fc60000000100 */
[----:B------:R1:W-:Y:S04]  /*3400*/  STL [UR7+0x20], R14 ;  /* 0x0000200eff007987 */ /* 0x0003e80008100807 */
[----:B------:R-:W5:Y:S04]  /*3410*/  LDL R12, [UR7+0x14] ;  /* 0x00001407ff0c7983 */ /* 0x000f680008100800 */
[----:B------:R-:W5:Y:S04]  /*3420*/  LDL R8, [UR7+0x18] ;  /* 0x00001807ff087983 */ /* 0x000f680008100800 */
[----:B-1----:R-:W5:Y:S04]  /*3430*/  LDL R14, [UR7+0x1c] ;  /* 0x00001c07ff0e7983 */ /* 0x002f680008100800 */
[----:B------:R1:W-:Y:S02]  /*3440*/  STL [UR7+0x4], R16 ;  /* 0x00000410ff007987 */ /* 0x0003e40008100807 */
[----:B-1----:R-:W-:-:S02]  /*3450*/  FMUL R16, R29, R11 ;  /* 0x0000000b1d107220 */ /* 0x002fc40000400000 */
[----:B------:R1:W-:Y:S04]  /*3460*/  STL [UR7+0x24], R18 ;  /* 0x00002412ff007987 */ /* 0x0003e80008100807 */
[----:B------:R3:W-:Y:S04]  /*3470*/  STL [UR7+0x8], R17 ;  /* 0x00000811ff007987 */ /* 0x0007e80008100807 */
[----:B------:R-:W-:Y:S04]  /*3480*/  STL [UR7+0x28], R20 ;  /* 0x00002814ff007987 */ /* 0x000fe80008100807 */
[----:B------:R-:W-:Y:S04]  /*3490*/  STL [UR7+0xc], R21 ;  /* 0x00000c15ff007987 */ /* 0x000fe80008100807 */
[----:B------:R-:W-:Y:S01]  /*34a0*/  STL [UR7+0x2c], R23 ;  /* 0x00002c17ff007987 */ /* 0x000fe20008100807 */
[----:B------:R-:W-:Y:S01]  /*34b0*/  UIADD3 UR5, UPT, UPT, UR5, 0x8, URZ ;  /* 0x0000000805057890 */ /* 0x000fe2000fffe0ff */
[-C--:B--2---:R-:W-:Y:S01]  /*34c0*/  FFMA R9, R30, R16.reuse, -R9 ;  /* 0x000000101e097223 */ /* 0x084fe20000000809 */
[----:B------:R-:W-:-:S04]  /*34d0*/  FMUL R16, R29, R16 ;  /* 0x000000101d107220 */ /* 0x000fc80000400000 */
[CC--:B-1----:R-:W-:Y:S01]  /*34e0*/  FMUL R18, R29.reuse, R16.reuse ;  /* 0x000000101d127220 */ /* 0x0c2fe20000400000 */
[----:B---3--:R-:W-:Y:S01]  /*34f0*/  FADD R17, R10, R9 ;  /* 0x000000090a117221 */ /* 0x008fe20000000000 */
[----:B----4-:R-:W-:Y:S02]  /*3500*/  FFMA R19, R30, R16, -R19 ;  /* 0x000000101e137223 */ /* 0x010fe40000000813 */
[-C--:B------:R-:W-:Y:S01]  /*3510*/  FMUL R16, R29, R18.reuse ;  /* 0x000000121d107220 */ /* 0x080fe20000400000 */
[----:B------:R-:W-:Y:S01]  /*3520*/  FADD R10, -R10, R17 ;  /* 0x000000110a0a7221 */ /* 0x000fe20000000100 */
[C---:B-----5:R-:W-:Y:S01]  /*3530*/  FFMA R13, R30.reuse, R18, -R13 ;  /* 0x000000121e0d7223 */ /* 0x060fe2000000080d */
[----:B------:R1:W-:Y:S01]  /*3540*/  STL [UR7+0x10], R17 ;  /* 0x00001011ff007987 */ /* 0x0003e20008100807 */
[----:B------:R-:W-:Y:S01]  /*3550*/  FFMA R15, R30, R16, -R15 ;  /* 0x000000101e0f7223 */ /* 0x000fe2000000080f */
[----:B------:R-:W-:Y:S01]  /*3560*/  FADD R10, -R9, R10 ;  /* 0x0000000a090a7221 */ /* 0x000fe20000000100 */
[----:B------:R-:W-:Y:S01]  /*3570*/  FADD R9, R12, R19 ;  /* 0x000000130c097221 */ /* 0x000fe20000000000 */
[----:B------:R-:W-:Y:S01]  /*3580*/  FADD R11, R8, R13 ;  /* 0x0000000d080b7221 */ /* 0x000fe20000000000 */
[----:B-1----:R-:W-:-:S02]  /*3590*/  FADD R17, R14, R15 ;  /* 0x0000000f0e117221 */ /* 0x002fc40000000000 */
[----:B------:R-:W-:Y:S01]  /*35a0*/  FADD R12, -R12, R9 ;  /* 0x000000090c0c7221 */ /* 0x000fe20000000100 */
[----:B------:R-:W-:Y:S01]  /*35b0*/  FADD R8, -R8, R11 ;  /* 0x0000000b08087221 */ /* 0x000fe20000000100 */
[----:B------:R-:W-:Y:S02]  /*35c0*/  FADD R14, -R14, R17 ;  /* 0x000000110e0e7221 */ /* 0x000fe40000000100 */
[----:B------:R-:W-:Y:S01]  /*35d0*/  FADD R12, -R19, R12 ;  /* 0x0000000c130c7221 */ /* 0x000fe20000000100 */
[----:B------:R-:W-:Y:S01]  /*35e0*/  FADD R8, -R13, R8 ;  /* 0x000000080d087221 */ /* 0x000fe20000000100 */
[----:B------:R-:W-:Y:S01]  /*35f0*/  FADD R14, -R15, R14 ;  /* 0x0000000e0f0e7221 */ /* 0x000fe20000000100 */
[----:B------:R1:W-:Y:S04]  /*3600*/  STL [UR7+0x30], R10 ;  /* 0x0000300aff007987 */ /* 0x0003e80008100807 */
[----:B------:R1:W-:Y:S04]  /*3610*/  STL [UR7+0x14], R9 ;  /* 0x00001409ff007987 */ /* 0x0003e80008100807 */
[----:B------:R1:W-:Y:S04]  /*3620*/  STL [UR7+0x34], R12 ;  /* 0x0000340cff007987 */ /* 0x0003e80008100807 */
[----:B------:R1:W-:Y:S04]  /*3630*/  STL [UR7+0x18], R11 ;  /* 0x0000180bff007987 */ /* 0x0003e80008100807 */
[----:B------:R1:W-:Y:S04]  /*3640*/  STL [UR7+0x38], R8 ;  /* 0x00003808ff007987 */ /* 0x0003e80008100807 */
[----:B------:R1:W-:Y:S04]  /*3650*/  STL [UR7+0x1c], R17 ;  /* 0x00001c11ff007987 */ /* 0x0003e80008100807 */
[----:B------:R1:W-:Y:S01]  /*3660*/  STL [UR7+0x3c], R14 ;  /* 0x00003c0eff007987 */ /* 0x0003e20008100807 */
[----:B------:R-:W-:-:S07]  /*3670*/  FMUL R16, R29, R16 ;  /* 0x000000101d107220 */ /* 0x000fce0000400000 */
.L_x_33:
        /* <DEDUP_REMOVED lines=14> */
[-C--:B------:R-:W-:Y:S01]  /*3760*/  FMUL R14, R29, R16.reuse ;  /* 0x000000101d0e7220 */ /* 0x080fe20000400000 */
[----:B------:R-:W-:Y:S01]  /*3770*/  UIADD3 UR5, UPT, UPT, UR5, 0x4, URZ ;  /* 0x0000000405057890 */ /* 0x000fe2000fffe0ff */
[----:B--2---:R-:W-:-:S04]  /*3780*/  FFMA R17, R30, R16, -R15 ;  /* 0x000000101e117223 */ /* 0x004fc8000000080f */
[----:B---3--:R-:W-:-:S04]  /*3790*/  FADD R19, R12, R17 ;  /* 0x000000110c137221 */ /* 0x008fc80000000000 */
[----:B------:R-:W-:Y:S01]  /*37a0*/  FADD R12, -R12, R19 ;  /* 0x000000130c0c7221 */ /* 0x000fe20000000100 */
[-C--:B----4-:R-:W-:Y:S01]  /*37b0*/  FFMA R15, R30, R14.reuse, -R21 ;  /* 0x0000000e1e0f7223 */ /* 0x090fe20000000815 */
[----:B------:R-:W-:Y:S01]  /*37c0*/  FMUL R14, R29, R14 ;  /* 0x0000000e1d0e7220 */ /* 0x000fe20000400000 */
[----:B------:R1:W-:Y:S01]  /*37d0*/  STL [UR7], R19 ;  /* 0x00000013ff007987 */ /* 0x0003e20008100807 */
[----:B------:R-:W-:Y:S01]  /*37e0*/  FADD R12, -R17, R12 ;  /* 0x0000000c110c7221 */ /* 0x000fe20000000100 */
[----:B-----5:R-:W-:Y:S01]  /*37f0*/  FADD R17, R10, R15 ;  /* 0x0000000f0a117221 */ /* 0x020fe20000000000 */
[-C--:B------:R-:W-:Y:S01]  /*3800*/  FMUL R16, R29, R14.reuse ;  /* 0x0000000e1d107220 */ /* 0x080fe20000400000 */
[----:B------:R-:W-:Y:S02]  /*3810*/  FFMA R13, R30, R14, -R13 ;  /* 0x0000000e1e0d7223 */ /* 0x000fe4000000080d */
[----:B------:R-:W-:Y:S01]  /*3820*/  FADD R14, -R10, R17 ;  /* 0x000000110a0e7221 */ /* 0x000fe20000000100 */
[----:B------:R1:W-:Y:S01]  /*3830*/  STL [UR7+0x20], R12 ;  /* 0x0000200cff007987 */ /* 0x0003e20008100807 */
[----:B------:R-:W-:-:S02]  /*3840*/  FFMA R10, R30, R16, -R11 ;  /* 0x000000101e0a7223 */ /* 0x000fc4000000080b */
[----:B------:R-:W-:Y:S01]  /*3850*/  FADD R14, -R15, R14 ;  /* 0x0000000e0f0e7221 */ /* 0x000fe20000000100 */
[----:B------:R1:W-:Y:S01]  /*3860*/  STL [UR7+0x4], R17 ;  /* 0x00000411ff007987 */ /* 0x0003e20008100807 */
[----:B------:R-:W-:Y:S01]  /*3870*/  FMUL R16, R29, R16 ;  /* 0x000000101d107220 */ /* 0x000fe20000400000 */
[C---:B------:R-:W-:Y:S02]  /*3880*/  FADD R11, R8.reuse, R13 ;  /* 0x0000000d080b7221 */ /* 0x040fe40000000000 */
[----:B------:R1:W-:Y:S01]  /*3890*/  STL [UR7+0x24], R14 ;  /* 0x0000240eff007987 */ /* 0x0003e20008100807 */
[C---:B------:R-:W-:Y:S01]  /*38a0*/  FADD R18, R9.reuse, R10 ;  /* 0x0000000a09127221 */ /* 0x040fe20000000000 */
[----:B------:R-:W-:Y:S02]  /*38b0*/  FADD R8, -R8, R11 ;  /* 0x0000000b08087221 */ /* 0x000fe40000000100 */
[----:B------:R1:W-:Y:S01]  /*38c0*/  STL [UR7+0x8], R11 ;  /* 0x0000080bff007987 */ /* 0x0003e20008100807 */
[----:B------:R-:W-:Y:S01]  /*38d0*/  FADD R9, -R9, R18 ;  /* 0x0000001209097221 */ /* 0x000fe20000000100 */
[----:B------:R-:W-:-:S02]  /*38e0*/  FADD R8, -R13, R8 ;  /* 0x000000080d087221 */ /* 0x000fc40000000100 */
[----:B------:R1:W-:Y:S01]  /*38f0*/  STL [UR7+0xc], R18 ;  /* 0x00000c12ff007987 */ /* 0x0003e20008100807 */
[----:B------:R-:W-:-:S03]  /*3900*/  FADD R9, -R10, R9 ;  /* 0x000000090a097221 */ /* 0x000fc60000000100 */
[----:B------:R1:W-:Y:S04]  /*3910*/  STL [UR7+0x28], R8 ;  /* 0x00002808ff007987 */ /* 0x0003e80008100807 */
[----:B------:R1:W-:Y:S02]  /*3920*/  STL [UR7+0x2c], R9 ;  /* 0x00002c09ff007987 */ /* 0x0003e40008100807 */
.L_x_34:
[----:B------:R-:W-:Y:S05]  /*3930*/  @!P1 BRA `(.L_x_32) ;  /* 0x00000000007c9947 */ /* 0x000fea0003800000 */
[----:B------:R-:W-:-:S09]  /*3940*/  ULEA UR5, UR5, UR14, 0x2 ;  /* 0x0000000e05057291 */ /* 0x000fd2000f8e10ff */
[----:B-1----:R-:W2:Y:S04]  /*3950*/  LDL R9, [UR5+0x20] ;  /* 0x00002005ff097983 */ /* 0x002ea80008100800 */
[----:B------:R-:W3:Y:S01]  /*3960*/  LDL R8, [UR5] ;  /* 0x00000005ff087983 */ /* 0x000ee20008100800 */
[----:B------:R-:W-:Y:S01]  /*3970*/  ISETP.NE.AND P0, PT, R7, 0x1, PT ;  /* 0x000000010700780c */ /* 0x000fe20003f05270 */
[----:B--2---:R-:W-:-:S04]  /*3980*/  FFMA R9, R30, R16, -R9 ;  /* 0x000000101e097223 */ /* 0x004fc80000000809 */
[----:B---3--:R-:W-:-:S04]  /*3990*/  FADD R11, R8, R9 ;  /* 0x00000009080b7221 */ /* 0x008fc80000000000 */
[----:B------:R-:W-:Y:S01]  /*39a0*/  FADD R8, -R8, R11 ;  /* 0x0000000b08087221 */ /* 0x000fe20000000100 */
[----:B------:R2:W-:Y:S03]  /*39b0*/  STL [UR5], R11 ;  /* 0x0000000bff007987 */ /* 0x0005e60008100805 */
[----:B------:R-:W-:-:S05]  /*39c0*/  FADD R8, -R9, R8 ;  /* 0x0000000809087221 */ /* 0x000fca0000000100 */
[----:B------:R2:W-:Y:S01]  /*39d0*/  STL [UR5+0x20], R8 ;  /* 0x00002008ff007987 */ /* 0x0005e20008100805 */
[----:B------:R-:W-:Y:S05]  /*39e0*/  @!P0 BRA `(.L_x_32) ;  /* 0x0000000000508947 */ /* 0x000fea0003800000 */
[----:B--2---:R-:W2:Y:S04]  /*39f0*/  LDL R11, [UR5+0x24] ;  /* 0x00002405ff0b7983 */ /* 0x004ea80008100800 */
[----:B------:R-:W3:Y:S01]  /*3a00*/  LDL R9, [UR5+0x4] ;  /* 0x00000405ff097983 */ /* 0x000ee20008100800 */
[----:B------:R-:W-:Y:S01]  /*3a10*/  FMUL R8, R29, R16 ;  /* 0x000000101d087220 */ /* 0x000fe20000400000 */
[----:B------:R-:W-:-:S03]  /*3a20*/  ISETP.NE.AND P0, PT, R7, 0x2, PT ;  /* 0x000000020700780c */ /* 0x000fc60003f05270 */
[-C--:B------:R-:W-:Y:S01]  /*3a30*/  FMUL R29, R29, R8.reuse ;  /* 0x000000081d1d7220 */ /* 0x080fe20000400000 */
[----:B--2---:R-:W-:-:S04]  /*3a40*/  FFMA R10, R30, R8, -R11 ;  /* 0x000000081e0a7223 */ /* 0x004fc8000000080b */
[----:B---3--:R-:W-:-:S04]  /*3a50*/  FADD R12, R9, R10 ;  /* 0x0000000a090c7221 */ /* 0x008fc80000000000 */
[----:B------:R-:W-:Y:S01]  /*3a60*/  FADD R9, -R9, R12 ;  /* 0x0000000c09097221 */ /* 0x000fe20000000100 */
[----:B------:R3:W-:Y:S03]  /*3a70*/  STL [UR5+0x4], R12 ;  /* 0x0000040cff007987 */ /* 0x0007e60008100805 */
[----:B------:R-:W-:-:S05]  /*3a80*/  FADD R9, -R10, R9 ;  /* 0x000000090a097221 */ /* 0x000fca0000000100 */
[----:B------:R3:W-:Y:S01]  /*3a90*/  STL [UR5+0x24], R9 ;  /* 0x00002409ff007987 */ /* 0x0007e20008100805 */
[----:B------:R-:W-:Y:S05]  /*3aa0*/  @!P0 BRA `(.L_x_32) ;  /* 0x0000000000208947 */ /* 0x000fea0003800000 */
[----:B---3--:R-:W2:Y:S04]  /*3ab0*/  LDL R9, [UR5+0x28] ;  /* 0x00002805ff097983 */ /* 0x008ea80008100800 */
[----:B------:R-:W3:Y:S01]  /*3ac0*/  LDL R8, [UR5+0x8] ;  /* 0x00000805ff087983 */ /* 0x000ee20008100800 */
[----:B--2---:R-:W-:-:S04]  /*3ad0*/  FFMA R9, R30, R29, -R9 ;  /* 0x0000001d1e097223 */ /* 0x004fc80000000809 */
[----:B---3--:R-:W-:-:S04]  /*3ae0*/  FADD R11, R8, R9 ;  /* 0x00000009080b7221 */ /* 0x008fc80000000000 */
[----:B------:R-:W-:Y:S01]  /*3af0*/  FADD R8, -R8, R11 ;  /* 0x0000000b08087221 */ /* 0x000fe20000000100 */
[----:B------:R4:W-:Y:S03]  /*3b00*/  STL [UR5+0x8], R11 ;  /* 0x0000080bff007987 */ /* 0x0009e60008100805 */
[----:B------:R-:W-:-:S05]  /*3b10*/  FADD R8, -R9, R8 ;  /* 0x0000000809087221 */ /* 0x000fca0000000100 */
[----:B------:R4:W-:Y:S02]  /*3b20*/  STL [UR5+0x28], R8 ;  /* 0x00002808ff007987 */ /* 0x0009e40008100805 */
.L_x_32:
[----:B------:R-:W-:Y:S05]  /*3b30*/  BRA.U UP0, `(.L_x_35) ;  /* 0xffffffed00607547 */ /* 0x000fea000b83ffff */
.L_x_24:
[----:B------:R0:W-:Y:S01]  /*3b40*/  STL [R1], R4 ;  /* 0x0000000401007387 */ /* 0x0001e20000100800 */
[C---:B------:R-:W-:Y:S01]  /*3b50*/  ISETP.GE.AND P0, PT, R25.reuse, RZ, PT ;  /* 0x000000ff1900720c */ /* 0x040fe20003f06270 */
[----:B------:R-:W-:Y:S01]  /*3b60*/  BSSY.RECONVERGENT B0, `(.L_x_36) ;  /* 0x0000092000007945 */ /* 0x000fe20003800200 */
[----:B------:R-:W-:-:S11]  /*3b70*/  IADD3 R7, PT, PT, R25, 0x1, RZ ;  /* 0x0000000119077810 */ /* 0x000fd60007ffe0ff */
[----:B0-----:R-:W-:Y:S05]  /*3b80*/  @!P0 BRA `(.L_x_37) ;  /* 0x00000008003c8947 */ /* 0x001fea0003800000 */
[C---:B------:R-:W-:Y:S01]  /*3b90*/  LOP3.LUT R20, R7.reuse, 0x7, RZ, 0xc0, !PT ;  /* 0x0000000707147812 */ /* 0x040fe200078ec0ff */
[----:B-1----:R-:W-:Y:S01]  /*3ba0*/  HFMA2 R18, -RZ, RZ, 0, 0 ;  /* 0x00000000ff127431 */ /* 0x002fe200000001ff */
[----:B------:R-:W-:Y:S02]  /*3bb0*/  LOP3.LUT R16, R7, 0xfffffff8, RZ, 0xc0, !PT ;  /* 0xfffffff807107812 */ /* 0x000fe400078ec0ff */
[----:B--2-4-:R-:W-:-:S04]  /*3bc0*/  IADD3 R8, PT, PT, R20, -0x1, RZ ;  /* 0xffffffff14087810 */ /* 0x014fc80007ffe0ff */
[----:B------:R-:W-:-:S13]  /*3bd0*/  ISETP.GE.U32.AND P0, PT, R8, 0x3, PT ;  /* 0x000000030800780c */ /* 0x000fda0003f06070 */
.L_x_45:
[----:B------:R-:W0:Y:S01]  /*3be0*/  LDCU UR5, c[0x0][0x394] ;  /* 0x00007280ff0577ac */ /* 0x000e220008000800 */
[----:B---3--:R-:W-:Y:S02]  /*3bf0*/  CS2R R12, SRZ ;  /* 0x00000000000c7805 */ /* 0x008fe4000001ff00 */
[----:B------:R-:W-:Y:S01]  /*3c00*/  MOV R22, RZ ;  /* 0x000000ff00167202 */ /* 0x000fe20000000f00 */
[----:B------:R-:W1:Y:S01]  /*3c10*/  LDCU UR4, c[0x0][0x39c] ;  /* 0x00007380ff0477ac */ /* 0x000e620008000800 */
[----:B0-----:R-:W-:-:S04]  /*3c20*/  MOV R25, UR5 ;  /* 0x0000000500197c02 */ /* 0x001fc80008000f00 */
[----:B------:R-:W-:Y:S01]  /*3c30*/  ISETP.GE.U32.AND P1, PT, R25, 0x7, PT ;  /* 0x000000071900780c */ /* 0x000fe20003f26070 */
[----:B-1----:R-:W-:-:S05]  /*3c40*/  IMAD R19, R18, UR4, RZ ;  /* 0x0000000412137c24 */ /* 0x002fca000f8e02ff */
[----:B------:R-:W-:-:S07]  /*3c50*/  SHF.R.S32.HI R17, RZ, 0x1f, R19 ;  /* 0x0000001fff117819 */ /* 0x000fce0000011413 */
[----:B------:R-:W-:Y:S05]  /*3c60*/  @!P1 BRA `(.L_x_38) ;  /* 0x0000000000e09947 */ /* 0x000fea0003800000 */
[----:B------:R-:W-:Y:S01]  /*3c70*/  HFMA2 R21, -RZ, RZ, 0, 0 ;  /* 0x00000000ff157431 */ /* 0x000fe200000001ff */
[----:B------:R-:W-:Y:S01]  /*3c80*/  BSSY.RECONVERGENT B1, `(.L_x_39) ;  /* 0x0000035000017945 */ /* 0x000fe20003800200 */
[----:B------:R-:W-:-:S07]  /*3c90*/  MOV R12, RZ ;  /* 0x000000ff000c7202 */ /* 0x000fce0000000f00 */
.L_x_40:
[----:B------:R-:W0:Y:S01]  /*3ca0*/  LDCU.64 UR4, c[0x0][0x3a0] ;  /* 0x00007400ff0477ac */ /* 0x000e220008000a00 */
[----:B------:R-:W-:Y:S02]  /*3cb0*/  IADD3 R8, P1, PT, R19, R21, RZ ;  /* 0x0000001513087210 */ /* 0x000fe40007f3e0ff */
[----:B------:R-:W-:Y:S02]  /*3cc0*/  LEA R14, R21, UR14, 0x2 ;  /* 0x0000000e150e7c11 */ /* 0x000fe4000f8e10ff */
[----:B------:R-:W-:Y:S02]  /*3cd0*/  IADD3.X R9, PT, PT, RZ, R17, RZ, P1, !PT ;  /* 0x00000011ff097210 */ /* 0x000fe40000ffe4ff */
[----:B0-----:R-:W-:-:S04]  /*3ce0*/  LEA R22, P1, R8, UR4, 0x2 ;  /* 0x0000000408167c11 */ /* 0x001fc8000f8210ff */
[----:B------:R-:W-:Y:S02]  /*3cf0*/  LEA.HI.X R23, R8, UR5, R9, 0x2, P1 ;  /* 0x0000000508177c11 */ /* 0x000fe400088f1409 */
[----:B------:R-:W2:Y:S04]  /*3d00*/  LDL.128 R8, [R14] ;  /* 0x000000000e087983 */ /* 0x000ea80000100c00 */
[----:B------:R-:W2:Y:S04]  /*3d10*/  LDG.E.CONSTANT R30, desc[UR8][R22.64] ;  /* 0x00000008161e7981 */ /* 0x000ea8000c1e9900 */
[----:B------:R-:W3:Y:S04]  /*3d20*/  LDG.E.CONSTANT R28, desc[UR8][R22.64+0x4] ;  /* 0x00000408161c7981 */ /* 0x000ee8000c1e9900 */
[----:B------:R-:W4:Y:S04]  /*3d30*/  LDG.E.CONSTANT R15, desc[UR8][R22.64+0x8] ;  /* 0x00000808160f7981 */ /* 0x000f28000c1e9900 */
[----:B------:R-:W5:Y:S01]  /*3d40*/  LDG.E.CONSTANT R26, desc[UR8][R22.64+0xc] ;  /* 0x00000c08161a7981 */ /* 0x000f62000c1e9900 */
[----:B--2---:R-:W-:-:S04]  /*3d50*/  FFMA R27, R30, R8, -R13 ;  /* 0x000000081e1b7223 */ /* 0x004fc8000000080d */
[----:B------:R-:W-:-:S04]  /*3d60*/  FADD R13, R27, R12 ;  /* 0x0000000c1b0d7221 */ /* 0x000fc80000000000 */
[----:B------:R-:W-:-:S04]  /*3d70*/  FADD R12, R13, -R12 ;  /* 0x8000000c0d0c7221 */ /* 0x000fc80000000000 */
[----:B------:R-:W-:-:S04]  /*3d80*/  FADD R12, -R27, R12 ;  /* 0x0000000c1b0c7221 */ /* 0x000fc80000000100 */
[----:B---3--:R-:W-:-:S04]  /*3d90*/  FFMA R12, R9, R28, -R12 ;  /* 0x0000001c090c7223 */ /* 0x008fc8000000080c */
[----:B------:R-:W-:-:S04]  /*3da0*/  FADD R9, R13, R12 ;  /* 0x0000000c0d097221 */ /* 0x000fc80000000000 */
[----:B------:R-:W-:-:S04]  /*3db0*/  FADD R13, -R13, R9 ;  /* 0x000000090d0d7221 */ /* 0x000fc80000000100 */
[----:B------:R-:W-:-:S04]  /*3dc0*/  FADD R13, -R12, R13 ;  /* 0x0000000d0c0d7221 */ /* 0x000fc80000000100 */
[----:B----4-:R-:W-:-:S04]  /*3dd0*/  FFMA R10, R10, R15, -R13 ;  /* 0x0000000f0a0a7223 */ /* 0x010fc8000000080d */
[----:B------:R-:W-:-:S04]  /*3de0*/  FADD R8, R9, R10 ;  /* 0x0000000a09087221 */ /* 0x000fc80000000000 */
[----:B------:R-:W-:Y:S02]  /*3df0*/  FADD R13, -R9, R8 ;  /* 0x00000008090d7221 */ /* 0x000fe40000000100 */
[----:B------:R-:W2:Y:S02]  /*3e00*/  LDG.E.CONSTANT R9, desc[UR8][R22.64+0x10] ;  /* 0x0000100816097981 */ /* 0x000ea4000c1e9900 */
[----:B------:R-:W-:Y:S02]  /*3e10*/  FADD R10, -R10, R13 ;  /* 0x0000000d0a0a7221 */ /* 0x000fe40000000100 */
[----:B------:R-:W2:Y:S02]  /*3e20*/  LDL.128 R12, [R14+0x10] ;  /* 0x000010000e0c7983 */ /* 0x000ea40000100c00 */
[----:B-----5:R-:W-:Y:S02]  /*3e30*/  FFMA R27, R11, R26, -R10 ;  /* 0x0000001a0b1b7223 */ /* 0x020fe4000000080a */
[----:B------:R-:W3:Y:S02]  /*3e40*/  LDG.E.CONSTANT R10, desc[UR8][R22.64+0x14] ;  /* 0x00001408160a7981 */ /* 0x000ee4000c1e9900 */
[----:B------:R-:W-:-:S04]  /*3e50*/  FADD R11, R8, R27 ;  /* 0x0000001b080b7221 */ /* 0x000fc80000000000 */
[----:B------:R-:W-:-:S04]  /*3e60*/  FADD R8, -R8, R11 ;  /* 0x0000000b08087221 */ /* 0x000fc80000000100 */
[----:B------:R-:W-:Y:S02]  /*3e70*/  FADD R26, -R27, R8 ;  /* 0x000000081b1a7221 */ /* 0x000fe40000000100 */
[----:B------:R-:W4:Y:S04]  /*3e80*/  LDG.E.CONSTANT R27, desc[UR8][R22.64+0x18] ;  /* 0x00001808161b7981 */ /* 0x000f28000c1e9900 */
[----:B------:R-:W5:Y:S01]  /*3e90*/  LDG.E.CONSTANT R8, desc[UR8][R22.64+0x1c] ;  /* 0x00001c0816087981 */ /* 0x000f62000c1e9900 */
[----:B------:R-:W-:-:S04]  /*3ea0*/  IADD3 R21, PT, PT, R21, 0x8, RZ ;  /* 0x0000000815157810 */ /* 0x000fc80007ffe0ff */
[----:B------:R-:W-:Y:S01]  /*3eb0*/  ISETP.NE.AND P1, PT, R21, R16, PT ;  /* 0x000000101500720c */ /* 0x000fe20003f25270 */
[----:B--2---:R-:W-:-:S04]  /*3ec0*/  FFMA R12, R9, R12, -R26 ;  /* 0x0000000c090c7223 */ /* 0x004fc8000000081a */
[----:B------:R-:W-:-:S04]  /*3ed0*/  FADD R26, R11, R12 ;  /* 0x0000000c0b1a7221 */ /* 0x000fc80000000000 */
[----:B------:R-:W-:-:S04]  /*3ee0*/  FADD R11, -R11, R26 ;  /* 0x0000001a0b0b7221 */ /* 0x000fc80000000100 */
[----:B------:R-:W-:-:S04]  /*3ef0*/  FADD R12, -R12, R11 ;  /* 0x0000000b0c0c7221 */ /* 0x000fc80000000100 */
[----:B---3--:R-:W-:-:S04]  /*3f00*/  FFMA R13, R13, R10, -R12 ;  /* 0x0000000a0d0d7223 */ /* 0x008fc8000000080c */
[----:B------:R-:W-:-:S04]  /*3f10*/  FADD R9, R26, R13 ;  /* 0x0000000d1a097221 */ /* 0x000fc80000000000 */
[----:B------:R-:W-:-:S04]  /*3f20*/  FADD R26, -R26, R9 ;  /* 0x000000091a1a7221 */ /* 0x000fc80000000100 */
[----:B------:R-:W-:-:S04]  /*3f30*/  FADD R13, -R13, R26 ;  /* 0x0000001a0d0d7221 */ /* 0x000fc80000000100 */
[----:B----4-:R-:W-:-:S04]  /*3f40*/  FFMA R14, R14, R27, -R13 ;  /* 0x0000001b0e0e7223 */ /* 0x010fc8000000080d */
[----:B------:R-:W-:-:S04]  /*3f50*/  FADD R10, R9, R14 ;  /* 0x0000000e090a7221 */ /* 0x000fc80000000000 */
[----:B------:R-:W-:-:S04]  /*3f60*/  FADD R9, -R9, R10 ;  /* 0x0000000a09097221 */ /* 0x000fc80000000100 */
[----:B------:R-:W-:-:S04]  /*3f70*/  FADD R14, -R14, R9 ;  /* 0x000000090e0e7221 */ /* 0x000fc80000000100 */
[----:B-----5:R-:W-:-:S04]  /*3f80*/  FFMA R15, R15, R8, -R14 ;  /* 0x000000080f0f7223 */ /* 0x020fc8000000080e */
[----:B------:R-:W-:-:S04]  /*3f90*/  FADD R12, R10, R15 ;  /* 0x0000000f0a0c7221 */ /* 0x000fc80000000000 */
[----:B------:R-:W-:-:S04]  /*3fa0*/  FADD R10, -R10, R12 ;  /* 0x0000000c0a0a7221 */ /* 0x000fc80000000100 */
[----:B------:R-:W-:Y:S01]  /*3fb0*/  FADD R13, -R15, R10 ;  /* 0x0000000a0f0d7221 */ /* 0x000fe20000000100 */
[----:B------:R-:W-:Y:S06]  /*3fc0*/  @P1 BRA `(.L_x_40) ;  /* 0xfffffffc00341947 */ /* 0x000fec000383ffff */
[----:B------:R-:W-:Y:S05]  /*3fd0*/  BSYNC.RECONVERGENT B1 ;  /* 0x0000000000017941 */ /* 0x000fea0003800200 */
.L_x_39:
[----:B------:R-:W-:-:S07]  /*3fe0*/  MOV R22, R16 ;  /* 0x0000001000167202 */ /* 0x000fce0000000f00 */
.L_x_38:
[----:B------:R-:W-:Y:S01]  /*3ff0*/  ISETP.NE.AND P1, PT, R20, RZ, PT ;  /* 0x000000ff1400720c */ /* 0x000fe20003f25270 */
[----:B------:R-:W-:-:S12]  /*4000*/  BSSY.RECONVERGENT B1, `(.L_x_41) ;  /* 0x0000042000017945 */ /* 0x000fd80003800200 */
[----:B------:R-:W-:Y:S05]  /*4010*/  @!P1 BRA `(.L_x_42) ;  /* 0x0000000400009947 */ /* 0x000fea0003800000 */
[----:B------:R-:W-:Y:S01]  /*4020*/  BSSY.RECONVERGENT B2, `(.L_x_43) ;  /* 0x0000020000027945 */ /* 0x000fe20003800200 */
[----:B------:R-:W-:-:S03]  /*4030*/  LOP3.LUT P1, RZ, R7, 0x3, RZ, 0xc0, !PT ;  /* 0x0000000307ff7812 */ /* 0x000fc6000782c0ff */
[----:B------:R-:W-:Y:S10]  /*4040*/  @!P0 BRA `(.L_x_44) ;  /* 0x0000000000748947 */ /* 0x000ff40003800000 */
[----:B------:R-:W0:Y:S01]  /*4050*/  LDCU.64 UR4, c[0x0][0x3a0] ;  /* 0x00007400ff0477ac */ /* 0x000e220008000a00 */
[----:B------:R-:W-:Y:S02]  /*4060*/  IADD3 R8, P2, PT, R19, R22, RZ ;  /* 0x0000001613087210 */ /* 0x000fe40007f5e0ff */
[----:B------:R-:W-:Y:S02]  /*4070*/  LEA R23, R22, UR14, 0x2 ;  /* 0x0000000e16177c11 */ /* 0x000fe4000f8e10ff */
[----:B------:R-:W-:-:S03]  /*4080*/  IADD3.X R9, PT, PT, RZ, R17, RZ, P2, !PT ;  /* 0x00000011ff097210 */ /* 0x000fc600017fe4ff */
[----:B------:R-:W2:Y:S01]  /*4090*/  LDL.64 R10, [R23+0x8] ;  /* 0x00000800170a7983 */ /* 0x000ea20000100a00 */
[----:B0-----:R-:W-:-:S04]  /*40a0*/  LEA R14, P2, R8, UR4, 0x2 ;  /* 0x00000004080e7c11 */ /* 0x001fc8000f8410ff */
[----:B------:R-:W-:Y:S02]  /*40b0*/  LEA.HI.X R15, R8, UR5, R9, 0x2, P2 ;  /* 0x00000005080f7c11 */ /* 0x000fe400090f1409 */
[----:B------:R-:W3:Y:S04]  /*40c0*/  LDL.64 R8, [R23] ;  /* 0x0000000017087983 */ /* 0x000ee80000100a00 */
[----:B------:R-:W3:Y:S04]  /*40d0*/  LDG.E.CONSTANT R30, desc[UR8][R14.64] ;  /* 0x000000080e1e7981 */ /* 0x000ee8000c1e9900 */
[----:B------:R-:W4:Y:S04]  /*40e0*/  LDG.E.CONSTANT R26, desc[UR8][R14.64+0x4] ;  /* 0x000004080e1a7981 */ /* 0x000f28000c1e9900 */
[----:B------:R-:W2:Y:S04]  /*40f0*/  LDG.E.CONSTANT R21, desc[UR8][R14.64+0x8] ;  /* 0x000008080e157981 */ /* 0x000ea8000c1e9900 */
[----:B------:R-:W5:Y:S01]  /*4100*/  LDG.E.CONSTANT R28, desc[UR8][R14.64+0xc] ;  /* 0x00000c080e1c7981 */ /* 0x000f62000c1e9900 */
[----:B------:R-:W-:Y:S01]  /*4110*/  IADD3 R22, PT, PT, R22, 0x4, RZ ;  /* 0x0000000416167810 */ /* 0x000fe20007ffe0ff */
        /* <DEDUP_REMOVED lines=8> */
[----:B--2---:R-:W-:-:S04]  /*41a0*/  FFMA R21, R21, R10, -R26 ;  /* 0x0000000a15157223 */ /* 0x004fc8000000081a */
[----:B------:R-:W-:-:S04]  /*41b0*/  FADD R9, R8, R21 ;  /* 0x0000001508097221 */ /* 0x000fc80000000000 */
[----:B------:R-:W-:-:S04]  /*41c0*/  FADD R8, -R8, R9 ;  /* 0x0000000908087221 */ /* 0x000fc80000000100 */
[----:B------:R-:W-:-:S04]  /*41d0*/  FADD R21, -R21, R8 ;  /* 0x0000000815157221 */ /* 0x000fc80000000100 */
[----:B-----5:R-:W-:-:S04]  /*41e0*/  FFMA R28, R28, R11, -R21 ;  /* 0x0000000b1c1c7223 */ /* 0x020fc80000000815 */
[----:B------:R-:W-:-:S04]  /*41f0*/  FADD R12, R9, R28 ;  /* 0x0000001c090c7221 */ /* 0x000fc80000000000 */
[----:B------:R-:W-:-:S04]  /*4200*/  FADD R9, -R9, R12 ;  /* 0x0000000c09097221 */ /* 0x000fc80000000100 */
[----:B------:R-:W-:-:S07]  /*4210*/  FADD R13, -R28, R9 ;  /* 0x000000091c0d7221 */ /* 0x000fce0000000100 */
.L_x_44:
[----:B------:R-:W-:Y:S05]  /*4220*/  BSYNC.RECONVERGENT B2 ;  /* 0x0000000000027941 */ /* 0x000fea0003800200 */
.L_x_43:
[----:B------:R-:W-:Y:S05]  /*4230*/  @!P1 BRA `(.L_x_42) ;  /* 0x0000000000789947 */ /* 0x000fea0003800000 */
[C---:B------:R-:W-:Y:S02]  /*4240*/  LOP3.LUT P2, RZ, R25.reuse, 0x3, RZ, 0xc0, !PT ;  /* 0x0000000319ff7812 */ /* 0x040fe4000784c0ff */
[----:B------:R-:W-:-:S11]  /*4250*/  LOP3.LUT P1, RZ, R25, 0x1, RZ, 0xc0, !PT ;  /* 0x0000000119ff7812 */ /* 0x000fd6000782c0ff */
[----:B------:R-:W0:Y:S01]  /*4260*/  @P2 LDC.64 R8, c[0x0][0x3a0] ;  /* 0x0000e800ff082b82 */ /* 0x000e220000000a00 */
[----:B------:R-:W-:Y:S02]  /*4270*/  @P2 IADD3 R10, P3, PT, R19, R22, RZ ;  /* 0x00000016130a2210 */ /* 0x000fe40007f7e0ff */
[----:B------:R-:W-:Y:S02]  /*4280*/  @P2 LEA R21, R22, UR14, 0x2 ;  /* 0x0000000e16152c11 */ /* 0x000fe4000f8e10ff */
[----:B------:R-:W-:Y:S02]  /*4290*/  @P2 IADD3.X R11, PT, PT, RZ, R17, RZ, P3, !PT ;  /* 0x00000011ff0b2210 */ /* 0x000fe40001ffe4ff */
[----:B0-----:R-:W-:-:S04]  /*42a0*/  @P2 LEA R14, P3, R10, R8, 0x2 ;  /* 0x000000080a0e2211 */ /* 0x001fc800078610ff */
[----:B------:R-:W-:Y:S02]  /*42b0*/  @P2 LEA.HI.X R15, R10, R9, R11, 0x2, P3 ;  /* 0x000000090a0f2211 */ /* 0x000fe400018f140b */
[----:B------:R-:W0:Y:S01]  /*42c0*/  @!P1 LDC.64 R8, c[0x0][0x3a0] ;  /* 0x0000e800ff089b82 */ /* 0x000e220000000a00 */
[----:B------:R-:W2:Y:S04]  /*42d0*/  @P2 LDL.64 R10, [R21] ;  /* 0x00000000150a2983 */ /* 0x000ea80000100a00 */
[----:B------:R-:W2:Y:S01]  /*42e0*/  @P2 LDG.E.CONSTANT R26, desc[UR8][R14.64] ;  /* 0x000000080e1a2981 */ /* 0x000ea2000c1e9900 */
[----:B------:R-:W-:-:S03]  /*42f0*/  @P2 IADD3 R22, PT, PT, R22, 0x2, RZ ;  /* 0x0000000216162810 */ /* 0x000fc60007ffe0ff */
[----:B------:R-:W3:Y:S01]  /*4300*/  @P2 LDG.E.CONSTANT R28, desc[UR8][R14.64+0x4] ;  /* 0x000004080e1c2981 */ /* 0x000ee2000c1e9900 */
[----:B------:R-:W-:-:S04]  /*4310*/  @!P1 IADD3 R19, P3, PT, R19, R22, RZ ;  /* 0x0000001613139210 */ /* 0x000fc80007f7e0ff */
[----:B------:R-:W-:Y:S02]  /*4320*/  @!P1 IADD3.X R30, PT, PT, RZ, R17, RZ, P3, !PT ;  /* 0x00000011ff1e9210 */ /* 0x000fe40001ffe4ff */
[----:B------:R-:W-:-:S06]  /*4330*/  @!P1 LEA R17, R22, UR14, 0x2 ;  /* 0x0000000e16119c11 */ /* 0x000fcc000f8e10ff */
[----:B------:R-:W4:Y:S01]  /*4340*/  @!P1 LDL R17, [R17] ;  /* 0x0000000011119983 */ /* 0x000f220000100800 */
[----:B0-----:R-:W-:-:S04]  /*4350*/  @!P1 LEA R8, P3, R19, R8, 0x2 ;  /* 0x0000000813089211 */ /* 0x001fc800078610ff */
[----:B------:R-:W-:-:S05]  /*4360*/  @!P1 LEA.HI.X R9, R19, R9, R30, 0x2, P3 ;  /* 0x0000000913099211 */ /* 0x000fca00018f141e */
[----:B------:R-:W4:Y:S01]  /*4370*/  @!P1 LDG.E.CONSTANT R8, desc[UR8][R8.64] ;  /* 0x0000000808089981 */ /* 0x000f22000c1e9900 */
[----:B--2---:R-:W-:-:S04]  /*4380*/  @P2 FFMA R19, R26, R10, -R13 ;  /* 0x0000000a1a132223 */ /* 0x004fc8000000080d */
[----:B------:R-:W-:-:S04]  /*4390*/  @P2 FADD R21, R12, R19 ;  /* 0x000000130c152221 */ /* 0x000fc80000000000 */
[----:B------:R-:W-:-:S04]  /*43a0*/  @P2 FADD R10, -R12, R21 ;  /* 0x000000150c0a2221 */ /* 0x000fc80000000100 */
[----:B------:R-:W-:-:S04]  /*43b0*/  @P2 FADD R19, -R19, R10 ;  /* 0x0000000a13132221 */ /* 0x000fc80000000100 */
[----:B---3--:R-:W-:-:S04]  /*43c0*/  @P2 FFMA R28, R28, R11, -R19 ;  /* 0x0000000b1c1c2223 */ /* 0x008fc80000000813 */
[----:B------:R-:W-:-:S04]  /*43d0*/  @P2 FADD R12, R21, R28 ;  /* 0x0000001c150c2221 */ /* 0x000fc80000000000 */
[----:B------:R-:W-:-:S04]  /*43e0*/  @P2 FADD R21, -R21, R12 ;  /* 0x0000000c15152221 */ /* 0x000fc80000000100 */
[----:B------:R-:W-:-:S04]  /*43f0*/  @P2 FADD R13, -R28, R21 ;  /* 0x000000151c0d2221 */ /* 0x000fc80000000100 */
[----:B----4-:R-:W-:-:S04]  /*4400*/  @!P1 FFMA R13, R8, R17, -R13 ;  /* 0x00000011080d9223 */ /* 0x010fc8000000080d */
[----:B------:R-:W-:-:S07]  /*4410*/  @!P1 FADD R12, R12, R13 ;  /* 0x0000000d0c0c9221 */ /* 0x000fce0000000000 */
.L_x_42:
[----:B------:R-:W-:Y:S05]  /*4420*/  BSYNC.RECONVERGENT B1 ;  /* 0x0000000000017941 */ /* 0x000fea0003800200 */
.L_x_41:
[C---:B------:R-:W-:Y:S02]  /*4430*/  LEA R9, R18.reuse, UR6, 0x2 ;  /* 0x0000000612097c11 */ /* 0x040fe4000f8e10ff */
[C---:B------:R-:W-:Y:S02]  /*4440*/  ISETP.NE.AND P1, PT, R18.reuse, R25, PT ;  /* 0x000000191200720c */ /* 0x040fe40003f25270 */
[----:B------:R-:W-:Y:S01]  /*4450*/  IADD3 R18, PT, PT, R18, 0x1, RZ ;  /* 0x0000000112127810 */ /* 0x000fe20007ffe0ff */
[----:B------:R0:W-:Y:S10]  /*4460*/  STL [R9], R12 ;  /* 0x0000000c09007387 */ /* 0x0001f40000100800 */
[----:B0-----:R-:W-:Y:S05]  /*4470*/  @P1 BRA `(.L_x_45) ;  /* 0xfffffff400d81947 */ /* 0x001fea000383ffff */
.L_x_37:
[----:B------:R-:W-:Y:S05]  /*4480*/  BSYNC.RECONVERGENT B0 ;  /* 0x0000000000007941 */ /* 0x000fea0003800200 */
.L_x_36:
[----:B------:R-:W0:Y:S01]  /*4490*/  LDCU UR5, c[0x0][0x390] ;  /* 0x00007200ff0577ac */ /* 0x000e220008000800 */
[----:B------:R-:W-:Y:S01]  /*44a0*/  ISETP.GE.AND P3, PT, R25, RZ, PT ;  /* 0x000000ff1900720c */ /* 0x000fe20003f66270 */
[----:B------:R-:W-:Y:S01]  /*44b0*/  BSSY.RECONVERGENT B0, `(.L_x_46) ;  /* 0x00000a0000007945 */ /* 0x000fe20003800200 */
[----:B-1-3--:R-:W-:Y:S01]  /*44c0*/  HFMA2 R9, -RZ, RZ, 0, 0 ;  /* 0x00000000ff097431 */ /* 0x00afe200000001ff */
[----:B------:R-:W2:Y:S01]  /*44d0*/  LDCU UR4, c[0x0][0x398] ;  /* 0x00007300ff0477ac */ /* 0x000ea20008000800 */
[----:B0-----:R-:W-:Y:S02]  /*44e0*/  I2FP.F32.S32 R10, UR5 ;  /* 0x00000005000a7c45 */ /* 0x001fe40008201400 */
[----:B--2-4-:R-:W-:-:S05]  /*44f0*/  I2FP.F32.S32 R11, UR4 ;  /* 0x00000004000b7c45 */ /* 0x014fca0008201400 */
[----:B------:R-:W-:Y:S02]  /*4500*/  FADD R8, R10, -R11 ;  /* 0x8000000b0a087221 */ /* 0x000fe40000000000 */
[----:B------:R-:W-:Y:S05]  /*4510*/  @!P3 BRA `(.L_x_47) ;  /* 0x000000080064b947 */ /* 0x000fea0003800000 */
[----:B------:R-:W-:Y:S01]  /*4520*/  VIMNMX R12, PT, PT, R7, 0x1, PT ;  /* 0x00000001070c7848 */ /* 0x000fe20003fe0100 */
[----:B------:R-:W-:Y:S01]  /*4530*/  BSSY.RECONVERGENT B1, `(.L_x_48) ;  /* 0x0000050000017945 */ /* 0x000fe20003800200 */
[----:B------:R-:W-:Y:S02]  /*4540*/  MOV R9, RZ ;  /* 0x000000ff00097202 */ /* 0x000fe40000000f00 */
[C---:B------:R-:W-:Y:S02]  /*4550*/  IADD3 R25, PT, PT, -R12.reuse, 0x2, R25 ;  /* 0x000000020c197810 */ /* 0x040fe40007ffe119 */
[----:B------:R-:W-:Y:S02]  /*4560*/  IADD3 R12, PT, PT, -R12, R7, RZ ;  /* 0x000000070c0c7210 */ /* 0x000fe40007ffe1ff */
[----:B------:R-:W-:Y:S02]  /*4570*/  LOP3.LUT R18, R25, 0xf, RZ, 0xc0, !PT ;  /* 0x0000000f19127812 */ /* 0x000fe400078ec0ff */
[----:B------:R-:W-:-:S02]  /*4580*/  ISETP.GE.U32.AND P0, PT, R12, 0xf, PT ;  /* 0x0000000f0c00780c */ /* 0x000fc40003f06070 */
[----:B------:R-:W-:Y:S02]  /*4590*/  ISETP.NE.AND P1, PT, R18, RZ, PT ;  /* 0x000000ff1200720c */ /* 0x000fe40003f25270 */
[----:B------:R-:W-:-:S09]  /*45a0*/  MOV R12, R7 ;  /* 0x00000007000c7202 */ /* 0x000fd20000000f00 */
[----:B------:R-:W-:Y:S05]  /*45b0*/  @!P0 BRA `(.L_x_49) ;  /* 0x00000004001c8947 */ /* 0x000fea0003800000 */
[----:B------:R-:W-:Y:S01]  /*45c0*/  HFMA2 R9, -RZ, RZ, 0, 0 ;  /* 0x00000000ff097431 */ /* 0x000fe200000001ff */
[----:B------:R-:W-:Y:S02]  /*45d0*/  LOP3.LUT R14, R25, 0xfffffff0, RZ, 0xc0, !PT ;  /* 0xfffffff0190e7812 */ /* 0x000fe400078ec0ff */
[----:B------:R-:W-:Y:S02]  /*45e0*/  MOV R11, RZ ;  /* 0x000000ff000b7202 */ /* 0x000fe40000000f00 */
[----:B------:R-:W-:-:S07]  /*45f0*/  MOV R12, R7 ;  /* 0x00000007000c7202 */ /* 0x000fce0000000f00 */
.L_x_50:
[C---:B------:R-:W-:Y:S02]  /*4600*/  IADD3 R13, PT, PT, R12.reuse, -0x1, RZ ;  /* 0xffffffff0c0d7810 */ /* 0x040fe40007ffe0ff */
[C---:B------:R-:W-:Y:S02]  /*4610*/  IADD3 R15, PT, PT, R12.reuse, -0x2, RZ ;  /* 0xfffffffe0c0f7810 */ /* 0x040fe40007ffe0ff */
[----:B------:R-:W-:Y:S02]  /*4620*/  LEA R16, R13, UR6, 0x2 ;  /* 0x000000060d107c11 */ /* 0x000fe4000f8e10ff */
[C---:B------:R-:W-:Y:S02]  /*4630*/  IADD3 R17, PT, PT, R12.reuse, -0x3, RZ ;  /* 0xfffffffd0c117810 */ /* 0x040fe40007ffe0ff */
[----:B------:R-:W-:Y:S02]  /*4640*/  LEA R13, R15, UR6, 0x2 ;  /* 0x000000060f0d7c11 */ /* 0x000fe4000f8e10ff */
[----:B------:R-:W2:Y:S01]  /*4650*/  LDL R16, [R16] ;  /* 0x0000000010107983 */ /* 0x000ea20000100800 */
[----:B------:R-:W-:-:S02]  /*4660*/  IADD3 R15, PT, PT, R12, -0x4, RZ ;  /* 0xfffffffc0c0f7810 */ /* 0x000fc40007ffe0ff */
[----:B------:R-:W-:Y:S01]  /*4670*/  LEA R17, R17, UR6, 0x2 ;  /* 0x0000000611117c11 */ /* 0x000fe2000f8e10ff */
[----:B------:R-:W3:Y:S01]  /*4680*/  LDL R13, [R13] ;  /* 0x000000000d0d7983 */ /* 0x000ee20000100800 */
[C---:B------:R-:W-:Y:S02]  /*4690*/  IADD3 R19, PT, PT, R12.reuse, -0x5, RZ ;  /* 0xfffffffb0c137810 */ /* 0x040fe40007ffe0ff */
[----:B------:R-:W-:Y:S02]  /*46a0*/  LEA R21, R15, UR6, 0x2 ;  /* 0x000000060f157c11 */ /* 0x000fe4000f8e10ff */
[----:B------:R-:W4:Y:S01]  /*46b0*/  LDL R17, [R17] ;  /* 0x0000000011117983 */ /* 0x000f220000100800 */
[----:B------:R-:W-:Y:S02]  /*46c0*/  IADD3 R15, PT, PT, R12, -0x6, RZ ;  /* 0xfffffffa0c0f7810 */ /* 0x000fe40007ffe0ff */
[----:B------:R-:W-:Y:S01]  /*46d0*/  LEA R19, R19, UR6, 0x2 ;  /* 0x0000000613137c11 */ /* 0x000fe2000f8e10ff */
[----:B------:R-:W5:Y:S01]  /*46e0*/  LDL R21, [R21] ;  /* 0x0000000015157983 */ /* 0x000f620000100800 */
[----:B------:R-:W-:-:S04]  /*46f0*/  LEA R15, R15, UR6, 0x2 ;  /* 0x000000060f0f7c11 */ /* 0x000fc8000f8e10ff */
[----:B------:R-:W5:Y:S04]  /*4700*/  LDL R19, [R19] ;  /* 0x0000000013137983 */ /* 0x000f680000100800 */
[----:B------:R-:W5:Y:S01]  /*4710*/  LDL R15, [R15] ;  /* 0x000000000f0f7983 */ /* 0x000f620000100800 */
[C---:B------:R-:W-:Y:S02]  /*4720*/  IADD3 R20, PT, PT, R12.reuse, -0x7, RZ ;  /* 0xfffffff90c147810 */ /* 0x040fe40007ffe0ff */
[----:B------:R-:W-:Y:S02]  /*4730*/  IADD3 R22, PT, PT, R12, -0x8, RZ ;  /* 0xfffffff80c167810 */ /* 0x000fe40007ffe0ff */
[----:B------:R-:W-:Y:S02]  /*4740*/  LEA R20, R20, UR6, 0x2 ;  /* 0x0000000614147c11 */ /* 0x000fe4000f8e10ff */
[----:B------:R-:W-:-:S02]  /*4750*/  IADD3 R23, PT, PT, R12, -0x9, RZ ;  /* 0xfffffff70c177810 */ /* 0x000fc40007ffe0ff */
[----:B------:R-:W-:Y:S02]  /*4760*/  LEA R22, R22, UR6, 0x2 ;  /* 0x0000000616167c11 */ /* 0x000fe4000f8e10ff */
[C---:B------:R-:W-:Y:S02]  /*4770*/  IADD3 R26, PT, PT, R12.reuse, -0xa, RZ ;  /* 0xfffffff60c1a7810 */ /* 0x040fe40007ffe0ff */
[----:B------:R-:W-:Y:S02]  /*4780*/  LEA R23, R23, UR6, 0x2 ;  /* 0x0000000617177c11 */ /* 0x000fe4000f8e10ff */
[----:B------:R-:W-:Y:S02]  /*4790*/  IADD3 R27, PT, PT, R12, -0xb, RZ ;  /* 0xfffffff50c1b7810 */ /* 0x000fe40007ffe0ff */
[----:B------:R-:W-:Y:S02]  /*47a0*/  LEA R26, R26, UR6, 0x2 ;  /* 0x000000061a1a7c11 */ /* 0x000fe4000f8e10ff */
[----:B------:R-:W-:-:S02]  /*47b0*/  IADD3 R28, PT, PT, R12, -0xc, RZ ;  /* 0xfffffff40c1c7810 */ /* 0x000fc40007ffe0ff */
[----:B------:R-:W-:Y:S02]  /*47c0*/  LEA R27, R27, UR6, 0x2 ;  /* 0x000000061b1b7c11 */ /* 0x000fe4000f8e10ff */
[----:B------:R-:W-:-:S05]  /*47d0*/  LEA R28, R28, UR6, 0x2 ;  /* 0x000000061c1c7c11 */ /* 0x000fca000f8e10ff */
[----:B------:R-:W5:Y:S01]  /*47e0*/  LDL R31, [R28] ;  /* 0x000000001c1f7983 */ /* 0x000f620000100800 */
[----:B--2---:R-:W-:-:S03]  /*47f0*/  FFMA R16, R9, R8, R16 ;  /* 0x0000000809107223 */ /* 0x004fc60000000010 */
[----:B------:R0:W2:Y:S01]  /*4800*/  LDL R9, [R20] ;  /* 0x0000000014097983 */ /* 0x0000a20000100800 */
[----:B---3--:R-:W-:-:S03]  /*4810*/  FFMA R16, R16, R8, R13 ;  /* 0x0000000810107223 */ /* 0x008fc6000000000d */
[----:B------:R1:W3:Y:S01]  /*4820*/  LDL R13, [R22] ;  /* 0x00000000160d7983 */ /* 0x0002e20000100800 */
[----:B----4-:R-:W-:-:S03]  /*4830*/  FFMA R16, R16, R8, R17 ;  /* 0x0000000810107223 */ /* 0x010fc60000000011 */
[----:B------:R4:W3:Y:S01]  /*4840*/  LDL R17, [R23] ;  /* 0x0000000017117983 */ /* 0x0008e20000100800 */
[----:B-----5:R-:W-:-:S03]  /*4850*/  FFMA R16, R16, R8, R21 ;  /* 0x0000000810107223 */ /* 0x020fc60000000015 */
[----:B------:R-:W5:Y:S01]  /*4860*/  LDL R21, [R26] ;  /* 0x000000001a157983 */ /* 0x000f620000100800 */
[----:B0-----:R-:W-:Y:S01]  /*4870*/  IADD3 R20, PT, PT, R12, -0xd, RZ ;  /* 0xfffffff30c147810 */ /* 0x001fe20007ffe0ff */
[-C--:B------:R-:W-:Y:S02]  /*4880*/  FFMA R16, R16, R8.reuse, R19 ;  /* 0x0000000810107223 */ /* 0x080fe40000000013 */
[----:B------:R-:W5:Y:S01]  /*4890*/  LDL R19, [R27] ;  /* 0x000000001b137983 */ /* 0x000f620000100800 */
[----:B------:R-:W-:Y:S01]  /*48a0*/  LEA R20, R20, UR6, 0x2 ;  /* 0x0000000614147c11 */ /* 0x000fe2000f8e10ff */
[----:B------:R-:W-:Y:S01]  /*48b0*/  FFMA R16, R16, R8, R15 ;  /* 0x0000000810107223 */ /* 0x000fe2000000000f */
[C---:B------:R-:W-:Y:S02]  /*48c0*/  IADD3 R15, PT, PT, R12.reuse, -0xe, RZ ;  /* 0xfffffff20c0f7810 */ /* 0x040fe40007ffe0ff */
[----:B-1----:R-:W-:Y:S01]  /*48d0*/  IADD3 R22, PT, PT, R12, -0xf, RZ ;  /* 0xfffffff10c167810 */ /* 0x002fe20007ffe0ff */
[----:B------:R-:W5:Y:S01]  /*48e0*/  LDL R29, [R20] ;  /* 0x00000000141d7983 */ /* 0x000f620000100800 */
[----:B------:R-:W-:-:S02]  /*48f0*/  LEA R15, R15, UR6, 0x2 ;  /* 0x000000060f0f7c11 */ /* 0x000fc4000f8e10ff */
[----:B------:R-:W-:Y:S02]  /*4900*/  IADD3 R12, PT, PT, R12, -0x10, RZ ;  /* 0xfffffff00c0c7810 */ /* 0x000fe40007ffe0ff */
[----:B------:R-:W-:Y:S02]  /*4910*/  LEA R22, R22, UR6, 0x2 ;  /* 0x0000000616167c11 */ /* 0x000fe4000f8e10ff */
[----:B------:R-:W5:Y:S01]  /*4920*/  LDL R15, [R15] ;  /* 0x000000000f0f7983 */ /* 0x000f620000100800 */
[----:B----4-:R-:W-:-:S03]  /*4930*/  LEA R23, R12, UR6, 0x2 ;  /* 0x000000060c177c11 */ /* 0x010fc6000f8e10ff */
[----:B------:R-:W4:Y:S04]  /*4940*/  LDL R27, [R22] ;  /* 0x00000000161b7983 */ /* 0x000f280000100800 */
[----:B------:R-:W4:Y:S01]  /*4950*/  LDL R23, [R23] ;  /* 0x0000000017177983 */ /* 0x000f220000100800 */
[----:B------:R-:W-:-:S04]  /*4960*/  IADD3 R11, PT, PT, R11, 0x10, RZ ;  /* 0x000000100b0b7810 */ /* 0x000fc80007ffe0ff */
[----:B------:R-:W-:Y:S01]  /*4970*/  ISETP.NE.AND P0, PT, R11, R14, PT ;  /* 0x0000000e0b00720c */ /* 0x000fe20003f05270 */
[----:B--2---:R-:W-:-:S04]  /*4980*/  FFMA R16, R16, R8, R9 ;  /* 0x0000000810107223 */ /* 0x004fc80000000009 */
[----:B---3--:R-:W-:-:S04]  /*4990*/  FFMA R16, R16, R8, R13 ;  /* 0x0000000810107223 */ /* 0x008fc8000000000d */
[----:B------:R-:W-:-:S04]  /*49a0*/  FFMA R16, R16, R8, R17 ;  /* 0x0000000810107223 */ /* 0x000fc80000000011 */
[----:B-----5:R-:W-:-:S04]  /*49b0*/  FFMA R16, R16, R8, R21 ;  /* 0x0000000810107223 */ /* 0x020fc80000000015 */
[----:B------:R-:W-:-:S04]  /*49c0*/  FFMA R16, R16, R8, R19 ;  /* 0x0000000810107223 */ /* 0x000fc80000000013 */
[----:B------:R-:W-:-:S04]  /*49d0*/  FFMA R16, R16, R8, R31 ;  /* 0x0000000810107223 */ /* 0x000fc8000000001f */
[----:B------:R-:W-:-:S04]  /*49e0*/  FFMA R16, R16, R8, R29 ;  /* 0x0000000810107223 */ /* 0x000fc8000000001d */
[----:B------:R-:W-:-:S04]  /*49f0*/  FFMA R16, R16, R8, R15 ;  /* 0x0000000810107223 */ /* 0x000fc8000000000f */
[----:B----4-:R-:W-:-:S04]  /*4a00*/  FFMA R16, R16, R8, R27 ;  /* 0x0000000810107223 */ /* 0x010fc8000000001b */
[----:B------:R-:W-:Y:S01]  /*4a10*/  FFMA R9, R16, R8, R23 ;  /* 0x0000000810097223 */ /* 0x000fe20000000017 */
[----:B------:R-:W-:Y:S06]  /*4a20*/  @P0 BRA `(.L_x_50) ;  /* 0xfffffff800f40947 */ /* 0x000fec000383ffff */
.L_x_49:
[----:B------:R-:W-:Y:S05]  /*4a30*/  BSYNC.RECONVERGENT B1 ;  /* 0x0000000000017941 */ /* 0x000fea0003800200 */
.L_x_48:
[----:B------:R-:W-:Y:S05]  /*4a40*/  @!P1 BRA `(.L_x_47) ;  /* 0x0000000400189947 */ /* 0x000fea0003800000 */
[----:B------:R-:W-:Y:S01]  /*4a50*/  ISETP.GE.U32.AND P0, PT, R18, 0x8, PT ;  /* 0x000000081200780c */ /* 0x000fe20003f06070 */
[----:B------:R-:W-:Y:S01]  /*4a60*/  BSSY.RECONVERGENT B1, `(.L_x_51) ;  /* 0x0000024000017945 */ /* 0x000fe20003800200 */
[----:B------:R-:W-:-:S04]  /*4a70*/  LOP3.LUT R16, R25, 0x7, RZ, 0xc0, !PT ;  /* 0x0000000719107812 */ /* 0x000fc800078ec0ff */
[----:B------:R-:W-:-:S07]  /*4a80*/  ISETP.NE.AND P1, PT, R16, RZ, PT ;  /* 0x000000ff1000720c */ /* 0x000fce0003f25270 */
[----:B------:R-:W-:Y:S06]  /*4a90*/  @!P0 BRA `(.L_x_52) ;  /* 0x0000000000808947 */ /* 0x000fec0003800000 */
        /* <DEDUP_REMOVED lines=9> */
[----:B------:R-:W-:Y:S02]  /*4b30*/  IADD3 R18, PT, PT, R12, -0x5, RZ ;  /* 0xfffffffb0c127810 */ /* 0x000fe40007ffe0ff */
[----:B------:R-:W-:Y:S02]  /*4b40*/  LEA R15, R17, UR6, 0x2 ;  /* 0x00000006110f7c11 */ /* 0x000fe4000f8e10ff */
[----:B------:R-:W4:Y:S01]  /*4b50*/  LDL R13, [R13] ;  /* 0x000000000d0d7983 */ /* 0x000f220000100800 */
[----:B------:R-:W-:Y:S02]  /*4b60*/  LEA R17, R18, UR6, 0x2 ;  /* 0x0000000612117c11 */ /* 0x000fe4000f8e10ff */
[C---:B------:R-:W-:Y:S01]  /*4b70*/  IADD3 R19, PT, PT, R12.reuse, -0x6, RZ ;  /* 0xfffffffa0c137810 */ /* 0x040fe20007ffe0ff */
[----:B------:R-:W5:Y:S01]  /*4b80*/  LDL R15, [R15] ;  /* 0x000000000f0f7983 */ /* 0x000f620000100800 */
[----:B------:R-:W-:-:S02]  /*4b90*/  IADD3 R18, PT, PT, R12, -0x7, RZ ;  /* 0xfffffff90c127810 */ /* 0x000fc40007ffe0ff */
[----:B------:R-:W-:Y:S01]  /*4ba0*/  LEA R19, R19, UR6, 0x2 ;  /* 0x0000000613137c11 */ /* 0x000fe2000f8e10ff */
[----:B------:R-:W5:Y:S01]  /*4bb0*/  LDL R17, [R17] ;  /* 0x0000000011117983 */ /* 0x000f620000100800 */
[----:B------:R-:W-:Y:S02]  /*4bc0*/  LEA R20, R18, UR6, 0x2 ;  /* 0x0000000612147c11 */ /* 0x000fe4000f8e10ff */
[----:B------:R-:W-:Y:S01]  /*4bd0*/  IADD3 R12, PT, PT, R12, -0x8, RZ ;  /* 0xfffffff80c0c7810 */ /* 0x000fe20007ffe0ff */
[----:B------:R-:W5:Y:S03]  /*4be0*/  LDL R18, [R19] ;  /* 0x0000000013127983 */ /* 0x000f660000100800 */
[----:B------:R-:W-:Y:S01]  /*4bf0*/  LEA R21, R12, UR6, 0x2 ;  /* 0x000000060c157c11 */ /* 0x000fe2000f8e10ff */
[----:B------:R-:W5:Y:S04]  /*4c00*/  LDL R20, [R20] ;  /* 0x0000000014147983 */ /* 0x000f680000100800 */
[----:B------:R-:W5:Y:S01]  /*4c10*/  LDL R22, [R21] ;  /* 0x0000000015167983 */ /* 0x000f620000100800 */
[----:B--2---:R-:W-:-:S04]  /*4c20*/  FFMA R14, R9, R8, R14 ;  /* 0x00000008090e7223 */ /* 0x004fc8000000000e */
[----:B---3--:R-:W-:-:S04]  /*4c30*/  FFMA R14, R14, R8, R11 ;  /* 0x000000080e0e7223 */ /* 0x008fc8000000000b */
[----:B----4-:R-:W-:-:S04]  /*4c40*/  FFMA R14, R14, R8, R13 ;  /* 0x000000080e0e7223 */ /* 0x010fc8000000000d */
[----:B-----5:R-:W-:-:S04]  /*4c50*/  FFMA R14, R14, R8, R15 ;  /* 0x000000080e0e7223 */ /* 0x020fc8000000000f */
[----:B------:R-:W-:-:S04]  /*4c60*/  FFMA R17, R14, R8, R17 ;  /* 0x000000080e117223 */ /* 0x000fc80000000011 */
[----:B------:R-:W-:-:S04]  /*4c70*/  FFMA R17, R17, R8, R18 ;  /* 0x0000000811117223 */ /* 0x000fc80000000012 */
[----:B------:R-:W-:-:S04]  /*4c80*/  FFMA R17, R17, R8, R20 ;  /* 0x0000000811117223 */ /* 0x000fc80000000014 */
[----:B------:R-:W-:-:S07]  /*4c90*/  FFMA R9, R17, R8, R22 ;  /* 0x0000000811097223 */ /* 0x000fce0000000016 */
.L_x_52:
[----:B------:R-:W-:Y:S05]  /*4ca0*/  BSYNC.RECONVERGENT B1 ;  /* 0x0000000000017941 */ /* 0x000fea0003800200 */
.L_x_51:
        /* <DEDUP_REMOVED lines=9> */
[----:B------:R-:W-:Y:S02]  /*4d40*/  IADD3 R15, PT, PT, R12, -0x3, RZ ;  /* 0xfffffffd0c0f7810 */ /* 0x000fe40007ffe0ff */
[----:B------:R-:W-:Y:S01]  /*4d50*/  LEA R13, R13, UR6, 0x2 ;  /* 0x000000060d0d7c11 */ /* 0x000fe2000f8e10ff */
[----:B------:R-:W2:Y:S01]  /*4d60*/  LDL R14, [R11] ;  /* 0x000000000b0e7983 */ /* 0x000ea20000100800 */
[----:B------:R-:W-:-:S02]  /*4d70*/  LEA R15, R15, UR6, 0x2 ;  /* 0x000000060f0f7c11 */ /* 0x000fc4000f8e10ff */
[----:B------:R-:W-:Y:S01]  /*4d80*/  IADD3 R12, PT, PT, R12, -0x4, RZ ;  /* 0xfffffffc0c0c7810 */ /* 0x000fe20007ffe0ff */
[----:B------:R-:W3:Y:S03]  /*4d90*/  LDL R16, [R13] ;  /* 0x000000000d107983 */ /* 0x000ee60000100800 */
[----:B------:R-:W-:Y:S01]  /*4da0*/  LEA R17, R12, UR6, 0x2 ;  /* 0x000000060c117c11 */ /* 0x000fe2000f8e10ff */
[----:B------:R-:W4:Y:S04]  /*4db0*/  LDL R18, [R15] ;  /* 0x000000000f127983 */ /* 0x000f280000100800 */
[----:B------:R-:W5:Y:S01]  /*4dc0*/  LDL R20, [R17] ;  /* 0x0000000011147983 */ /* 0x000f620000100800 */
[----:B--2---:R-:W-:-:S04]  /*4dd0*/  FFMA R9, R9, R8, R14 ;  /* 0x0000000809097223 */ /* 0x004fc8000000000e */
[----:B---3--:R-:W-:-:S04]  /*4de0*/  FFMA R9, R9, R8, R16 ;  /* 0x0000000809097223 */ /* 0x008fc80000000010 */
[----:B----4-:R-:W-:-:S04]  /*4df0*/  FFMA R9, R9, R8, R18 ;  /* 0x0000000809097223 */ /* 0x010fc80000000012 */
[----:B-----5:R-:W-:-:S07]  /*4e00*/  FFMA R9, R9, R8, R20 ;  /* 0x0000000809097223 */ /* 0x020fce0000000014 */
.L_x_54:
[----:B------:R-:W-:Y:S05]  /*4e10*/  BSYNC.RECONVERGENT B1 ;  /* 0x0000000000017941 */ /* 0x000fea0003800200 */
.L_x_53:
[----:B------:R-:W-:Y:S05]  /*4e20*/  @!P1 BRA `(.L_x_47) ;  /* 0x0000000000209947 */ /* 0x000fea0003800000 */
[----:B------:R-:W-:-:S07]  /*4e30*/  HFMA2 R14, -RZ, RZ, 0, 0 ;  /* 0x00000000ff0e7431 */ /* 0x000fce00000001ff */
.L_x_55:
[----:B------:R-:W-:-:S04]  /*4e40*/  IADD3 R12, PT, PT, R12, -0x1, RZ ;  /* 0xffffffff0c0c7810 */ /* 0x000fc80007ffe0ff */
[----:B------:R-:W-:-:S06]  /*4e50*/  LEA R16, R12, UR6, 0x2 ;  /* 0x000000060c107c11 */ /* 0x000fcc000f8e10ff */
[----:B------:R-:W2:Y:S01]  /*4e60*/  LDL R16, [R16] ;  /* 0x0000000010107983 */ /* 0x000ea20000100800 */
[----:B------:R-:W-:-:S04]  /*4e70*/  IADD3 R14, PT, PT, R14, 0x1, RZ ;  /* 0x000000010e0e7810 */ /* 0x000fc80007ffe0ff */
[----:B------:R-:W-:Y:S01]  /*4e80*/  ISETP.NE.AND P0, PT, R14, R25, PT ;  /* 0x000000190e00720c */ /* 0x000fe20003f05270 */
[----:B--2---:R-:W-:-:S12]  /*4e90*/  FFMA R9, R9, R8, R16 ;  /* 0x0000000809097223 */ /* 0x004fd80000000010 */
[----:B------:R-:W-:Y:S05]  /*4ea0*/  @P0 BRA `(.L_x_55) ;  /* 0xfffffffc00e40947 */ /* 0x000fea000383ffff */
.L_x_47:
[----:B------:R-:W-:Y:S05]  /*4eb0*/  BSYNC.RECONVERGENT B0 ;  /* 0x0000000000007941 */ /* 0x000fea0003800200 */
.L_x_46:
[----:B------:R-:W-:-:S04]  /*4ec0*/  IADD3 R8, PT, PT, R10, 0x1800000, RZ ;  /* 0x018000000a087810 */ /* 0x000fc80007ffe0ff */
[----:B------:R-:W-:-:S04]  /*4ed0*/  LOP3.LUT R8, R8, 0x7f800000, RZ, 0xc0, !PT ;  /* 0x7f80000008087812 */ /* 0x000fc800078ec0ff */
[----:B------:R-:W-:-:S13]  /*4ee0*/  ISETP.GT.U32.AND P0, PT, R8, 0x1ffffff, PT ;  /* 0x01ffffff0800780c */ /* 0x000fda0003f04070 */
[----:B------:R-:W-:Y:S05]  /*4ef0*/  @P0 BRA `(.L_x_56) ;  /* 0x0000000000100947 */ /* 0x000fea0003800000 */
[----:B------:R-:W-:-:S07]  /*4f00*/  MOV R12, 0x4f20 ;  /* 0x00004f20000c7802 */ /* 0x000fce0000000f00 */
[----:B------:R-:W-:Y:S05]  /*4f10*/  CALL.REL.NOINC `($__internal_0_$__cuda_sm20_rcp_rn_f32_slowpath) ;  /* 0x0000002c00e07944 */ /* 0x000fea0003c00000 */
[----:B------:R-:W-:Y:S01]  /*4f20*/  MOV R26, R10 ;  /* 0x0000000a001a7202 */ /* 0x000fe20000000f00 */
[----:B------:R-:W-:Y:S06]  /*4f30*/  BRA `(.L_x_57) ;  /* 0x0000000000107947 */ /* 0x000fec0003800000 */
.L_x_56:
[----:B------:R-:W0:Y:S02]  /*4f40*/  MUFU.RCP R11, R10 ;  /* 0x0000000a000b7308 */ /* 0x000e240000001000 */
[----:B0-----:R-:W-:-:S04]  /*4f50*/  FFMA R8, R10, R11, -1 ;  /* 0xbf8000000a087423 */ /* 0x001fc8000000000b */
[----:B------:R-:W-:-:S04]  /*4f60*/  FADD.FTZ R8, -R8, -RZ ;  /* 0x800000ff08087221 */ /* 0x000fc80000010100 */
[----:B------:R-:W-:-:S07]  /*4f70*/  FFMA R26, R11, R8, R11 ;  /* 0x000000080b1a7223 */ /* 0x000fce000000000b */
.L_x_57:
[----:B------:R-:W-:Y:S01]  /*4f80*/  FMUL R8, R4, R26 ;  /* 0x0000001a04087220 */ /* 0x000fe20000400000 */
[----:B------:R-:W-:Y:S03]  /*4f90*/  BSSY.RECONVERGENT B0, `(.L_x_58) ;  /* 0x0000011000007945 */ /* 0x000fe60003800200 */
[----:B------:R-:W-:-:S04]  /*4fa0*/  FMUL R8, R8, -R8 ;  /* 0x8000000808087220 */ /* 0x000fc80000400000 */
[----:B------:R-:W-:-:S05]  /*4fb0*/  FFMA R8, R3, R26, R8 ;  /* 0x0000001a03087223 */ /* 0x000fca0000000008 */
[----:B------:R-:W-:-:S04]  /*4fc0*/  FSETP.GEU.AND P0, PT, R8, RZ, PT ;  /* 0x000000ff0800720b */ /* 0x000fc80003f0e000 */
[----:B------:R-:W-:-:S04]  /*4fd0*/  FSEL R11, R8, RZ, P0 ;  /* 0x000000ff080b7208 */ /* 0x000fc80000000000 */
[----:B------:R-:W-:Y:S01]  /*4fe0*/  IADD3 R8, PT, PT, R11, -0xd000000, RZ ;  /* 0xf30000000b087810 */ /* 0x000fe20007ffe0ff */
[----:B------:R0:W1:Y:S03]  /*4ff0*/  MUFU.RSQ R10, R11 ;  /* 0x0000000b000a7308 */ /* 0x0000660000001400 */
[----:B------:R-:W-:-:S13]  /*5000*/  ISETP.GT.U32.AND P0, PT, R8, 0x727fffff, PT ;  /* 0x727fffff0800780c */ /* 0x000fda0003f04070 */
[----:B0-----:R-:W-:Y:S05]  /*5010*/  @!P0 BRA `(.L_x_59) ;  /* 0x0000000000108947 */ /* 0x001fea0003800000 */
[----:B------:R-:W-:Y:S02]  /*5020*/  MOV R8, R11 ;  /* 0x0000000b00087202 */ /* 0x000fe40000000f00 */
[----:B------:R-:W-:-:S07]  /*5030*/  MOV R17, 0x5050 ;  /* 0x0000505000117802 */ /* 0x000fce0000000f00 */
[----:B-1----:R-:W-:Y:S05]  /*5040*/  CALL.REL.NOINC `($__internal_1_$__cuda_sm20_sqrt_rn_f32_slowpath) ;  /* 0x0000003000647944 */ /* 0x002fea0003c00000 */
[----:B------:R-:W-:Y:S05]  /*5050*/  BRA `(.L_x_60) ;  /* 0x0000000000107947 */ /* 0x000fea0003800000 */
.L_x_59:
[----:B-1----:R-:W-:Y:S01]  /*5060*/  FMUL.FTZ R8, R11, R10 ;  /* 0x0000000a0b087220 */ /* 0x002fe20000410000 */
[----:B------:R-:W-:-:S03]  /*5070*/  FMUL.FTZ R10, R10, 0.5 ;  /* 0x3f0000000a0a7820 */ /* 0x000fc60000410000 */
[----:B------:R-:W-:-:S04]  /*5080*/  FFMA R11, -R8, R8, R11 ;  /* 0x00000008080b7223 */ /* 0x000fc8000000010b */
[----:B------:R-:W-:-:S07]  /*5090*/  FFMA R8, R11, R10, R8 ;  /* 0x0000000a0b087223 */ /* 0x000fce0000000008 */
.L_x_60:
[----:B------:R-:W-:Y:S05]  /*50a0*/  BSYNC.RECONVERGENT B0 ;  /* 0x0000000000007941 */ /* 0x000fea0003800200 */
.L_x_58:
[----:B------:R-:W0:Y:S01]  /*50b0*/  LDC.64 R10, c[0x0][0x3c8] ;  /* 0x0000f200ff0a7b82 */ /* 0x000e220000000a00 */
[----:B------:R-:W1:Y:S01]  /*50c0*/  LDCU UR5, c[0x0][0x38c] ;  /* 0x00007180ff0577ac */ /* 0x000e620008000800 */
[----:B------:R-:W2:Y:S06]  /*50d0*/  LDCU UR4, c[0x0][0x3c0] ;  /* 0x00007800ff0477ac */ /* 0x000eac0008000800 */
[----:B------:R-:W3:Y:S08]  /*50e0*/  LDC.64 R14, c[0x0][0x3d0] ;  /* 0x0000f400ff0e7b82 */ /* 0x000ef00000000a00 */
[----:B------:R-:W4:Y:S01]  /*50f0*/  LDC.64 R12, c[0x0][0x3d8] ;  /* 0x0000f600ff0c7b82 */ /* 0x000f220000000a00 */
[----:B-1----:R-:W-:Y:S01]  /*5100*/  ISETP.GE.AND P0, PT, R5, UR5, PT ;  /* 0x0000000505007c0c */ /* 0x002fe2000bf06270 */
[----:B--2---:R-:W-:Y:S01]  /*5110*/  FFMA R17, R8, UR4, R9 ;  /* 0x0000000408117c23 */ /* 0x004fe20008000009 */
[----:B0-----:R-:W-:-:S04]  /*5120*/  IMAD.WIDE R10, R24, 0x4, R10 ;  /* 0x00000004180a7825 */ /* 0x001fc800078e020a */
[----:B------:R-:W-:Y:S01]  /*5130*/  FFMA R19, -R8, UR4, R9 ;  /* 0x0000000408137c23 */ /* 0x000fe20008000109 */
[----:B------:R0:W-:Y:S01]  /*5140*/  STG.E desc[UR8][R10.64], R9 ;  /* 0x000000090a007986 */ /* 0x0001e2000c101908 */
[----:B---3--:R-:W-:-:S05]  /*5150*/  IMAD.WIDE R14, R24, 0x4, R14 ;  /* 0x00000004180e7825 */ /* 0x008fca00078e020e */
[----:B------:R0:W-:Y:S01]  /*5160*/  STG.E desc[UR8][R14.64], R17 ;  /* 0x000000110e007986 */ /* 0x0001e2000c101908 */
[----:B----4-:R-:W-:-:S05]  /*5170*/  IMAD.WIDE R12, R24, 0x4, R12 ;  /* 0x00000004180c7825 */ /* 0x010fca00078e020c */
[----:B------:R0:W-:Y:S01]  /*5180*/  STG.E desc[UR8][R12.64], R19 ;  /* 0x000000130c007986 */ /* 0x0001e2000c101908 */
[----:B------:R-:W-:Y:S05]  /*5190*/  @P0 EXIT ;  /* 0x000000000000094d */ /* 0x000fea0003800000 */
[----:B0-----:R-:W0:Y:S01]  /*51a0*/  LDC R9, c[0x0][0x394] ;  /* 0x0000e500ff097b82 */ /* 0x001e220000000800 */
[----:B------:R-:W-:Y:S02]  /*51b0*/  VIMNMX R8, PT, PT, R7, 0x1, PT ;  /* 0x0000000107087848 */ /* 0x000fe40003fe0100 */
[----:B------:R-:W-:Y:S02]  /*51c0*/  PRMT R16, RZ, 0x7610, R16 ;  /* 0x00007610ff107816 */ /* 0x000fe40000000010 */
[----:B------:R-:W-:Y:S02]  /*51d0*/  IADD3 R25, PT, PT, R1, 0x40, RZ ;  /* 0x0000004001197810 */ /* 0x000fe40007ffe0ff */
[----:B0-----:R-:W-:-:S04]  /*51e0*/  IADD3 R8, PT, PT, -R8, 0x2, R9 ;  /* 0x0000000208087810 */ /* 0x001fc80007ffe109 */
[----:B------:R-:W-:-:S07]  /*51f0*/  LOP3.LUT R24, R8, 0xfffffff0, RZ, 0xc0, !PT ;  /* 0xfffffff008187812 */ /* 0x000fce00078ec0ff */
.L_x_106:
[----:B0-----:R-:W0:Y:S01]  /*5200*/  LDC R29, c[0x0][0x388] ;  /* 0x0000e200ff1d7b82 */ /* 0x001e220000000800 */
[----:B------:R-:W-:Y:S01]  /*5210*/  LOP3.LUT P0, RZ, R16, 0xff, RZ, 0xc0, !PT ;  /* 0x000000ff10ff7812 */ /* 0x000fe2000780c0ff */
[----:B------:R-:W-:Y:S04]  /*5220*/  BSSY.RECONVERGENT B1, `(.L_x_61) ;  /* 0x00002c2000017945 */ /* 0x000fe80003800200 */
[----:B------:R-:W-:Y:S01]  /*5230*/  BSSY.RELIABLE B0, `(.L_x_62) ;  /* 0x00002b3000007945 */ /* 0x000fe20003800100 */
[----:B0-----:R-:W-:-:S07]  /*5240*/  IMAD R27, R5, R29, R6 ;  /* 0x0000001d051b7224 */ /* 0x001fce00078e0206 */
[----:B-1----:R-:W-:Y:S05]  /*5250*/  @P0 BRA `(.L_x_63) ;  /* 0x0000002800c00947 */ /* 0x002fea0003800000 */
[----:B------:R-:W0:Y:S08]  /*5260*/  LDC.64 R8, c[0x0][0x3b0] ;  /* 0x0000ec00ff087b82 */ /* 0x000e300000000a00 */
[----:B------:R-:W1:Y:S01]  /*5270*/  LDC R28, c[0x0][0x390] ;  /* 0x0000e400ff1c7b82 */ /* 0x000e620000000800 */
[----:B0-----:R-:W-:-:S06]  /*5280*/  IMAD.WIDE R8, R27, 0x4, R8 ;  /* 0x000000041b087825 */ /* 0x001fcc00078e0208 */
[----:B------:R-:W1:Y:S02]  /*5290*/  LDG.E.CONSTANT R9, desc[UR8][R8.64] ;  /* 0x0000000808097981 */ /* 0x000e64000c1e9900 */
[----:B-1----:R-:W-:-:S13]  /*52a0*/  ISETP.GE.AND P0, PT, R9, R28, PT ;  /* 0x0000001c0900720c */ /* 0x002fda0003f06270 */
[----:B------:R-:W-:Y:S05]  /*52b0*/  @P0 BREAK.RELIABLE B0 ;  /* 0x0000000000000942 */ /* 0x000fea0003800100 */
[----:B------:R-:W-:Y:S05]  /*52c0*/  @!P0 BRA `(.L_x_63) ;  /* 0x0000002800a48947 */ /* 0x000fea0003800000 */
[----:B------:R-:W-:Y:S04]  /*52d0*/  BSSY.RECONVERGENT B2, `(.L_x_64) ;  /* 0x0000052000027945 */ /* 0x000fe80003800200 */
[----:B------:R-:W-:Y:S05]  /*52e0*/  @!P3 BRA `(.L_x_65) ;  /* 0x000000040040b947 */ /* 0x000fea0003800000 */
[----:B------:R-:W0:Y:S01]  /*52f0*/  LDCU UR4, c[0x0][0x394] ;  /* 0x00007280ff0477ac */ /* 0x000e220008000800 */
[----:B------:R-:W-:Y:S01]  /*5300*/  HFMA2 R33, -RZ, RZ, 0, 0 ;  /* 0x00000000ff217431 */ /* 0x000fe200000001ff */
[----:B0-----:R-:W-:-:S09]  /*5310*/  UISETP.GE.U32.AND UP0, UPT, UR4, 0xf, UPT ;  /* 0x0000000f0400788c */ /* 0x001fd2000bf06070 */
[----:B------:R-:W-:Y:S05]  /*5320*/  BRA.U !UP0, `(.L_x_66) ;  /* 0x00000001084c7547 */ /* 0x000fea000b800000 */
[----:B------:R-:W-:Y:S01]  /*5330*/  LOP3.LUT R33, R7, 0xfffffff0, RZ, 0xc0, !PT ;  /* 0xfffffff007217812 */ /* 0x000fe200078ec0ff */
[----:B------:R-:W-:Y:S01]  /*5340*/  BSSY.RECONVERGENT B3, `(.L_x_66) ;  /* 0x0000011000037945 */ /* 0x000fe20003800200 */
[C---:B------:R-:W-:Y:S02]  /*5350*/  IADD3 R30, PT, PT, R1.reuse, 0x20, RZ ;  /* 0x00000020011e7810 */ /* 0x040fe40007ffe0ff */
[----:B------:R-:W-:Y:S02]  /*5360*/  IADD3 R31, PT, PT, R1, 0x40, RZ ;  /* 0x00000040011f7810 */ /* 0x000fe40007ffe0ff */
[----:B------:R-:W-:-:S07]  /*5370*/  IADD3 R32, PT, PT, -R33, RZ, RZ ;  /* 0x000000ff21207210 */ /* 0x000fce0007ffe1ff */
.L_x_67:
[----:B------:R-:W2:Y:S04]  /*5380*/  LDL.128 R8, [R30+-0x20] ;  /* 0xffffe0001e087983 */ /* 0x000ea80000100c00 */
[----:B--2---:R-:W-:Y:S04]  /*5390*/  STL.128 [R31+-0x20], R8 ;  /* 0xffffe0081f007387 */ /* 0x004fe80000100c00 */
[----:B------:R-:W2:Y:S04]  /*53a0*/  LDL.128 R12, [R30+-0x10] ;  /* 0xfffff0001e0c7983 */ /* 0x000ea80000100c00 */
[----:B--2---:R-:W-:Y:S04]  /*53b0*/  STL.128 [R31+-0x10], R12 ;  /* 0xfffff00c1f007387 */ /* 0x004fe80000100c00 */
[----:B------:R-:W2:Y:S01]  /*53c0*/  LDL.128 R16, [R30] ;  /* 0x000000001e107983 */ /* 0x000ea20000100c00 */
[----:B------:R-:W-:-:S04]  /*53d0*/  IADD3 R32, PT, PT, R32, 0x10, RZ ;  /* 0x0000001020207810 */ /* 0x000fc80007ffe0ff */
[----:B------:R-:W-:Y:S01]  /*53e0*/  ISETP.NE.AND P0, PT, R32, RZ, PT ;  /* 0x000000ff2000720c */ /* 0x000fe20003f05270 */
[----:B--2---:R-:W-:Y:S04]  /*53f0*/  STL.128 [R31], R16 ;  /* 0x000000101f007387 */ /* 0x004fe80000100c00 */
[----:B------:R0:W2:Y:S02]  /*5400*/  LDL.128 R20, [R30+0x10] ;  /* 0x000010001e147983 */ /* 0x0000a40000100c00 */
[----:B0-----:R-:W-:Y:S02]  /*5410*/  IADD3 R30, PT, PT, R30, 0x40, RZ ;  /* 0x000000401e1e7810 */ /* 0x001fe40007ffe0ff */
[----:B--2---:R0:W-:Y:S02]  /*5420*/  STL.128 [R31+0x10], R20 ;  /* 0x000010141f007387 */ /* 0x0041e40000100c00 */
[----:B0-----:R-:W-:-:S02]  /*5430*/  IADD3 R31, PT, PT, R31, 0x40, RZ ;  /* 0x000000401f1f7810 */ /* 0x001fc40007ffe0ff */
[----:B------:R-:W-:Y:S05]  /*5440*/  @P0 BRA `(.L_x_67) ;  /* 0xfffffffc00cc0947 */ /* 0x000fea000383ffff */
[----:B------:R-:W-:Y:S05]  /*5450*/  BSYNC.RECONVERGENT B3 ;  /* 0x0000000000037941 */ /* 0x000fea0003800200 */
.L_x_66:
[----:B------:R-:W-:-:S04]  /*5460*/  LOP3.LUT R8, R7, 0xf, RZ, 0xc0, !PT ;  /* 0x0000000f07087812 */ /* 0x000fc800078ec0ff */
[----:B------:R-:W-:-:S13]  /*5470*/  ISETP.NE.AND P0, PT, R8, RZ, PT ;  /* 0x000000ff0800720c */ /* 0x000fda0003f05270 */
[----:B------:R-:W-:Y:S05]  /*5480*/  @!P0 BRA `(.L_x_65) ;  /* 0x0000000000d88947 */ /* 0x000fea0003800000 */
[----:B------:R-:W-:Y:S01]  /*5490*/  IADD3 R8, PT, PT, R8, -0x1, RZ ;  /* 0xffffffff08087810 */ /* 0x000fe20007ffe0ff */
[----:B------:R-:W-:Y:S01]  /*54a0*/  BSSY.RECONVERGENT B3, `(.L_x_68) ;  /* 0x0000017000037945 */ /* 0x000fe20003800200 */
[----:B------:R-:W-:Y:S02]  /*54b0*/  LOP3.LUT R10, R7, 0x7, RZ, 0xc0, !PT ;  /* 0x00000007070a7812 */ /* 0x000fe400078ec0ff */
[----:B------:R-:W-:Y:S02]  /*54c0*/  ISETP.GE.U32.AND P0, PT, R8, 0x7, PT ;  /* 0x000000070800780c */ /* 0x000fe40003f06070 */
[----:B------:R-:W-:-:S11]  /*54d0*/  ISETP.NE.AND P1, PT, R10, RZ, PT ;  /* 0x000000ff0a00720c */ /* 0x000fd60003f25270 */
[----:B------:R-:W-:Y:S05]  /*54e0*/  @!P0 BRA `(.L_x_69) ;  /* 0x0000000000488947 */ /* 0x000fea0003800000 */
[----:B------:R-:W-:-:S05]  /*54f0*/  LEA R8, R33, UR14, 0x2 ;  /* 0x0000000e21087c11 */ /* 0x000fca000f8e10ff */
[----:B------:R-:W2:Y:S04]  /*5500*/  LDL R9, [R8] ;  /* 0x0000000008097983 */ /* 0x000ea80000100800 */
[----:B------:R-:W3:Y:S04]  /*5510*/  LDL R11, [R8+0x4] ;  /* 0x00000400080b7983 */ /* 0x000ee80000100800 */
[----:B------:R-:W4:Y:S04]  /*5520*/  LDL R13, [R8+0x8] ;  /* 0x00000800080d7983 */ /* 0x000f280000100800 */
[----:B------:R-:W5:Y:S04]  /*5530*/  LDL R15, [R8+0xc] ;  /* 0x00000c00080f7983 */ /* 0x000f680000100800 */
[----:B------:R-:W5:Y:S04]  /*5540*/  LDL R17, [R8+0x10] ;  /* 0x0000100008117983 */ /* 0x000f680000100800 */
[----:B------:R-:W5:Y:S04]  /*5550*/  LDL R19, [R8+0x14] ;  /* 0x0000140008137983 */ /* 0x000f680000100800 */
[----:B------:R-:W5:Y:S04]  /*5560*/  LDL R21, [R8+0x18] ;  /* 0x0000180008157983 */ /* 0x000f680000100800 */
[----:B------:R-:W5:Y:S01]  /*5570*/  LDL R23, [R8+0x1c] ;  /* 0x00001c0008177983 */ /* 0x000f620000100800 */
[----:B------:R-:W-:-:S03]  /*5580*/  IADD3 R33, PT, PT, R33, 0x8, RZ ;  /* 0x0000000821217810 */ /* 0x000fc60007ffe0ff */
[----:B--2---:R0:W-:Y:S04]  /*5590*/  STL [R8+0x20], R9 ;  /* 0x0000200908007387 */ /* 0x0041e80000100800 */
[----:B---3--:R0:W-:Y:S04]  /*55a0*/  STL [R8+0x24], R11 ;  /* 0x0000240b08007387 */ /* 0x0081e80000100800 */
[----:B----4-:R0:W-:Y:S04]  /*55b0*/  STL [R8+0x28], R13 ;  /* 0x0000280d08007387 */ /* 0x0101e80000100800 */
[----:B-----5:R0:W-:Y:S04]  /*55c0*/  STL [R8+0x2c], R15 ;  /* 0x00002c0f08007387 */ /* 0x0201e80000100800 */
[----:B------:R0:W-:Y:S04]  /*55d0*/  STL [R8+0x30], R17 ;  /* 0x0000301108007387 */ /* 0x0001e80000100800 */
[----:B------:R0:W-:Y:S04]  /*55e0*/  STL [R8+0x34], R19 ;  /* 0x0000341308007387 */ /* 0x0001e80000100800 */
[----:B------:R0:W-:Y:S04]  /*55f0*/  STL [R8+0x38], R21 ;  /* 0x0000381508007387 */ /* 0x0001e80000100800 */
[----:B------:R0:W-:Y:S02]  /*5600*/  STL [R8+0x3c], R23 ;  /* 0x00003c1708007387 */ /* 0x0001e40000100800 */
.L_x_69:
[----:B------:R-:W-:Y:S05]  /*5610*/  BSYNC.RECONVERGENT B3 ;  /* 0x0000000000037941 */ /* 0x000fea0003800200 */
.L_x_68:
[----:B------:R-:W-:Y:S05]  /*5620*/  @!P1 BRA `(.L_x_65) ;  /* 0x0000000000709947 */ /* 0x000fea0003800000 */
[----:B0-----:R-:W-:Y:S01]  /*5630*/  IADD3 R8, PT, PT, R10, -0x1, RZ ;  /* 0xffffffff0a087810 */ /* 0x001fe20007ffe0ff */
        /* <DEDUP_REMOVED lines=9> */
[----:B------:R-:W5:Y:S01]  /*56d0*/  LDL R11, [R12+0xc] ;  /* 0x00000c000c0b7983 */ /* 0x000f620000100800 */
[----:B------:R-:W-:-:S03]  /*56e0*/  IADD3 R33, PT, PT, R33, 0x4, RZ ;  /* 0x0000000421217810 */ /* 0x000fc60007ffe0ff */
[----:B--2---:R0:W-:Y:S04]  /*56f0*/  STL [R12+0x20], R8 ;  /* 0x000020080c007387 */ /* 0x0041e80000100800 */
[----:B---3--:R0:W-:Y:S04]  /*5700*/  STL [R12+0x24], R9 ;  /* 0x000024090c007387 */ /* 0x0081e80000100800 */
[----:B----4-:R0:W-:Y:S04]  /*5710*/  STL [R12+0x28], R10 ;  /* 0x0000280a0c007387 */ /* 0x0101e80000100800 */
[----:B-----5:R0:W-:Y:S02]  /*5720*/  STL [R12+0x2c], R11 ;  /* 0x00002c0b0c007387 */ /* 0x0201e40000100800 */
.L_x_71:
[----:B------:R-:W-:Y:S05]  /*5730*/  BSYNC.RECONVERGENT B3 ;  /* 0x0000000000037941 */ /* 0x000fea0003800200 */
.L_x_70:
[----:B------:R-:W-:Y:S05]  /*5740*/  @!P0 BRA `(.L_x_65) ;  /* 0x0000000000288947 */ /* 0x000fea0003800000 */
[----:B------:R-:W-:-:S05]  /*5750*/  LEA R33, R33, UR14, 0x2 ;  /* 0x0000000e21217c11 */ /* 0x000fca000f8e10ff */
[----:B0-----:R-:W2:Y:S01]  /*5760*/  LDL R8, [R33] ;  /* 0x0000000021087983 */ /* 0x001ea20000100800 */
[----:B------:R-:W-:-:S03]  /*5770*/  ISETP.NE.AND P0, PT, R13, 0x1, PT ;  /* 0x000000010d00780c */ /* 0x000fc60003f05270 */
[----:B--2---:R1:W-:Y:S10]  /*5780*/  STL [R33+0x20], R8 ;  /* 0x0000200821007387 */ /* 0x0043f40000100800 */
[----:B------:R-:W-:Y:S05]  /*5790*/  @!P0 BRA `(.L_x_65) ;  /* 0x0000000000148947 */ /* 0x000fea0003800000 */
[----:B------:R-:W-:Y:S01]  /*57a0*/  ISETP.NE.AND P0, PT, R13, 0x2, PT ;  /* 0x000000020d00780c */ /* 0x000fe20003f05270 */
[----:B-1----:R-:W2:-:S12]  /*57b0*/  LDL R8, [R33+0x4] ;  /* 0x0000040021087983 */ /* 0x002e980000100800 */
[----:B------:R-:W3:Y:S04]  /*57c0*/  @P0 LDL R10, [R33+0x8] ;  /* 0x00000800210a0983 */ /* 0x000ee80000100800 */
[----:B--2---:R2:W-:Y:S04]  /*57d0*/  STL [R33+0x24], R8 ;  /* 0x0000240821007387 */ /* 0x0045e80000100800 */
[----:B---3--:R2:W-:Y:S02]  /*57e0*/  @P0 STL [R33+0x28], R10 ;  /* 0x0000280a21000387 */ /* 0x0085e40000100800 */
.L_x_65:
[----:B------:R-:W-:Y:S05]  /*57f0*/  BSYNC.RECONVERGENT B2 ;  /* 0x0000000000027941 */ /* 0x000fea0003800200 */
.L_x_64:
[----:B012---:R-:W0:Y:S01]  /*5800*/  LDC.64 R8, c[0x0][0x380] ;  /* 0x0000e000ff087b82 */ /* 0x007e220000000a00 */
[----:B------:R-:W-:Y:S01]  /*5810*/  IADD3 R28, PT, PT, R5, -R28, RZ ;  /* 0x8000001c051c7210 */ /* 0x000fe20007ffe0ff */
[----:B------:R-:W1:Y:S04]  /*5820*/  LDCU UR4, c[0x0][0x394] ;  /* 0x00007280ff0477ac */ /* 0x000e680008000800 */
[----:B------:R-:W-:-:S04]  /*5830*/  IMAD R11, R28, R29, R6 ;  /* 0x0000001d1c0b7224 */ /* 0x000fc800078e0206 */
[----:B0-----:R-:W-:-:S06]  /*5840*/  IMAD.WIDE R10, R11, 0x4, R8 ;  /* 0x000000040b0a7825 */ /* 0x001fcc00078e0208 */
[----:B------:R-:W2:Y:S01]  /*5850*/  LDG.E.CONSTANT R11, desc[UR8][R10.64] ;  /* 0x000000080a0b7981 */ /* 0x000ea2000c1e9900 */
[----:B------:R-:W-:-:S05]  /*5860*/  IMAD.WIDE R8, R27, 0x4, R8 ;  /* 0x000000041b087825 */ /* 0x000fca00078e0208 */
[----:B------:R-:W3:Y:S01]  /*5870*/  LDG.E.CONSTANT R19, desc[UR8][R8.64] ;  /* 0x0000000808137981 */ /* 0x000ee2000c1e9900 */
[----:B-1----:R-:W-:Y:S01]  /*5880*/  UISETP.GE.AND UP0, UPT, UR4, 0x1, UPT ;  /* 0x000000010400788c */ /* 0x002fe2000bf06270 */
[----:B--2---:R-:W-:Y:S01]  /*5890*/  FADD R13, -R0, -R11 ;  /* 0x8000000b000d7221 */ /* 0x004fe20000000100 */
[----:B------:R-:W-:-:S03]  /*58a0*/  FFMA R0, R11, -R11, -R2 ;  /* 0x8000000b0b007223 */ /* 0x000fc60000000802 */
[----:B------:R-:W-:Y:S01]  /*58b0*/  FADD R15, R4, R13 ;  /* 0x0000000d040f7221 */ /* 0x000fe20000000000 */
[----:B------:R-:W-:-:S03]  /*58c0*/  FADD R14, R3, R0 ;  /* 0x00000000030e7221 */ /* 0x000fc60000000000 */
[----:B------:R-:W-:Y:S01]  /*58d0*/  FADD R4, -R4, R15 ;  /* 0x0000000f04047221 */ /* 0x000fe20000000100 */
[----:B------:R-:W-:-:S03]  /*58e0*/  FADD R3, -R3, R14 ;  /* 0x0000000e03037221 */ /* 0x000fc60000000100 */
[----:B------:R-:W-:Y:S01]  /*58f0*/  FADD R4, -R13, R4 ;  /* 0x000000040d047221 */ /* 0x000fe20000000100 */
[----:B------:R-:W-:-:S03]  /*5900*/  FADD R0, R0, -R3 ;  /* 0x8000000300007221 */ /* 0x000fc60000000000 */
[C---:B---3--:R-:W-:Y:S01]  /*5910*/  FADD R12, R19.reuse, -R4 ;  /* 0x80000004130c7221 */ /* 0x048fe20000000000 */
[----:B------:R-:W-:-:S03]  /*5920*/  FFMA R2, R19, R19, R0 ;  /* 0x0000001313027223 */ /* 0x000fc60000000000 */
[----:B------:R-:W-:Y:S01]  /*5930*/  FADD R4, R15, R12 ;  /* 0x0000000c0f047221 */ /* 0x000fe20000000000 */
[----:B------:R-:W-:-:S03]  /*5940*/  FADD R3, R14, R2 ;  /* 0x000000020e037221 */ /* 0x000fc60000000000 */
[----:B------:R-:W-:Y:S01]  /*5950*/  FADD R0, -R15, R4 ;  /* 0x000000040f007221 */ /* 0x000fe20000000100 */
[----:B------:R0:W-:Y:S01]  /*5960*/  STL [R1], R4 ;  /* 0x0000000401007387 */ /* 0x0001e20000100800 */
[----:B------:R-:W-:Y:S02]  /*5970*/  FADD R9, -R14, R3 ;  /* 0x000000030e097221 */ /* 0x000fe40000000100 */
[----:B------:R-:W-:Y:S02]  /*5980*/  FADD R0, -R12, R0 ;  /* 0x000000000c007221 */ /* 0x000fe40000000100 */
[----:B------:R-:W-:Y:S01]  /*5990*/  FADD R2, -R2, R9 ;  /* 0x0000000902027221 */ /* 0x000fe20000000100 */
[----:B------:R-:W-:Y:S06]  /*59a0*/  BRA.U !UP0, `(.L_x_72) ;  /* 0x0000000d08687547 */ /* 0x000fec000b800000 */
[----:B------:R-:W-:Y:S01]  /*59b0*/  BSSY.RECONVERGENT B2, `(.L_x_72) ;  /* 0x00000d9000027945 */ /* 0x000fe20003800200 */
[----:B------:R-:W-:Y:S02]  /*59c0*/  MOV R23, RZ ;  /* 0x000000ff00177202 */ /* 0x000fe40000000f00 */
[----:B------:R-:W-:Y:S02]  /*59d0*/  PRMT R22, RZ, 0x7610, R22 ;  /* 0x00007610ff167816 */ /* 0x000fe40000000016 */
[----:B------:R-:W-:-:S07]  /*59e0*/  PRMT R21, RZ, 0x7610, R21 ;  /* 0x00007610ff157816 */ /* 0x000fce0000000015 */
.L_x_83:
[C---:B-1----:R-:W-:Y:S01]  /*59f0*/  IADD3 R8, PT, PT, R23.reuse, 0x1, RZ ;  /* 0x0000000117087810 */ /* 0x042fe20007ffe0ff */
[----:B------:R-:W-:Y:S01]  /*5a00*/  BSSY.RECONVERGENT B3, `(.L_x_73) ;  /* 0x000005f000037945 */ /* 0x000fe20003800200 */
[----:B------:R-:W-:Y:S01]  /*5a10*/  HFMA2 R27, -RZ, RZ, 0, 0 ;  /* 0x00000000ff1b7431 */ /* 0x000fe200000001ff */
[----:B------:R-:W-:Y:S02]  /*5a20*/  IADD3 R20, PT, PT, R23, 0x2, RZ ;  /* 0x0000000217147810 */ /* 0x000fe40007ffe0ff */
[----:B------:R-:W-:Y:S02]  /*5a30*/  CS2R R30, SRZ ;  /* 0x00000000001e7805 */ /* 0x000fe4000001ff00 */
[C---:B------:R-:W-:Y:S02]  /*5a40*/  ISETP.GE.U32.AND P0, PT, R8.reuse, 0xf, PT ;  /* 0x0000000f0800780c */ /* 0x040fe40003f06070 */
[----:B------:R-:W-:Y:S02]  /*5a50*/  SHF.L.U32 R18, R8, 0x5, RZ ;  /* 0x0000000508127819 */ /* 0x000fe400000006ff */
[----:B------:R-:W-:-:S09]  /*5a60*/  MOV R23, R8 ;  /* 0x0000000800177202 */ /* 0x000fd20000000f00 */
[----:B------:R-:W-:Y:S05]  /*5a70*/  @!P0 BRA `(.L_x_74) ;  /* 0x00000004005c8947 */ /* 0x000fea0003800000 */
[----:B------:R-:W-:Y:S01]  /*5a80*/  BSSY.RECONVERGENT B4, `(.L_x_75) ;  /* 0x0000055000047945 */ /* 0x000fe20003800200 */
[----:B------:R-:W-:Y:S02]  /*5a90*/  MOV R30, RZ ;  /* 0x000000ff001e7202 */ /* 0x000fe40000000f00 */
[----:B------:R-:W-:-:S07]  /*5aa0*/  MOV R27, RZ ;  /* 0x000000ff001b7202 */ /* 0x000fce0000000f00 */
.L_x_76:
[----:B------:R-:W-:-:S05]  /*5ab0*/  LEA R29, R27, UR14, 0x2 ;  /* 0x0000000e1b1d7c11 */ /* 0x000fca000f8e10ff */
[----:B------:R-:W2:Y:S01]  /*5ac0*/  LDL.128 R12, [R29+0x20] ;  /* 0x000020001d0c7983 */ /* 0x000ea20000100c00 */
[----:B------:R-:W-:-:S04]  /*5ad0*/  LEA R28, R27, R18, 0x2 ;  /* 0x000000121b1c7211 */ /* 0x000fc800078e10ff */
[----:B------:R-:W2:Y:S02]  /*5ae0*/  LDC.64 R16, c[0x3][R28] ;  /* 0x00c000001c107b82 */ /* 0x000ea40000000a00 */
[----:B--2---:R-:W-:-:S04]  /*5af0*/  FFMA R9, R16, R12, -R31 ;  /* 0x0000000c10097223 */ /* 0x004fc8000000081f */
[----:B------:R-:W-:-:S04]  /*5b00*/  FADD R31, R9, R30 ;  /* 0x0000001e091f7221 */ /* 0x000fc80000000000 */
[----:B------:R-:W-:-:S04]  /*5b10*/  FADD R30, R31, -R30 ;  /* 0x8000001e1f1e7221 */ /* 0x000fc80000000000 */
[----:B------:R-:W-:Y:S02]  /*5b20*/  FADD R30, -R9, R30 ;  /* 0x0000001e091e7221 */ /* 0x000fe40000000100 */
[----:B------:R-:W2:Y:S02]  /*5b30*/  LDL.128 R8, [R29+0x30] ;  /* 0x000030001d087983 */ /* 0x000ea40000100c00 */
[----:B------:R-:W-:Y:S02]  /*5b40*/  FFMA R30, R13, R17, -R30 ;  /* 0x000000110d1e7223 */ /* 0x000fe4000000081e */
[----:B------:R-:W1:Y:S02]  /*5b50*/  LDC.64 R12, c[0x3][R28+0x8] ;  /* 0x00c002001c0c7b82 */ /* 0x000e640000000a00 */
[----:B------:R-:W-:-:S04]  /*5b60*/  FADD R16, R31, R30 ;  /* 0x0000001e1f107221 */ /* 0x000fc80000000000 */
[----:B------:R-:W-:-:S04]  /*5b70*/  FADD R31, -R31, R16 ;  /* 0x000000101f1f7221 */ /* 0x000fc80000000100 */
[----:B------:R-:W-:-:S04]  /*5b80*/  FADD R31, -R30, R31 ;  /* 0x0000001f1e1f7221 */ /* 0x000fc80000000100 */
[----:B-1----:R-:W-:-:S04]  /*5b90*/  FFMA R31, R14, R12, -R31 ;  /* 0x0000000c0e1f7223 */ /* 0x002fc8000000081f */
[----:B------:R-:W-:-:S04]  /*5ba0*/  FADD R17, R16, R31 ;  /* 0x0000001f10117221 */ /* 0x000fc80000000000 */
[----:B------:R-:W-:-:S04]  /*5bb0*/  FADD R16, -R16, R17 ;  /* 0x0000001110107221 */ /* 0x000fc80000000100 */
[----:B------:R-:W-:-:S04]  /*5bc0*/  FADD R16, -R31, R16 ;  /* 0x000000101f107221 */ /* 0x000fc80000000100 */
[----:B------:R-:W-:-:S04]  /*5bd0*/  FFMA R16, R15, R13, -R16 ;  /* 0x0000000d0f107223 */ /* 0x000fc80000000810 */
[----:B------:R-:W-:-:S04]  /*5be0*/  FADD R12, R17, R16 ;  /* 0x00000010110c7221 */ /* 0x000fc80000000000 */
[----:B------:R-:W-:-:S04]  /*5bf0*/  FADD R17, -R17, R12 ;  /* 0x0000000c11117221 */ /* 0x000fc80000000100 */
[----:B------:R-:W-:Y:S02]  /*5c00*/  FADD R13, -R16, R17 ;  /* 0x00000011100d7221 */ /* 0x000fe40000000100 */
[----:B------:R-:W2:Y:S02]  /*5c10*/  LDC.64 R16, c[0x3][R28+0x10] ;  /* 0x00c004001c107b82 */ /* 0x000ea40000000a00 */
[----:B--2---:R-:W-:-:S04]  /*5c20*/  FFMA R13, R16, R8, -R13 ;  /* 0x00000008100d7223 */ /* 0x004fc8000000080d */
[----:B------:R-:W-:-:S04]  /*5c30*/  FADD R8, R12, R13 ;  /* 0x0000000d0c087221 */ /* 0x000fc80000000000 */
[----:B------:R-:W-:-:S04]  /*5c40*/  FADD R12, -R12, R8 ;  /* 0x000000080c0c7221 */ /* 0x000fc80000000100 */
[----:B------:R-:W-:Y:S02]  /*5c50*/  FADD R16, -R13, R12 ;  /* 0x0000000c0d107221 */ /* 0x000fe40000000100 */
[----:B------:R-:W2:Y:S02]  /*5c60*/  LDL.128 R12, [R29+0x40] ;  /* 0x000040001d0c7983 */ /* 0x000ea40000100c00 */
[----:B------:R-:W-:-:S04]  /*5c70*/  FFMA R9, R9, R17, -R16 ;  /* 0x0000001109097223 */ /* 0x000fc80000000810 */
[----:B------:R-:W-:-:S04]  /*5c80*/  FADD R17, R8, R9 ;  /* 0x0000000908117221 */ /* 0x000fc80000000000 */
[----:B------:R-:W-:-:S04]  /*5c90*/  FADD R8, -R8, R17 ;  /* 0x0000001108087221 */ /* 0x000fc80000000100 */
[----:B------:R-:W-:Y:S02]  /*5ca0*/  FADD R31, -R9, R8 ;  /* 0x00000008091f7221 */ /* 0x000fe40000000100 */
[----:B------:R-:W1:Y:S02]  /*5cb0*/  LDC.64 R8, c[0x3][R28+0x18] ;  /* 0x00c006001c087b82 */ /* 0x000e640000000a00 */
[----:B-1----:R-:W-:-:S04]  /*5cc0*/  FFMA R10, R10, R8, -R31 ;  /* 0x000000080a0a7223 */ /* 0x002fc8000000081f */
[----:B------:R-:W-:-:S04]  /*5cd0*/  FADD R8, R17, R10 ;  /* 0x0000000a11087221 */ /* 0x000fc80000000000 */
[----:B------:R-:W-:-:S04]  /*5ce0*/  FADD R17, -R17, R8 ;  /* 0x0000000811117221 */ /* 0x000fc80000000100 */
[----:B------:R-:W-:Y:S02]  /*5cf0*/  FADD R10, -R10, R17 ;  /* 0x000000110a0a7221 */ /* 0x000fe40000000100 */
[----:B------:R-:W2:Y:S02]  /*5d00*/  LDC.64 R16, c[0x3][R28+0x20] ;  /* 0x00c008001c107b82 */ /* 0x000ea40000000a00 */
[----:B------:R-:W-:-:S04]  /*5d10*/  FFMA R9, R11, R9, -R10 ;  /* 0x000000090b097223 */ /* 0x000fc8000000080a */
[----:B------:R-:W-:-:S04]  /*5d20*/  FADD R30, R8, R9 ;  /* 0x00000009081e7221 */ /* 0x000fc80000000000 */
[----:B------:R-:W-:-:S04]  /*5d30*/  FADD R8, -R8, R30 ;  /* 0x0000001e08087221 */ /* 0x000fc80000000100 */
[----:B------:R-:W-:Y:S02]  /*5d40*/  FADD R31, -R9, R8 ;  /* 0x00000008091f7221 */ /* 0x000fe40000000100 */
[----:B------:R-:W3:Y:S01]  /*5d50*/  LDL.128 R8, [R29+0x50] ;  /* 0x000050001d087983 */ /* 0x000ee20000100c00 */
[----:B------:R-:W-:Y:S01]  /*5d60*/  IADD3 R27, PT, PT, R27, 0x10, RZ ;  /* 0x000000101b1b7810 */ /* 0x000fe20007ffe0ff */
[----:B--2---:R-:W-:-:S04]  /*5d70*/  FFMA R31, R16, R12, -R31 ;  /* 0x0000000c101f7223 */ /* 0x004fc8000000081f */
[----:B------:R-:W-:-:S04]  /*5d80*/  FADD R33, R30, R31 ;  /* 0x0000001f1e217221 */ /* 0x000fc80000000000 */
[----:B------:R-:W-:-:S04]  /*5d90*/  FADD R30, -R30, R33 ;  /* 0x000000211e1e7221 */ /* 0x000fc80000000100 */
[----:B------:R-:W-:-:S04]  /*5da0*/  FADD R30, -R31, R30 ;  /* 0x0000001e1f1e7221 */ /* 0x000fc80000000100 */
        /* <DEDUP_REMOVED lines=9> */
[----:B------:R-:W-:Y:S02]  /*5e40*/  FFMA R12, R15, R13, -R16 ;  /* 0x0000000d0f0c7223 */ /* 0x000fe40000000810 */
[----:B------:R-:W1:Y:S02]  /*5e50*/  LDC.64 R14, c[0x3][R28+0x38] ;  /* 0x00c00e001c0e7b82 */ /* 0x000e640000000a00 */
[----:B------:R-:W-:-:S04]  /*5e60*/  FADD R16, R17, R12 ;  /* 0x0000000c11107221 */ /* 0x000fc80000000000 */
[----:B------:R-:W-:-:S04]  /*5e70*/  FADD R17, -R17, R16 ;  /* 0x0000001011117221 */ /* 0x000fc80000000100 */
[----:B------:R-:W-:Y:S02]  /*5e80*/  FADD R17, -R12, R17 ;  /* 0x000000110c117221 */ /* 0x000fe40000000100 */
[----:B------:R-:W3:Y:S02]  /*5e90*/  LDC.64 R12, c[0x3][R28+0x30] ;  /* 0x00c00c001c0c7b82 */ /* 0x000ee40000000a00 */
[----:B---3--:R-:W-:-:S04]  /*5ea0*/  FFMA R29, R12, R8, -R17 ;  /* 0x000000080c1d7223 */ /* 0x008fc80000000811 */
[----:B------:R-:W-:-:S04]  /*5eb0*/  FADD R17, R16, R29 ;  /* 0x0000001d10117221 */ /* 0x000fc80000000000 */
[----:B------:R-:W-:-:S04]  /*5ec0*/  FADD R16, -R16, R17 ;  /* 0x0000001110107221 */ /* 0x000fc80000000100 */
[----:B------:R-:W-:-:S04]  /*5ed0*/  FADD R16, -R29, R16 ;  /* 0x000000101d107221 */ /* 0x000fc80000000100 */
[----:B------:R-:W-:-:S04]  /*5ee0*/  FFMA R16, R9, R13, -R16 ;  /* 0x0000000d09107223 */ /* 0x000fc80000000810 */
[----:B------:R-:W-:-:S04]  /*5ef0*/  FADD R8, R17, R16 ;  /* 0x0000001011087221 */ /* 0x000fc80000000000 */
[----:B------:R-:W-:-:S04]  /*5f00*/  FADD R17, -R17, R8 ;  /* 0x0000000811117221 */ /* 0x000fc80000000100 */
[----:B------:R-:W-:-:S04]  /*5f10*/  FADD R17, -R16, R17 ;  /* 0x0000001110117221 */ /* 0x000fc80000000100 */
[----:B-1----:R-:W-:-:S04]  /*5f20*/  FFMA R17, R10, R14, -R17 ;  /* 0x0000000e0a117223 */ /* 0x002fc80000000811 */
[----:B------:R-:W-:Y:S01]  /*5f30*/  FADD R9, R8, R17 ;  /* 0x0000001108097221 */ /* 0x000fe20000000000 */
[----:B------:R-:W-:-:S03]  /*5f40*/  LOP3.LUT R10, R20, 0xfffffff0, RZ, 0xc0, !PT ;  /* 0xfffffff0140a7812 */ /* 0x000fc600078ec0ff */
[----:B------:R-:W-:Y:S01]  /*5f50*/  FADD R8, -R8, R9 ;  /* 0x0000000908087221 */ /* 0x000fe20000000100 */
[----:B------:R-:W-:-:S03]  /*5f60*/  ISETP.NE.AND P0, PT, R27, R10, PT ;  /* 0x0000000a1b00720c */ /* 0x000fc60003f05270 */
[----:B------:R-:W-:-:S04]  /*5f70*/  FADD R8, -R17, R8 ;  /* 0x0000000811087221 */ /* 0x000fc80000000100 */
[----:B------:R-:W-:-:S04]  /*5f80*/  FFMA R8, R11, R15, -R8 ;  /* 0x0000000f0b087223 */ /* 0x000fc80000000808 */
[----:B------:R-:W-:-:S04]  /*5f90*/  FADD R30, R9, R8 ;  /* 0x00000008091e7221 */ /* 0x000fc80000000000 */
[----:B------:R-:W-:-:S04]  /*5fa0*/  FADD R9, -R9, R30 ;  /* 0x0000001e09097221 */ /* 0x000fc80000000100 */
[----:B------:R-:W-:Y:S01]  /*5fb0*/  FADD R31, -R8, R9 ;  /* 0x00000009081f7221 */ /* 0x000fe20000000100 */
[----:B------:R-:W-:Y:S06]  /*5fc0*/  @P0 BRA `(.L_x_76) ;  /* 0xfffffff800b80947 */ /* 0x000fec000383ffff */
[----:B------:R-:W-:Y:S05]  /*5fd0*/  BSYNC.RECONVERGENT B4 ;  /* 0x0000000000047941 */ /* 0x000fea0003800200 */
.L_x_75:
[----:B------:R-:W-:-:S07]  /*5fe0*/  MOV R27, R10 ;  /* 0x0000000a001b7202 */ /* 0x000fce0000000f00 */
.L_x_74:
[----:B------:R-:W-:Y:S05]  /*5ff0*/  BSYNC.RECONVERGENT B3 ;  /* 0x0000000000037941 */ /* 0x000fea0003800200 */
.L_x_73:
[----:B------:R-:W-:Y:S01]  /*6000*/  LOP3.LUT P0, RZ, R20, 0xf, RZ, 0xc0, !PT ;  /* 0x0000000f14ff7812 */ /* 0x000fe2000780c0ff */
[----:B------:R-:W-:-:S12]  /*6010*/  BSSY.RECONVERGENT B3, `(.L_x_77) ;  /* 0x000006a000037945 */ /* 0x000fd80003800200 */
[----:B------:R-:W-:Y:S05]  /*6020*/  @!P0 BRA `(.L_x_78) ;  /* 0x0000000400a08947 */ /* 0x000fea0003800000 */
[----:B------:R-:W-:Y:S01]  /*6030*/  IADD3 R8, PT, PT, R21, 0x2, RZ ;  /* 0x0000000215087810 */ /* 0x000fe20007ffe0ff */
[----:B------:R-:W-:Y:S03]  /*6040*/  BSSY.RECONVERGENT B4, `(.L_x_79) ;  /* 0x000002f000047945 */ /* 0x000fe60003800200 */
[----:B------:R-:W-:-:S04]  /*6050*/  LOP3.LUT R8, R8, 0xf, RZ, 0xc0, !PT ;  /* 0x0000000f08087812 */ /* 0x000fc800078ec0ff */
[C---:B------:R-:W-:Y:S02]  /*6060*/  IADD3 R9, PT, PT, R8.reuse, -0x1, RZ ;  /* 0xffffffff08097810 */ /* 0x040fe40007ffe0ff */
[----:B------:R-:W-:Y:S02]  /*6070*/  LOP3.LUT P1, RZ, R8, 0x7, RZ, 0xc0, !PT ;  /* 0x0000000708ff7812 */ /* 0x000fe4000782c0ff */
[----:B------:R-:W-:-:S13]  /*6080*/  ISETP.GE.U32.AND P0, PT, R9, 0x7, PT ;  /* 0x000000070900780c */ /* 0x000fda0003f06070 */
[----:B------:R-:W-:Y:S05]  /*6090*/  @!P0 BRA `(.L_x_80) ;  /* 0x0000000000a48947 */ /* 0x000fea0003800000 */
[----:B------:R-:W-:-:S05]  /*60a0*/  LEA R32, R27, UR14, 0x2 ;  /* 0x0000000e1b207c11 */ /* 0x000fca000f8e10ff */
[----:B------:R-:W2:Y:S01]  /*60b0*/  LDL.128 R8, [R32+0x20] ;  /* 0x0000200020087983 */ /* 0x000ea20000100c00 */
[----:B------:R-:W-:-:S03]  /*60c0*/  LEA R28, R27, R18, 0x2 ;  /* 0x000000121b1c7211 */ /* 0x000fc600078e10ff */
[----:B------:R-:W3:Y:S01]  /*60d0*/  LDL.128 R12, [R32+0x30] ;  /* 0x00003000200c7983 */ /* 0x000ee20000100c00 */
[----:B------:R-:W2:Y:S01]  /*60e0*/  LDC.64 R16, c[0x3][R28] ;  /* 0x00c000001c107b82 */ /* 0x000ea20000000a00 */
        /* <DEDUP_REMOVED lines=35> */
[----:B------:R-:W-:-:S07]  /*6320*/  FADD R31, -R8, R9 ;  /* 0x00000009081f7221 */ /* 0x000fce0000000100 */
.L_x_80:
[----:B------:R-:W-:Y:S05]  /*6330*/  BSYNC.RECONVERGENT B4 ;  /* 0x0000000000047941 */ /* 0x000fea0003800200 */
.L_x_79:
[----:B------:R-:W-:Y:S05]  /*6340*/  @!P1 BRA `(.L_x_78) ;  /* 0x0000000000d89947 */ /* 0x000fea0003800000 */
[----:B------:R-:W-:Y:S01]  /*6350*/  IADD3 R8, PT, PT, R22, 0x2, RZ ;  /* 0x0000000216087810 */ /* 0x000fe20007ffe0ff */
[----:B------:R-:W-:Y:S03]  /*6360*/  BSSY.RECONVERGENT B4, `(.L_x_81) ;  /* 0x000001e000047945 */ /* 0x000fe60003800200 */
[----:B------:R-:W-:-:S04]  /*6370*/  LOP3.LUT R8, R8, 0xffff, RZ, 0xc0, !PT ;  /* 0x0000ffff08087812 */ /* 0x000fc800078ec0ff */
[C---:B------:R-:W-:Y:S02]  /*6380*/  LOP3.LUT R9, R8.reuse, 0x7, RZ, 0xc0, !PT ;  /* 0x0000000708097812 */ /* 0x040fe400078ec0ff */
[----:B------:R-:W-:Y:S02]  /*6390*/  LOP3.LUT R16, R8, 0x3, RZ, 0xc0, !PT ;  /* 0x0000000308107812 */ /* 0x000fe400078ec0ff */
[----:B------:R-:W-:Y:S02]  /*63a0*/  IADD3 R9, PT, PT, R9, -0x1, RZ ;  /* 0xffffffff09097810 */ /* 0x000fe40007ffe0ff */
[----:B------:R-:W-:Y:S02]  /*63b0*/  ISETP.NE.AND P1, PT, R16, RZ, PT ;  /* 0x000000ff1000720c */ /* 0x000fe40003f25270 */
[----:B------:R-:W-:-:S13]  /*63c0*/  ISETP.GE.U32.AND P0, PT, R9, 0x3, PT ;  /* 0x000000030900780c */ /* 0x000fda0003f06070 */
[----:B------:R-:W-:Y:S05]  /*63d0*/  @!P0 BRA `(.L_x_82) ;  /* 0x0000000000588947 */ /* 0x000fea0003800000 */
[----:B------:R-:W-:-:S06]  /*63e0*/  LEA R8, R27, UR14, 0x2 ;  /* 0x0000000e1b087c11 */ /* 0x000fcc000f8e10ff */
[----:B------:R-:W2:Y:S01]  /*63f0*/  LDL.128 R8, [R8+0x20] ;  /* 0x0000200008087983 */ /* 0x000ea20000100c00 */
[C---:B------:R-:W-:Y:S02]  /*6400*/  LEA R17, R27.reuse, R18, 0x2 ;  /* 0x000000121b117211 */ /* 0x040fe400078e10ff */
[----:B------:R-:W-:Y:S02]  /*6410*/  IADD3 R27, PT, PT, R27, 0x4, RZ ;  /* 0x000000041b1b7810 */ /* 0x000fe40007ffe0ff */
[----:B------:R-:W2:Y:S08]  /*6420*/  LDC.64 R12, c[0x3][R17] ;  /* 0x00c00000110c7b82 */ /* 0x000eb00000000a00 */
[----:B------:R-:W1:Y:S01]  /*6430*/  LDC.64 R14, c[0x3][R17+0x8] ;  /* 0x00c00200110e7b82 */ /* 0x000e620000000a00 */
[----:B--2---:R-:W-:-:S04]  /*6440*/  FFMA R31, R12, R8, -R31 ;  /* 0x000000080c1f7223 */ /* 0x004fc8000000081f */
        /* <DEDUP_REMOVED lines=15> */
.L_x_82:
[----:B------:R-:W-:Y:S05]  /*6540*/  BSYNC.RECONVERGENT B4 ;  /* 0x0000000000047941 */ /* 0x000fea0003800200 */
.L_x_81:
[----:B------:R-:W-:Y:S05]  /*6550*/  @!P1 BRA `(.L_x_78) ;  /* 0x0000000000549947 */ /* 0x000fea0003800000 */
[----:B------:R-:W-:-:S05]  /*6560*/  LEA R11, R27, UR14, 0x2 ;  /* 0x0000000e1b0b7c11 */ /* 0x000fca000f8e10ff */
[----:B------:R-:W2:Y:S01]  /*6570*/  LDL.64 R8, [R11+0x20] ;  /* 0x000020000b087983 */ /* 0x000ea20000100a00 */
[----:B------:R-:W-:Y:S02]  /*6580*/  LEA R18, R27, R18, 0x2 ;  /* 0x000000121b127211 */ /* 0x000fe400078e10ff */
[----:B------:R-:W-:Y:S02]  /*6590*/  ISETP.NE.AND P0, PT, R16, 0x1, PT ;  /* 0x000000011000780c */ /* 0x000fe40003f05270 */
[----:B------:R-:W2:Y:S02]  /*65a0*/  LDC R10, c[0x3][R18] ;  /* 0x00c00000120a7b82 */ /* 0x000ea40000000800 */
[----:B--2---:R-:W-:-:S04]  /*65b0*/  FFMA R31, R10, R8, -R31 ;  /* 0x000000080a1f7223 */ /* 0x004fc8000000081f */
[----:B------:R-:W-:-:S04]  /*65c0*/  FADD R13, R30, R31 ;  /* 0x0000001f1e0d7221 */ /* 0x000fc80000000000 */
[----:B------:R-:W-:Y:S01]  /*65d0*/  FADD R8, -R30, R13 ;  /* 0x0000000d1e087221 */ /* 0x000fe20000000100 */
[----:B------:R-:W-:-:S03]  /*65e0*/  MOV R30, R13 ;  /* 0x0000000d001e7202 */ /* 0x000fc60000000f00 */
[----:B------:R-:W-:Y:S01]  /*65f0*/  FADD R31, -R31, R8 ;  /* 0x000000081f1f7221 */ /* 0x000fe20000000100 */
[----:B------:R-:W-:Y:S06]  /*6600*/  @!P0 BRA `(.L_x_78) ;  /* 0x0000000000288947 */ /* 0x000fec0003800000 */
[----:B------:R-:W2:Y:S01]  /*6610*/  LDL R11, [R11+0x28] ;  /* 0x000028000b0b7983 */ /* 0x000ea20000100800 */
[----:B------:R-:W1:Y:S01]  /*6620*/  LDC R8, c[0x3][R18+0x4] ;  /* 0x00c0010012087b82 */ /* 0x000e620000000800 */
[----:B------:R-:W-:-:S13]  /*6630*/  ISETP.NE.AND P0, PT, R16, 0x2, PT ;  /* 0x000000021000780c */ /* 0x000fda0003f05270 */
[----:B------:R-:W2:Y:S01]  /*6640*/  @P0 LDC R10, c[0x3][R18+0x8] ;  /* 0x00c00200120a0b82 */ /* 0x000ea20000000800 */
[----:B-1----:R-:W-:-:S04]  /*6650*/  FFMA R8, R8, R9, -R31 ;  /* 0x0000000908087223 */ /* 0x002fc8000000081f */
[----:B------:R-:W-:-:S04]  /*6660*/  FADD R30, R13, R8 ;  /* 0x000000080d1e7221 */ /* 0x000fc80000000000 */
[----:B------:R-:W-:-:S04]  /*6670*/  FADD R9, -R13, R30 ;  /* 0x0000001e0d097221 */ /* 0x000fc80000000100 */
[----:B------:R-:W-:-:S04]  /*6680*/  FADD R9, -R8, R9 ;  /* 0x0000000908097221 */ /* 0x000fc80000000100 */
[----:B--2---:R-:W-:-:S04]  /*6690*/  @P0 FFMA R9, R10, R11, -R9 ;  /* 0x0000000b0a090223 */ /* 0x004fc80000000809 */
[----:B------:R-:W-:-:S07]  /*66a0*/  @P0 FADD R30, R30, R9 ;  /* 0x000000091e1e0221 */ /* 0x000fce0000000000 */
.L_x_78:
[----:B------:R-:W-:Y:S05]  /*66b0*/  BSYNC.RECONVERGENT B3 ;  /* 0x0000000000037941 */ /* 0x000fea0003800200 */
.L_x_77:
[----:B------:R-:W-:-:S05]  /*66c0*/  LEA R9, R23, UR14, 0x2 ;  /* 0x0000000e17097c11 */ /* 0x000fca000f8e10ff */
[----:B------:R-:W2:Y:S01]  /*66d0*/  LDL R8, [R9+0x60] ;  /* 0x0000600009087983 */ /* 0x000ea20000100800 */
[----:B------:R-:W-:Y:S02]  /*66e0*/  ISETP.NE.AND P0, PT, R20, R7, PT ;  /* 0x000000071400720c */ /* 0x000fe40003f05270 */
[----:B------:R-:W-:Y:S02]  /*66f0*/  IADD3 R21, PT, PT, R21, 0x1, RZ ;  /* 0x0000000115157810 */ /* 0x000fe40007ffe0ff */
[----:B------:R-:W-:Y:S01]  /*6700*/  IADD3 R22, PT, PT, R22, 0x1, RZ ;  /* 0x0000000116167810 */ /* 0x000fe20007ffe0ff */
[----:B--2---:R-:W-:-:S05]  /*6710*/  FFMA R8, R19, R8, R30 ;  /* 0x0000000813087223 */ /* 0x004fca000000001e */
[----:B------:R1:W-:Y:S03]  /*6720*/  STL [R9], R8 ;  /* 0x0000000809007387 */ /* 0x0003e60000100800 */
[----:B------:R-:W-:Y:S05]  /*6730*/  @P0 BRA `(.L_x_83) ;  /* 0xfffffff000ac0947 */ /* 0x000fea000383ffff */
[----:B------:R-:W-:Y:S05]  /*6740*/  BSYNC.RECONVERGENT B2 ;  /* 0x0000000000027941 */ /* 0x000fea0003800200 */
.L_x_72:
[----:B------:R-:W-:Y:S04]  /*6750*/  BSSY.RECONVERGENT B2, `(.L_x_84) ;  /* 0x0000091000027945 */ /* 0x000fe80003800200 */
[----:B------:R-:W-:Y:S05]  /*6760*/  @!P3 BRA `(.L_x_85) ;  /* 0x00000008003cb947 */ /* 0x000fea0003800000 */
[----:B------:R-:W-:-:S07]  /*6770*/  HFMA2 R19, -RZ, RZ, 0, 0 ;  /* 0x00000000ff137431 */ /* 0x000fce00000001ff */
.L_x_92:
[----:B------:R-:W2:Y:S01]  /*6780*/  LDC R16, c[0x0][0x394] ;  /* 0x0000e500ff107b82 */ /* 0x000ea20000000800 */
[----:B------:R-:W3:Y:S01]  /*6790*/  LDCU UR4, c[0x0][0x39c] ;  /* 0x00007380ff0477ac */ /* 0x000ee20008000800 */
[----:B------:R-:W-:Y:S02]  /*67a0*/  CS2R R12, SRZ ;  /* 0x00000000000c7805 */ /* 0x000fe4000001ff00 */
[----:B------:R-:W-:Y:S01]  /*67b0*/  MOV R21, RZ ;  /* 0x000000ff00157202 */ /* 0x000fe20000000f00 */
[----:B---3--:R-:W-:Y:S01]  /*67c0*/  IMAD R18, R19, UR4, RZ ;  /* 0x0000000413127c24 */ /* 0x008fe2000f8e02ff */
[----:B--2---:R-:W-:-:S04]  /*67d0*/  ISETP.GE.U32.AND P0, PT, R16, 0x7, PT ;  /* 0x000000071000780c */ /* 0x004fc80003f06070 */
[----:B------:R-:W-:-:S09]  /*67e0*/  SHF.R.S32.HI R17, RZ, 0x1f, R18 ;  /* 0x0000001fff117819 */ /* 0x000fd20000011412 */
[----:B------:R-:W-:Y:S05]  /*67f0*/  @!P0 BRA `(.L_x_86) ;  /* 0x0000000000e08947 */ /* 0x000fea0003800000 */
[----:B------:R-:W-:Y:S01]  /*6800*/  HFMA2 R23, -RZ, RZ, 0, 0 ;  /* 0x00000000ff177431 */ /* 0x000fe200000001ff */
[----:B------:R-:W-:Y:S01]  /*6810*/  BSSY.RECONVERGENT B3, `(.L_x_86) ;  /* 0x0000036000037945 */ /* 0x000fe20003800200 */
[----:B------:R-:W-:-:S07]  /*6820*/  MOV R12, RZ ;  /* 0x000000ff000c7202 */ /* 0x000fce0000000f00 */
.L_x_87:
[----:B------:R-:W2:Y:S01]  /*6830*/  LDCU.64 UR4, c[0x0][0x3a0] ;  /* 0x00007400ff0477ac */ /* 0x000ea20008000a00 */
[----:B-1----:R-:W-:Y:S02]  /*6840*/  IADD3 R8, P0, PT, R18, R23, RZ ;  /* 0x0000001712087210 */ /* 0x002fe40007f1e0ff */
[----:B------:R-:W-:Y:S02]  /*6850*/  LEA R14, R23, UR14, 0x2 ;  /* 0x0000000e170e7c11 */ /* 0x000fe4000f8e10ff */
[----:B------:R-:W-:Y:S02]  /*6860*/  IADD3.X R9, PT, PT, RZ, R17, RZ, P0, !PT ;  /* 0x00000011ff097210 */ /* 0x000fe400007fe4ff */
[----:B--2---:R-:W-:-:S04]  /*6870*/  LEA R20, P0, R8, UR4, 0x2 ;  /* 0x0000000408147c11 */ /* 0x004fc8000f8010ff */
        /* <DEDUP_REMOVED lines=26> */
[----:B------:R1:W5:Y:S01]  /*6a20*/  LDG.E.CONSTANT R8, desc[UR8][R20.64+0x1c] ;  /* 0x00001c0814087981 */ /* 0x000362000c1e9900 */
[----:B------:R-:W-:Y:S02]  /*6a30*/  IADD3 R23, PT, PT, R23, 0x8, RZ ;  /* 0x0000000817177810 */ /* 0x000fe40007ffe0ff */
[----:B-1----:R-:W-:-:S04]  /*6a40*/  LOP3.LUT R21, R7, 0xfffffff8, RZ, 0xc0, !PT ;  /* 0xfffffff807157812 */ /* 0x002fc800078ec0ff */
        /* <DEDUP_REMOVED lines=19> */
.L_x_86:
[----:B-1----:R-:W-:Y:S01]  /*6b80*/  LOP3.LUT R8, R7, 0x7, RZ, 0xc0, !PT ;  /* 0x0000000707087812 */ /* 0x002fe200078ec0ff */
[----:B------:R-:W-:Y:S03]  /*6b90*/  BSSY.RECONVERGENT B3, `(.L_x_88) ;  /* 0x0000047000037945 */ /* 0x000fe60003800200 */
        /* <DEDUP_REMOVED lines=8> */
[----:B------:R-:W1:Y:S01]  /*6c20*/  LDCU.64 UR4, c[0x0][0x3a0] ;  /* 0x00007400ff0477ac */ /* 0x000e620008000a00 */
[----:B------:R-:W-:Y:S02]  /*6c30*/  IADD3 R8, P1, PT, R18, R21, RZ ;  /* 0x0000001512087210 */ /* 0x000fe40007f3e0ff */
[----:B------:R-:W-:Y:S02]  /*6c40*/  LEA R27, R21, UR14, 0x2 ;  /* 0x0000000e151b7c11 */ /* 0x000fe4000f8e10ff */
[----:B------:R-:W-:-:S03]  /*6c50*/  IADD3.X R9, PT, PT, RZ, R17, RZ, P1, !PT ;  /* 0x00000011ff097210 */ /* 0x000fc60000ffe4ff */
[----:B------:R-:W2:Y:S01]  /*6c60*/  LDL.64 R10, [R27+0x8] ;  /* 0x000008001b0a7983 */ /* 0x000ea20000100a00 */
[----:B-1----:R-:W-:-:S04]  /*6c70*/  LEA R14, P1, R8, UR4, 0x2 ;  /* 0x00000004080e7c11 */ /* 0x002fc8000f8210ff */
        /* <DEDUP_REMOVED lines=23> */
.L_x_91:
[----:B------:R-:W-:Y:S05]  /*6df0*/  BSYNC.RECONVERGENT B4 ;  /* 0x0000000000047941 */ /* 0x000fea0003800200 */
.L_x_90:
[----:B------:R-:W-:Y:S05]  /*6e00*/  @!P0 BRA `(.L_x_89) ;  /* 0x00000000007c8947 */ /* 0x000fea0003800000 */
[C---:B------:R-:W-:Y:S02]  /*6e10*/  LOP3.LUT P1, RZ, R16.reuse, 0x3, RZ, 0xc0, !PT ;  /* 0x0000000310ff7812 */ /* 0x040fe4000782c0ff */
[----:B------:R-:W-:-:S04]  /*6e20*/  LOP3.LUT R10, R16, 0x1, RZ, 0xc0, !PT ;  /* 0x00000001100a7812 */ /* 0x000fc800078ec0ff */
[----:B------:R-:W-:-:S07]  /*6e30*/  ISETP.NE.U32.AND P0, PT, R10, 0x1, PT ;  /* 0x000000010a00780c */ /* 0x000fce0003f05070 */
[----:B------:R-:W1:Y:S01]  /*6e40*/  @P1 LDC.64 R8, c[0x0][0x3a0] ;  /* 0x0000e800ff081b82 */ /* 0x000e620000000a00 */
[----:B------:R-:W-:Y:S02]  /*6e50*/  @P1 IADD3 R10, P2, PT, R18, R21, RZ ;  /* 0x00000015120a1210 */ /* 0x000fe40007f5e0ff */
[----:B------:R-:W-:Y:S02]  /*6e60*/  @P1 LEA R23, R21, UR14, 0x2 ;  /* 0x0000000e15171c11 */ /* 0x000fe4000f8e10ff */
[----:B------:R-:W-:Y:S02]  /*6e70*/  @P1 IADD3.X R11, PT, PT, RZ, R17, RZ, P2, !PT ;  /* 0x00000011ff0b1210 */ /* 0x000fe400017fe4ff */
[----:B-1----:R-:W-:-:S04]  /*6e80*/  @P1 LEA R14, P2, R10, R8, 0x2 ;  /* 0x000000080a0e1211 */ /* 0x002fc800078410ff */
[----:B------:R-:W-:Y:S02]  /*6e90*/  @P1 LEA.HI.X R15, R10, R9, R11, 0x2, P2 ;  /* 0x000000090a0f1211 */ /* 0x000fe400010f140b */
[----:B------:R-:W1:Y:S01]  /*6ea0*/  @P0 LDC.64 R8, c[0x0][0x3a0] ;  /* 0x0000e800ff080b82 */ /* 0x000e620000000a00 */
[----:B------:R-:W2:Y:S04]  /*6eb0*/  @P1 LDL.64 R10, [R23] ;  /* 0x00000000170a1983 */ /* 0x000ea80000100a00 */
[----:B------:R-:W2:Y:S01]  /*6ec0*/  @P1 LDG.E.CONSTANT R20, desc[UR8][R14.64] ;  /* 0x000000080e141981 */ /* 0x000ea2000c1e9900 */
[----:B------:R-:W-:-:S03]  /*6ed0*/  @P1 IADD3 R21, PT, PT, R21, 0x2, RZ ;  /* 0x0000000215151810 */ /* 0x000fc60007ffe0ff */
[----:B------:R-:W3:Y:S01]  /*6ee0*/  @P1 LDG.E.CONSTANT R22, desc[UR8][R14.64+0x4] ;  /* 0x000004080e161981 */ /* 0x000ee2000c1e9900 */
[----:B------:R-:W-:Y:S02]  /*6ef0*/  @P0 IADD3 R18, P2, PT, R18, R21, RZ ;  /* 0x0000001512120210 */ /* 0x000fe40007f5e0ff */
[----:B------:R-:W-:Y:S02]  /*6f00*/  @P0 LEA R21, R21, UR14, 0x2 ;  /* 0x0000000e15150c11 */ /* 0x000fe4000f8e10ff */
[----:B------:R-:W-:-:S04]  /*6f10*/  @P0 IADD3.X R17, PT, PT, RZ, R17, RZ, P2, !PT ;  /* 0x00000011ff110210 */ /* 0x000fc800017fe4ff */
[----:B------:R-:W4:Y:S01]  /*6f20*/  @P0 LDL R21, [R21] ;  /* 0x0000000015150983 */ /* 0x000f220000100800 */
[----:B-1----:R-:W-:-:S04]  /*6f30*/  @P0 LEA R8, P2, R18, R8, 0x2 ;  /* 0x0000000812080211 */ /* 0x002fc800078410ff */
[----:B------:R-:W-:-:S05]  /*6f40*/  @P0 LEA.HI.X R9, R18, R9, R17, 0x2, P2 ;  /* 0x0000000912090211 */ /* 0x000fca00010f1411 */
[----:B------:R-:W4:Y:S01]  /*6f50*/  @P0 LDG.E.CONSTANT R8, desc[UR8][R8.64] ;  /* 0x0000000808080981 */ /* 0x000f22000c1e9900 */
        /* <DEDUP_REMOVED lines=8> */
[----:B----4-:R-:W-:-:S04]  /*6fe0*/  @P0 FFMA R13, R8, R21, -R13 ;  /* 0x00000015080d0223 */ /* 0x010fc8000000080d */
[----:B------:R-:W-:-:S07]  /*6ff0*/  @P0 FADD R12, R12, R13 ;  /* 0x0000000d0c0c0221 */ /* 0x000fce0000000000 */
.L_x_89:
[----:B------:R-:W-:Y:S05]  /*7000*/  BSYNC.RECONVERGENT B3 ;  /* 0x0000000000037941 */ /* 0x000fea0003800200 */
.L_x_88:
[C---:B------:R-:W-:Y:S02]  /*7010*/  LEA R9, R19.reuse, R25, 0x2 ;  /* 0x0000001913097211 */ /* 0x040fe400078e10ff */
[C---:B------:R-:W-:Y:S02]  /*7020*/  ISETP.NE.AND P0, PT, R19.reuse, R16, PT ;  /* 0x000000101300720c */ /* 0x040fe40003f05270 */
[----:B------:R-:W-:Y:S01]  /*7030*/  IADD3 R19, PT, PT, R19, 0x1, RZ ;  /* 0x0000000113137810 */ /* 0x000fe20007ffe0ff */
[----:B------:R2:W-:Y:S10]  /*7040*/  STL [R9], R12 ;  /* 0x0000000c09007387 */ /* 0x0005f40000100800 */
[----:B--2---:R-:W-:Y:S05]  /*7050*/  @P0 BRA `(.L_x_92) ;  /* 0xfffffff400c80947 */ /* 0x004fea000383ffff */
.L_x_85:
[----:B------:R-:W-:Y:S05]  /*7060*/  BSYNC.RECONVERGENT B2 ;  /* 0x0000000000027941 */ /* 0x000fea0003800200 */
.L_x_84:
[----:B------:R-:W-:Y:S01]  /*7070*/  BSSY.RECONVERGENT B2, `(.L_x_93) ;  /* 0x00000aa000027945 */ /* 0x000fe20003800200 */
[----:B------:R-:W-:-:S03]  /*7080*/  MOV R13, RZ ;  /* 0x000000ff000d7202 */ /* 0x000fc60000000f00 */
[----:B------:R-:W-:Y:S05]  /*7090*/  @!P3 BRA `(.L_x_94) ;  /* 0x00000008009cb947 */ /* 0x000fea0003800000 */
[----:B-1----:R-:W1:Y:S01]  /*70a0*/  LDC R9, c[0x0][0x394] ;  /* 0x0000e500ff097b82 */ /* 0x002e620000000800 */
[----:B------:R-:W-:Y:S01]  /*70b0*/  VIMNMX R10, PT, PT, R7, 0x1, PT ;  /* 0x00000001070a7848 */ /* 0x000fe20003fe0100 */
[----:B------:R-:W2:Y:S01]  /*70c0*/  LDCU UR4, c[0x0][0x390] ;  /* 0x00007200ff0477ac */ /* 0x000ea20008000800 */
[----:B------:R-:W-:Y:S01]  /*70d0*/  BSSY.RECONVERGENT B3, `(.L_x_95) ;  /* 0x0000053000037945 */ /* 0x000fe20003800200 */
[----:B------:R-:W-:Y:S01]  /*70e0*/  HFMA2 R13, -RZ, RZ, 0, 0 ;  /* 0x00000000ff0d7431 */ /* 0x000fe200000001ff */
[-C--:B------:R-:W-:Y:S01]  /*70f0*/  MOV R14, R7.reuse ;  /* 0x00000007000e7202 */ /* 0x080fe20000000f00 */
[----:B------:R-:W3:Y:S01]  /*7100*/  LDCU UR5, c[0x0][0x398] ;  /* 0x00007300ff0577ac */ /* 0x000ee20008000800 */
[----:B--2---:R-:W-:Y:S02]  /*7110*/  I2FP.F32.S32 R12, UR4 ;  /* 0x00000004000c7c45 */ /* 0x004fe40008201400 */
[C---:B-1----:R-:W-:Y:S02]  /*7120*/  IADD3 R8, PT, PT, -R10.reuse, 0x2, R9 ;  /* 0x000000020a087810 */ /* 0x042fe40007ffe109 */
[----:B------:R-:W-:-:S02]  /*7130*/  IADD3 R9, PT, PT, -R10, R7, RZ ;  /* 0x000000070a097210 */ /* 0x000fc40007ffe1ff */
[----:B------:R-:W-:Y:S02]  /*7140*/  LOP3.LUT R10, R8, 0xf, RZ, 0xc0, !PT ;  /* 0x0000000f080a7812 */ /* 0x000fe400078ec0ff */
[----:B------:R-:W-:Y:S02]  /*7150*/  ISETP.GE.U32.AND P0, PT, R9, 0xf, PT ;  /* 0x0000000f0900780c */ /* 0x000fe40003f06070 */
[----:B---3--:R-:W-:Y:S02]  /*7160*/  I2FP.F32.S32 R9, UR5 ;  /* 0x0000000500097c45 */ /* 0x008fe40008201400 */
[----:B------:R-:W-:-:S03]  /*7170*/  ISETP.NE.AND P1, PT, R10, RZ, PT ;  /* 0x000000ff0a00720c */ /* 0x000fc60003f25270 */
[----:B------:R-:W-:-:S06]  /*7180*/  FADD R12, R12, -R9 ;  /* 0x800000090c0c7221 */ /* 0x000fcc0000000000 */
[----:B------:R-:W-:Y:S05]  /*7190*/  @!P0 BRA `(.L_x_96) ;  /* 0x0000000400188947 */ /* 0x000fea0003800000 */
[----:B------:R-:W-:Y:S02]  /*71a0*/  MOV R9, RZ ;  /* 0x000000ff00097202 */ /* 0x000fe40000000f00 */
[----:B------:R-:W-:Y:S02]  /*71b0*/  MOV R13, RZ ;  /* 0x000000ff000d7202 */ /* 0x000fe40000000f00 */
[----:B------:R-:W-:-:S07]  /*71c0*/  MOV R14, R7 ;  /* 0x00000007000e7202 */ /* 0x000fce0000000f00 */
.L_x_97:
[C---:B------:R-:W-:Y:S02]  /*71d0*/  IADD3 R16, PT, PT, R14.reuse, -0x1, RZ ;  /* 0xffffffff0e107810 */ /* 0x040fe40007ffe0ff */
[----:B------:R-:W-:Y:S02]  /*71e0*/  IADD3 R18, PT, PT, R14, -0x2, RZ ;  /* 0xfffffffe0e127810 */ /* 0x000fe40007ffe0ff */
[-C--:B------:R-:W-:Y:S02]  /*71f0*/  LEA R16, R16, R25.reuse, 0x2 ;  /* 0x0000001910107211 */ /* 0x080fe400078e10ff */
[----:B------:R-:W-:Y:S02]  /*7200*/  LEA R17, R18, R25, 0x2 ;  /* 0x0000001912117211 */ /* 0x000fe400078e10ff */
[C---:B------:R-:W-:Y:S02]  /*7210*/  IADD3 R20, PT, PT, R14.reuse, -0x3, RZ ;  /* 0xfffffffd0e147810 */ /* 0x040fe40007ffe0ff */
[----:B------:R-:W2:Y:S01]  /*7220*/  LDL R16, [R16] ;  /* 0x0000000010107983 */ /* 0x000ea20000100800 */
[----:B------:R-:W-:-:S02]  /*7230*/  IADD3 R18, PT, PT, R14, -0x4, RZ ;  /* 0xfffffffc0e127810 */ /* 0x000fc40007ffe0ff */
[-C--:B------:R-:W-:Y:S01]  /*7240*/  LEA R20, R20, R25.reuse, 0x2 ;  /* 0x0000001914147211 */ /* 0x080fe200078e10ff */
[----:B------:R-:W3:Y:S01]  /*7250*/  LDL R17, [R17] ;  /* 0x0000000011117983 */ /* 0x000ee20000100800 */
[----:B------:R-:W-:Y:S02]  /*7260*/  IADD3 R22, PT, PT, R14, -0x5, RZ ;  /* 0xfffffffb0e167810 */ /* 0x000fe40007ffe0ff */
[-C--:B------:R-:W-:Y:S01]  /*7270*/  LEA R18, R18, R25.reuse, 0x2 ;  /* 0x0000001912127211 */ /* 0x080fe200078e10ff */
[----:B------:R1:W4:Y:S01]  /*7280*/  LDL R21, [R20] ;  /* 0x0000000014157983 */ /* 0x0003220000100800 */
[-C--:B------:R-:W-:Y:S02]  /*7290*/  LEA R19, R22, R25.reuse, 0x2 ;  /* 0x0000001916137211 */ /* 0x080fe400078e10ff */
[----:B------:R-:W-:Y:S01]  /*72a0*/  IADD3 R28, PT, PT, R14, -0x6, RZ ;  /* 0xfffffffa0e1c7810 */ /* 0x000fe20007ffe0ff */
[----:B------:R5:W4:Y:S03]  /*72b0*/  LDL R23, [R18] ;  /* 0x0000000012177983 */ /* 0x000b260000100800 */
[----:B------:R-:W-:Y:S01]  /*72c0*/  LEA R15, R28, R25, 0x2 ;  /* 0x000000191c0f7211 */ /* 0x000fe200078e10ff */
[----:B------:R-:W4:Y:S05]  /*72d0*/  LDL R19, [R19] ;  /* 0x0000000013137983 */ /* 0x000f2a0000100800 */
[----:B------:R-:W4:Y:S01]  /*72e0*/  LDL R15, [R15] ;  /* 0x000000000f0f7983 */ /* 0x000f220000100800 */
[----:B------:R-:W-:-:S02]  /*72f0*/  IADD3 R22, PT, PT, R14, -0x7, RZ ;  /* 0xfffffff90e167810 */ /* 0x000fc40007ffe0ff */
[----:B------:R-:W-:Y:S02]  /*7300*/  IADD3 R28, PT, PT, R14, -0x8, RZ ;  /* 0xfffffff80e1c7810 */ /* 0x000fe40007ffe0ff */
[----:B------:R-:W-:Y:S02]  /*7310*/  LEA R11, R22, R25, 0x2 ;  /* 0x00000019160b7211 */ /* 0x000fe400078e10ff */
[----:B-1----:R-:W-:-:S04]  /*7320*/  IADD3 R20, PT, PT, R14, -0x9, RZ ;  /* 0xfffffff70e147810 */ /* 0x002fc80007ffe0ff */
[----:B------:R-:W4:Y:S01]  /*7330*/  LDL R11, [R11] ;  /* 0x000000000b0b7983 */ /* 0x000f220000100800 */
[----:B-----5:R-:W-:-:S04]  /*7340*/  IADD3 R18, PT, PT, R14, -0xa, RZ ;  /* 0xfffffff60e127810 */ /* 0x020fc80007ffe0ff */
[----:B------:R-:W-:Y:S02]  /*7350*/  LEA R18, R18, R25, 0x2 ;  /* 0x0000001912127211 */ /* 0x000fe400078e10ff */
[----:B------:R-:W-:-:S04]  /*7360*/  IADD3 R22, PT, PT, R14, -0xc, RZ ;  /* 0xfffffff40e167810 */ /* 0x000fc80007ffe0ff */
[----:B------:R-:W-:Y:S02]  /*7370*/  LEA R22, R22, R25, 0x2 ;  /* 0x0000001916167211 */ /* 0x000fe400078e10ff */
[----:B------:R-:W-:-:S03]  /*7380*/  IADD3 R30, PT, PT, R14, -0xe, RZ ;  /* 0xfffffff20e1e7810 */ /* 0x000fc60007ffe0ff */
[----:B------:R-:W5:Y:S01]  /*7390*/  LDL R31, [R22] ;  /* 0x00000000161f7983 */ /* 0x000f620000100800 */
[----:B------:R-:W-:-:S04]  /*73a0*/  IADD3 R32, PT, PT, R14, -0xf, RZ ;  /* 0xfffffff10e207810 */ /* 0x000fc80007ffe0ff */
[----:B------:R-:W-:-:S06]  /*73b0*/  LEA R27, R32, R25, 0x2 ;  /* 0x00000019201b7211 */ /* 0x000fcc00078e10ff */
[----:B------:R-:W5:Y:S01]  /*73c0*/  LDL R27, [R27] ;  /* 0x000000001b1b7983 */ /* 0x000f620000100800 */
[----:B--2---:R-:W-:Y:S01]  /*73d0*/  FFMA R16, R13, R12, R16 ;  /* 0x0000000c0d107223 */ /* 0x004fe20000000010 */
[----:B------:R-:W-:-:S03]  /*73e0*/  LEA R13, R28, R25, 0x2 ;  /* 0x000000191c0d7211 */ /* 0x000fc600078e10ff */
[-C--:B---3--:R-:W-:Y:S01]  /*73f0*/  FFMA R16, R16, R12.reuse, R17 ;  /* 0x0000000c10107223 */ /* 0x088fe20000000011 */
[-C--:B------:R-:W-:Y:S02]  /*7400*/  LEA R17, R20, R25.reuse, 0x2 ;  /* 0x0000001914117211 */ /* 0x080fe400078e10ff */
[----:B------:R-:W2:Y:S01]  /*7410*/  LDL R13, [R13] ;  /* 0x000000000d0d7983 */ /* 0x000ea20000100800 */
[-C--:B----4-:R-:W-:Y:S01]  /*7420*/  FFMA R16, R16, R12.reuse, R21 ;  /* 0x0000000c10107223 */ /* 0x090fe20000000015 */
[----:B------:R-:W-:Y:S02]  /*7430*/  IADD3 R20, PT, PT, R14, -0xb, RZ ;  /* 0xfffffff50e147810 */ /* 0x000fe40007ffe0ff */
[----:B------:R-:W3:Y:S01]  /*7440*/  LDL R17, [R17] ;  /* 0x0000000011117983 */ /* 0x000ee20000100800 */
[-C--:B------:R-:W-:Y:S01]  /*7450*/  FFMA R16, R16, R12.reuse, R23 ;  /* 0x0000000c10107223 */ /* 0x080fe20000000017 */
[----:B------:R-:W-:Y:S02]  /*7460*/  LEA R20, R20, R25, 0x2 ;  /* 0x0000001914147211 */ /* 0x000fe400078e10ff */
[----:B------:R-:W4:Y:S01]  /*7470*/  LDL R21, [R18] ;  /* 0x0000000012157983 */ /* 0x000f220000100800 */
[----:B------:R-:W-:Y:S01]  /*7480*/  FFMA R16, R16, R12, R19 ;  /* 0x0000000c10107223 */ /* 0x000fe20000000013 */
[----:B------:R-:W-:-:S02]  /*7490*/  IADD3 R28, PT, PT, R14, -0xd, RZ ;  /* 0xfffffff30e1c7810 */ /* 0x000fc40007ffe0ff */
[----:B------:R-:W5:Y:S02]  /*74a0*/  LDL R19, [R20] ;  /* 0x0000000014137983 */ /* 0x000f640000100800 */
[-C--:B------:R-:W-:Y:S01]  /*74b0*/  LEA R28, R28, R25.reuse, 0x2 ;  /* 0x000000191c1c7211 */ /* 0x080fe200078e10ff */
[----:B------:R-:W-:Y:S01]  /*74c0*/  FFMA R16, R16, R12, R15 ;  /* 0x0000000c10107223 */ /* 0x000fe2000000000f */
[----:B------:R-:W-:-:S03]  /*74d0*/  LEA R15, R30, R25, 0x2 ;  /* 0x000000191e0f7211 */ /* 0x000fc600078e10ff */
[----:B------:R-:W5:Y:S01]  /*74e0*/  LDL R29, [R28] ;  /* 0x000000001c1d7983 */ /* 0x000f620000100800 */
[----:B------:R-:W-:-:S03]  /*74f0*/  IADD3 R14, PT, PT, R14, -0x10, RZ ;  /* 0xfffffff00e0e7810 */ /* 0x000fc60007ffe0ff */
[----:B------:R-:W5:Y:S01]  /*7500*/  LDL R15, [R15] ;  /* 0x000000000f0f7983 */ /* 0x000f620000100800 */
[----:B------:R-:W-:-:S06]  /*7510*/  LEA R23, R14, R25, 0x2 ;  /* 0x000000190e177211 */ /* 0x000fcc00078e10ff */
[----:B------:R-:W5:Y:S01]  /*7520*/  LDL R23, [R23] ;  /* 0x0000000017177983 */ /* 0x000f620000100800 */
[----:B------:R-:W-:Y:S01]  /*7530*/  FFMA R16, R16, R12, R11 ;  /* 0x0000000c10107223 */ /* 0x000fe2000000000b */
[----:B------:R-:W-:-:S04]  /*7540*/  IADD3 R9, PT, PT, R9, 0x10, RZ ;  /* 0x0000001009097810 */ /* 0x000fc80007ffe0ff */
[----:B------:R-:W-:Y:S01]  /*7550*/  ISETP.NE.AND P0, PT, R9, R24, PT ;  /* 0x000000180900720c */ /* 0x000fe20003f05270 */
[----:B--2---:R-:W-:-:S04]  /*7560*/  FFMA R16, R16, R12, R13 ;  /* 0x0000000c10107223 */ /* 0x004fc8000000000d */
[----:B---3--:R-:W-:-:S04]  /*7570*/  FFMA R16, R16, R12, R17 ;  /* 0x0000000c10107223 */ /* 0x008fc80000000011 */
[----:B----4-:R-:W-:-:S04]  /*7580*/  FFMA R16, R16, R12, R21 ;  /* 0x0000000c10107223 */ /* 0x010fc80000000015 */
[----:B-----5:R-:W-:-:S04]  /*7590*/  FFMA R16, R16, R12, R19 ;  /* 0x0000000c10107223 */ /* 0x020fc80000000013 */
[----:B------:R-:W-:-:S04]  /*75a0*/  FFMA R16, R16, R12, R31 ;  /* 0x0000000c10107223 */ /* 0x000fc8000000001f */
[----:B------:R-:W-:-:S04]  /*75b0*/  FFMA R16, R16, R12, R29 ;  /* 0x0000000c10107223 */ /* 0x000fc8000000001d */
[----:B------:R-:W-:-:S04]  /*75c0*/  FFMA R16, R16, R12, R15 ;  /* 0x0000000c10107223 */ /* 0x000fc8000000000f */
[----:B------:R-:W-:-:S04]  /*75d0*/  FFMA R16, R16, R12, R27 ;  /* 0x0000000c10107223 */ /* 0x000fc8000000001b */
[----:B------:R-:W-:Y:S01]  /*75e0*/  FFMA R13, R16, R12, R23 ;  /* 0x0000000c100d7223 */ /* 0x000fe20000000017 */
[----:B------:R-:W-:Y:S06]  /*75f0*/  @P0 BRA `(.L_x_97) ;  /* 0xfffffff800f40947 */ /* 0x000fec000383ffff */
.L_x_96:
[----:B------:R-:W-:Y:S05]  /*7600*/  BSYNC.RECONVERGENT B3 ;  /* 0x0000000000037941 */ /* 0x000fea0003800200 */
.L_x_95:
[----:B------:R-:W-:Y:S05]  /*7610*/  @!P1 BRA `(.L_x_94) ;  /* 0x00000004003c9947 */ /* 0x000fea0003800000 */
[----:B------:R-:W-:Y:S01]  /*7620*/  IADD3 R10, PT, PT, R10, -0x1, RZ ;  /* 0xffffffff0a0a7810 */ /* 0x000fe20007ffe0ff */
[----:B------:R-:W-:Y:S01]  /*7630*/  BSSY.RECONVERGENT B3, `(.L_x_98) ;  /* 0x0000025000037945 */ /* 0x000fe20003800200 */
[----:B------:R-:W-:Y:S02]  /*7640*/  LOP3.LUT R9, R8, 0x7, RZ, 0xc0, !PT ;  /* 0x0000000708097812 */ /* 0x000fe400078ec0ff */
[----:B------:R-:W-:Y:S02]  /*7650*/  ISETP.GE.U32.AND P0, PT, R10, 0x7, PT ;  /* 0x000000070a00780c */ /* 0x000fe40003f06070 */
[----:B------:R-:W-:-:S11]  /*7660*/  ISETP.NE.AND P1, PT, R9, RZ, PT ;  /* 0x000000ff0900720c */ /* 0x000fd60003f25270 */
[----:B------:R-:W-:Y:S05]  /*7670*/  @!P0 BRA `(.L_x_99) ;  /* 0x0000000000808947 */ /* 0x000fea0003800000 */
[C---:B------:R-:W-:Y:S02]  /*7680*/  IADD3 R10, PT, PT, R14.reuse, -0x1, RZ ;  /* 0xffffffff0e0a7810 */ /* 0x040fe40007ffe0ff */
[----:B------:R-:W-:Y:S02]  /*7690*/  IADD3 R16, PT, PT, R14, -0x2, RZ ;  /* 0xfffffffe0e107810 */ /* 0x000fe40007ffe0ff */
[-C--:B------:R-:W-:Y:S02]  /*76a0*/  LEA R10, R10, R25.reuse, 0x2 ;  /* 0x000000190a0a7211 */ /* 0x080fe400078e10ff */
[----:B------:R-:W-:Y:S02]  /*76b0*/  IADD3 R18, PT, PT, R14, -0x3, RZ ;  /* 0xfffffffd0e127810 */ /* 0x000fe40007ffe0ff */
[-C--:B------:R-:W-:Y:S02]  /*76c0*/  LEA R11, R16, R25.reuse, 0x2 ;  /* 0x00000019100b7211 */ /* 0x080fe400078e10ff */
[----:B------:R-:W2:Y:S01]  /*76d0*/  LDL R10, [R10] ;  /* 0x000000000a0a7983 */ /* 0x000ea20000100800 */
[----:B------:R-:W-:-:S02]  /*76e0*/  LEA R15, R18, R25, 0x2 ;  /* 0x00000019120f7211 */ /* 0x000fc400078e10ff */
[C---:B------:R-:W-:Y:S01]  /*76f0*/  IADD3 R16, PT, PT, R14.reuse, -0x4, RZ ;  /* 0xfffffffc0e107810 */ /* 0x040fe20007ffe0ff */
[----:B------:R-:W3:Y:S01]  /*7700*/  LDL R11, [R11] ;  /* 0x000000000b0b7983 */ /* 0x000ee20000100800 */
[----:B------:R-:W-:Y:S02]  /*7710*/  IADD3 R18, PT, PT, R14, -0x5, RZ ;  /* 0xfffffffb0e127810 */ /* 0x000fe40007ffe0ff */
[-C--:B------:R-:W-:Y:S01]  /*7720*/  LEA R16, R16, R25.reuse, 0x2 ;  /* 0x0000001910107211 */ /* 0x080fe200078e10ff */
[----:B------:R-:W4:Y:S01]  /*7730*/  LDL R15, [R15] ;  /* 0x000000000f0f7983 */ /* 0x000f220000100800 */
[----:B------:R-:W-:Y:S02]  /*7740*/  IADD3 R20, PT, PT, R14, -0x6, RZ ;  /* 0xfffffffa0e147810 */ /* 0x000fe40007ffe0ff */
[----:B------:R-:W-:Y:S01]  /*7750*/  LEA R18, R18, R25, 0x2 ;  /* 0x0000001912127211 */ /* 0x000fe200078e10ff */
[----:B------:R-:W5:Y:S01]  /*7760*/  LDL R17, [R16] ;  /* 0x0000000010117983 */ /* 0x000f620000100800 */
[----:B------:R-:W-:-:S02]  /*7770*/  IADD3 R22, PT, PT, R14, -0x7, RZ ;  /* 0xfffffff90e167810 */ /* 0x000fc40007ffe0ff */
[-C--:B------:R-:W-:Y:S01]  /*7780*/  LEA R20, R20, R25.reuse, 0x2 ;  /* 0x0000001914147211 */ /* 0x080fe200078e10ff */
[----:B------:R-:W5:Y:S01]  /*7790*/  LDL R19, [R18] ;  /* 0x0000000012137983 */ /* 0x000f620000100800 */
[----:B------:R-:W-:Y:S02]  /*77a0*/  IADD3 R14, PT, PT, R14, -0x8, RZ ;  /* 0xfffffff80e0e7810 */ /* 0x000fe40007ffe0ff */
[-C--:B------:R-:W-:Y:S01]  /*77b0*/  LEA R22, R22, R25.reuse, 0x2 ;  /* 0x0000001916167211 */ /* 0x080fe200078e10ff */
[----:B------:R-:W5:Y:S01]  /*77c0*/  LDL R23, [R20] ;  /* 0x0000000014177983 */ /* 0x000f620000100800 */
[----:B------:R-:W-:-:S03]  /*77d0*/  LEA R21, R14, R25, 0x2 ;  /* 0x000000190e157211 */ /* 0x000fc600078e10ff */
        /* <DEDUP_REMOVED lines=10> */
.L_x_99:
[----:B------:R-:W-:Y:S05]  /*7880*/  BSYNC.RECONVERGENT B3 ;  /* 0x0000000000037941 */ /* 0x000fea0003800200 */
.L_x_98:
        /* <DEDUP_REMOVED lines=14> */
[----:B------:R-:W-:Y:S01]  /*7970*/  IADD3 R14, PT, PT, R14, -0x4, RZ ;  /* 0xfffffffc0e0e7810 */ /* 0x000fe20007ffe0ff */
[----:B------:R-:W3:Y:S03]  /*7980*/  LDL R16, [R16] ;  /* 0x0000000010107983 */ /* 0x000ee60000100800 */
[----:B------:R-:W-:Y:S01]  /*7990*/  LEA R9, R14, R25, 0x2 ;  /* 0x000000190e097211 */ /* 0x000fe200078e10ff */
[----:B------:R-:W4:Y:S04]  /*79a0*/  LDL R18, [R18] ;  /* 0x0000000012127983 */ /* 0x000f280000100800 */
[----:B------:R-:W5:Y:S01]  /*79b0*/  LDL R20, [R9] ;  /* 0x0000000009147983 */ /* 0x000f620000100800 */
[----:B--2---:R-:W-:-:S04]  /*79c0*/  FFMA R13, R13, R12, R10 ;  /* 0x0000000c0d0d7223 */ /* 0x004fc8000000000a */
[----:B---3--:R-:W-:-:S04]  /*79d0*/  FFMA R13, R13, R12, R16 ;  /* 0x0000000c0d0d7223 */ /* 0x008fc80000000010 */
[----:B----4-:R-:W-:-:S04]  /*79e0*/  FFMA R13, R13, R12, R18 ;  /* 0x0000000c0d0d7223 */ /* 0x010fc80000000012 */
[----:B-----5:R-:W-:-:S07]  /*79f0*/  FFMA R13, R13, R12, R20 ;  /* 0x0000000c0d0d7223 */ /* 0x020fce0000000014 */
.L_x_101:
[----:B------:R-:W-:Y:S05]  /*7a00*/  BSYNC.RECONVERGENT B3 ;  /* 0x0000000000037941 */ /* 0x000fea0003800200 */
.L_x_100:
[----:B------:R-:W-:Y:S05]  /*7a10*/  @!P1 BRA `(.L_x_94) ;  /* 0x00000000003c9947 */ /* 0x000fea0003800000 */
[----:B------:R-:W-:-:S04]  /*7a20*/  IADD3 R10, PT, PT, R14, -0x1, RZ ;  /* 0xffffffff0e0a7810 */ /* 0x000fc80007ffe0ff */
[----:B------:R-:W-:-:S06]  /*7a30*/  LEA R10, R10, R25, 0x2 ;  /* 0x000000190a0a7211 */ /* 0x000fcc00078e10ff */
[----:B------:R-:W2:Y:S01]  /*7a40*/  LDL R10, [R10] ;  /* 0x000000000a0a7983 */ /* 0x000ea20000100800 */
[----:B------:R-:W-:Y:S01]  /*7a50*/  ISETP.NE.AND P0, PT, R8, 0x1, PT ;  /* 0x000000010800780c */ /* 0x000fe20003f05270 */
[----:B--2---:R-:W-:-:S12]  /*7a60*/  FFMA R13, R13, R12, R10 ;  /* 0x0000000c0d0d7223 */ /* 0x004fd8000000000a */
[----:B------:R-:W-:Y:S05]  /*7a70*/  @!P0 BRA `(.L_x_94) ;  /* 0x0000000000248947 */ /* 0x000fea0003800000 */
[----:B------:R-:W-:Y:S02]  /*7a80*/  ISETP.NE.AND P0, PT, R8, 0x2, PT ;  /* 0x000000020800780c */ /* 0x000fe40003f05270 */
[----:B------:R-:W-:-:S04]  /*7a90*/  IADD3 R8, PT, PT, R14, -0x2, RZ ;  /* 0xfffffffe0e087810 */ /* 0x000fc80007ffe0ff */
[----:B------:R-:W-:-:S06]  /*7aa0*/  LEA R8, R8, R25, 0x2 ;  /* 0x0000001908087211 */ /* 0x000fcc00078e10ff */
[----:B------:R-:W2:Y:S01]  /*7ab0*/  LDL R8, [R8] ;  /* 0x0000000008087983 */ /* 0x000ea20000100800 */
[----:B------:R-:W-:-:S04]  /*7ac0*/  @P0 IADD3 R10, PT, PT, R14, -0x3, RZ ;  /* 0xfffffffd0e0a0810 */ /* 0x000fc80007ffe0ff */
[----:B------:R-:W-:-:S06]  /*7ad0*/  @P0 LEA R10, R10, R25, 0x2 ;  /* 0x000000190a0a0211 */ /* 0x000fcc00078e10ff */
[----:B------:R-:W3:Y:S01]  /*7ae0*/  @P0 LDL R10, [R10] ;  /* 0x000000000a0a0983 */ /* 0x000ee20000100800 */
[----:B--2---:R-:W-:-:S04]  /*7af0*/  FFMA R13, R13, R12, R8 ;  /* 0x0000000c0d0d7223 */ /* 0x004fc80000000008 */
[----:B---3--:R-:W-:-:S07]  /*7b00*/  @P0 FFMA R13, R13, R12, R10 ;  /* 0x0000000c0d0d0223 */ /* 0x008fce000000000a */
.L_x_94:
[----:B------:R-:W-:Y:S05]  /*7b10*/  BSYNC.RECONVERGENT B2 ;  /* 0x0000000000027941 */ /* 0x000fea0003800200 */
.L_x_93:
[----:B-1----:R-:W-:Y:S01]  /*7b20*/  FMUL R8, R4, R26 ;  /* 0x0000001a04087220 */ /* 0x002fe20000400000 */
[----:B------:R-:W-:Y:S03]  /*7b30*/  BSSY.RECONVERGENT B2, `(.L_x_102) ;  /* 0x0000012000027945 */ /* 0x000fe60003800200 */
[----:B------:R-:W-:-:S04]  /*7b40*/  FMUL R8, R8, -R8 ;  /* 0x8000000808087220 */ /* 0x000fc80000400000 */
[----:B------:R-:W-:-:S05]  /*7b50*/  FFMA R8, R3, R26, R8 ;  /* 0x0000001a03087223 */ /* 0x000fca0000000008 */
[----:B------:R-:W-:-:S04]  /*7b60*/  FSETP.GEU.AND P0, PT, R8, RZ, PT ;  /* 0x000000ff0800720b */ /* 0x000fc80003f0e000 */
[----:B------:R-:W-:-:S04]  /*7b70*/  FSEL R9, R8, RZ, P0 ;  /* 0x000000ff08097208 */ /* 0x000fc80000000000 */
[----:B------:R-:W-:Y:S01]  /*7b80*/  IADD3 R10, PT, PT, R9, -0xd000000, RZ ;  /* 0xf3000000090a7810 */ /* 0x000fe20007ffe0ff */
[----:B------:R1:W2:Y:S03]  /*7b90*/  MUFU.RSQ R8, R9 ;  /* 0x0000000900087308 */ /* 0x0002a60000001400 */
[----:B------:R-:W-:-:S13]  /*7ba0*/  ISETP.GT.U32.AND P0, PT, R10, 0x727fffff, PT ;  /* 0x727fffff0a00780c */ /* 0x000fda0003f04070 */
[----:B-1----:R-:W-:Y:S05]  /*7bb0*/  @!P0 BRA `(.L_x_103) ;  /* 0x0000000000148947 */ /* 0x002fea0003800000 */
[----:B--2---:R-:W-:Y:S02]  /*7bc0*/  MOV R8, R9 ;  /* 0x0000000900087202 */ /* 0x004fe40000000f00 */
[----:B------:R-:W-:-:S07]  /*7bd0*/  MOV R17, 0x7bf0 ;  /* 0x00007bf000117802 */ /* 0x000fce0000000f00 */
[----:B0-----:R-:W-:Y:S05]  /*7be0*/  CALL.REL.NOINC `($__internal_1_$__cuda_sm20_sqrt_rn_f32_slowpath) ;  /* 0x00000004007c7944 */ /* 0x001fea0003c00000 */
[----:B------:R-:W-:Y:S01]  /*7bf0*/  MOV R12, R8 ;  /* 0x00000008000c7202 */ /* 0x000fe20000000f00 */
[----:B------:R-:W-:Y:S06]  /*7c00*/  BRA `(.L_x_104) ;  /* 0x0000000000107947 */ /* 0x000fec0003800000 */
.L_x_103:
[----:B--2---:R-:W-:Y:S01]  /*7c10*/  FMUL.FTZ R12, R9, R8 ;  /* 0x00000008090c7220 */ /* 0x004fe20000410000 */
[----:B------:R-:W-:-:S03]  /*7c20*/  FMUL.FTZ R8, R8, 0.5 ;  /* 0x3f00000008087820 */ /* 0x000fc60000410000 */
[----:B------:R-:W-:-:S04]  /*7c30*/  FFMA R9, -R12, R12, R9 ;  /* 0x0000000c0c097223 */ /* 0x000fc80000000109 */
[----:B------:R-:W-:-:S07]  /*7c40*/  FFMA R12, R9, R8, R12 ;  /* 0x00000008090c7223 */ /* 0x000fce000000000c */
.L_x_104:
[----:B------:R-:W-:Y:S05]  /*7c50*/  BSYNC.RECONVERGENT B2 ;  /* 0x0000000000027941 */ /* 0x000fea0003800200 */
.L_x_102:
[----:B------:R-:W1:Y:S01]  /*7c60*/  LDC.64 R8, c[0x0][0x3c8] ;  /* 0x0000f200ff087b82 */ /* 0x000e620000000a00 */
[----:B------:R-:W2:Y:S01]  /*7c70*/  LDCU UR5, c[0x0][0x388] ;  /* 0x00007100ff0577ac */ /* 0x000ea20008000800 */
[----:B------:R-:W-:Y:S01]  /*7c80*/  PRMT R16, RZ, 0x7610, R16 ;  /* 0x00007610ff107816 */ /* 0x000fe20000000010 */
[----:B------:R-:W3:Y:S05]  /*7c90*/  LDCU UR4, c[0x0][0x3c0] ;  /* 0x00007800ff0477ac */ /* 0x000eea0008000800 */
[----:B------:R-:W4:Y:S08]  /*7ca0*/  LDC.64 R14, c[0x0][0x3d0] ;  /* 0x0000f400ff0e7b82 */ /* 0x000f300000000a00 */
[----:B------:R-:W5:Y:S01]  /*7cb0*/  LDC.64 R10, c[0x0][0x3d8] ;  /* 0x0000f600ff0a7b82 */ /* 0x000f620000000a00 */
[----:B--2---:R-:W-:-:S02]  /*7cc0*/  IMAD R17, R5, UR5, R6 ;  /* 0x0000000505117c24 */ /* 0x004fc4000f8e0206 */
[----:B---3--:R-:W-:Y:S02]  /*7cd0*/  FFMA R19, -R12, UR4, R13 ;  /* 0x000000040c137c23 */ /* 0x008fe4000800010d */
[----:B-1----:R-:W-:-:S05]  /*7ce0*/  IMAD.WIDE R8, R17, 0x4, R8 ;  /* 0x0000000411087825 */ /* 0x002fca00078e0208 */
[----:B------:R1:W-:Y:S01]  /*7cf0*/  STG.E desc[UR8][R8.64], R13 ;  /* 0x0000000d08007986 */ /* 0x0003e2000c101908 */
[----:B----4-:R-:W-:-:S04]  /*7d00*/  IMAD.WIDE R14, R17, 0x4, R14 ;  /* 0x00000004110e7825 */ /* 0x010fc800078e020e */
[----:B-----5:R-:W-:-:S04]  /*7d10*/  IMAD.WIDE R10, R17, 0x4, R10 ;  /* 0x00000004110a7825 */ /* 0x020fc800078e020a */
[----:B------:R-:W-:-:S05]  /*7d20*/  FFMA R17, R12, UR4, R13 ;  /* 0x000000040c117c23 */ /* 0x000fca000800000d */
[----:B------:R1:W-:Y:S04]  /*7d30*/  STG.E desc[UR8][R14.64], R17 ;  /* 0x000000110e007986 */ /* 0x0003e8000c101908 */
[----:B------:R1:W-:Y:S01]  /*7d40*/  STG.E desc[UR8][R10.64], R19 ;  /* 0x000000130a007986 */ /* 0x0003e2000c101908 */
[----:B------:R-:W-:Y:S05]  /*7d50*/  BRA `(.L_x_105) ;  /* 0x0000000000387947 */ /* 0x000fea0003800000 */
.L_x_63:
[----:B------:R-:W-:Y:S05]  /*7d60*/  BSYNC.RELIABLE B0 ;  /* 0x0000000000007941 */ /* 0x000fea0003800100 */
.L_x_62:
[----:B------:R-:W0:Y:S01]  /*7d70*/  LDC.64 R10, c[0x0][0x3c8] ;  /* 0x0000f200ff0a7b82 */ /* 0x000e220000000a00 */
[----:B------:R-:W1:Y:S01]  /*7d80*/  LDCU UR4, c[0x0][0x388] ;  /* 0x00007100ff0477ac */ /* 0x000e620008000800 */
[----:B------:R-:W-:Y:S01]  /*7d90*/  MOV R15, 0x7fffffff ;  /* 0x7fffffff000f7802 */ /* 0x000fe20000000f00 */
[----:B------:R-:W-:-:S05]  /*7da0*/  HFMA2 R16, -RZ, RZ, 0, 5.9604644775390625e-08 ;  /* 0x00000001ff107431 */ /* 0x000fca00000001ff */
[----:B------:R-:W2:Y:S08]  /*7db0*/  LDC.64 R12, c[0x0][0x3d0] ;  /* 0x0000f400ff0c7b82 */ /* 0x000eb00000000a00 */
[----:B------:R-:W3:Y:S01]  /*7dc0*/  LDC.64 R8, c[0x0][0x3d8] ;  /* 0x0000f600ff087b82 */ /* 0x000ee20000000a00 */
[----:B-1----:R-:W-:-:S04]  /*7dd0*/  IMAD R17, R5, UR4, R6 ;  /* 0x0000000405117c24 */ /* 0x002fc8000f8e0206 */
[----:B0-----:R-:W-:-:S05]  /*7de0*/  IMAD.WIDE R10, R17, 0x4, R10 ;  /* 0x00000004110a7825 */ /* 0x001fca00078e020a */
[----:B------:R0:W-:Y:S01]  /*7df0*/  STG.E desc[UR8][R10.64], R15 ;  /* 0x0000000f0a007986 */ /* 0x0001e2000c101908 */
[----:B--2---:R-:W-:-:S05]  /*7e00*/  IMAD.WIDE R12, R17, 0x4, R12 ;  /* 0x00000004110c7825 */ /* 0x004fca00078e020c */
[----:B------:R0:W-:Y:S01]  /*7e10*/  STG.E desc[UR8][R12.64], R15 ;  /* 0x0000000f0c007986 */ /* 0x0001e2000c101908 */
[----:B---3--:R-:W-:-:S05]  /*7e20*/  IMAD.WIDE R8, R17, 0x4, R8 ;  /* 0x0000000411087825 */ /* 0x008fca00078e0208 */
[----:B------:R0:W-:Y:S02]  /*7e30*/  STG.E desc[UR8][R8.64], R15 ;  /* 0x0000000f08007986 */ /* 0x0001e4000c101908 */
.L_x_105:
[----:B------:R-:W-:Y:S05]  /*7e40*/  BSYNC.RECONVERGENT B1 ;  /* 0x0000000000017941 */ /* 0x000fea0003800200 */
.L_x_61:
[----:B------:R-:W2:Y:S01]  /*7e50*/  LDCU UR4, c[0x0][0x38c] ;  /* 0x00007180ff0477ac */ /* 0x000ea20008000800 */
[----:B------:R-:W-:-:S04]  /*7e60*/  IADD3 R5, PT, PT, R5, 0x1, RZ ;  /* 0x0000000105057810 */ /* 0x000fc80007ffe0ff */
[----:B--2---:R-:W-:-:S13]  /*7e70*/  ISETP.GE.AND P0, PT, R5, UR4, PT ;  /* 0x0000000405007c0c */ /* 0x004fda000bf06270 */
[----:B------:R-:W-:Y:S05]  /*7e80*/  @!P0 BRA `(.L_x_106) ;  /* 0xffffffd000dc8947 */ /* 0x000fea000383ffff */
[----:B------:R-:W-:Y:S05]  /*7e90*/  EXIT ;  /* 0x000000000000794d */ /* 0x000fea0003800000 */
        .weak           $__internal_0_$__cuda_sm20_rcp_rn_f32_slowpath
        .type           $__internal_0_$__cuda_sm20_rcp_rn_f32_slowpath,@function
        .size           $__internal_0_$__cuda_sm20_rcp_rn_f32_slowpath,($__internal_1_$__cuda_sm20_sqrt_rn_f32_slowpath - $__internal_0_$__cuda_sm20_rcp_rn_f32_slowpath)
$__internal_0_$__cuda_sm20_rcp_rn_f32_slowpath:
[----:B------:R-:W-:Y:S02]  /*7ea0*/  SHF.L.U32 R11, R10, 0x1, RZ ;  /* 0x000000010a0b7819 */ /* 0x000fe400000006ff */
[----:B------:R-:W-:Y:S02]  /*7eb0*/  MOV R8, R10 ;  /* 0x0000000a00087202 */ /* 0x000fe40000000f00 */
[----:B------:R-:W-:-:S04]  /*7ec0*/  SHF.R.U32.HI R11, RZ, 0x18, R11 ;  /* 0x00000018ff0b7819 */ /* 0x000fc8000001160b */
[----:B------:R-:W-:-:S13]  /*7ed0*/  ISETP.NE.U32.AND P0, PT, R11, RZ, PT ;  /* 0x000000ff0b00720c */ /* 0x000fda0003f05070 */
[----:B------:R-:W-:Y:S05]  /*7ee0*/  @P0 BRA `(.L_x_107) ;  /* 0x00000000002c0947 */ /* 0x000fea0003800000 */
[----:B------:R-:W-:-:S04]  /*7ef0*/  SHF.L.U32 R10, R8, 0x1, RZ ;  /* 0x00000001080a7819 */ /* 0x000fc800000006ff */
[----:B------:R-:W-:-:S13]  /*7f00*/  ISETP.NE.AND P0, PT, R10, RZ, PT ;  /* 0x000000ff0a00720c */ /* 0x000fda0003f05270 */
[----:B------:R2:W3:Y:S01]  /*7f10*/  @!P0 MUFU.RCP R10, R8 ;  /* 0x00000008000a8308 */ /* 0x0004e20000001000 */
[----:B------:R-:W-:Y:S05]  /*7f20*/  @!P0 BRA `(.L_x_108) ;  /* 0x0000000000a48947 */ /* 0x000fea0003800000 */
[----:B------:R-:W-:-:S04]  /*7f30*/  FFMA R11, R8, 1.84467440737095516160e+19, RZ ;  /* 0x5f800000080b7823 */ /* 0x000fc800000000ff */
[----:B--2---:R-:W3:Y:S02]  /*7f40*/  MUFU.RCP R8, R11 ;  /* 0x0000000b00087308 */ /* 0x004ee40000001000 */
[----:B---3--:R-:W-:-:S04]  /*7f50*/  FFMA R10, R11, R8, -1 ;  /* 0xbf8000000b0a7423 */ /* 0x008fc80000000008 */
[----:B------:R-:W-:-:S04]  /*7f60*/  FADD.FTZ R13, -R10, -RZ ;  /* 0x800000ff0a0d7221 */ /* 0x000fc80000010100 */
[----:B------:R-:W-:-:S04]  /*7f70*/  FFMA R8, R8, R13, R8 ;  /* 0x0000000d08087223 */ /* 0x000fc80000000008 */
[----:B------:R-:W-:Y:S01]  /*7f80*/  FFMA R10, R8, 1.84467440737095516160e+19, RZ ;  /* 0x5f800000080a7823 */ /* 0x000fe200000000ff */
[----:B------:R-:W-:Y:S06]  /*7f90*/  BRA `(.L_x_108) ;  /* 0x0000000000887947 */ /* 0x000fec0003800000 */
.L_x_107:
[----:B------:R-:W-:-:S04]  /*7fa0*/  IADD3 R10, PT, PT, R11, -0xfd, RZ ;  /* 0xffffff030b0a7810 */ /* 0x000fc80007ffe0ff */
[----:B------:R-:W-:-:S13]  /*7fb0*/  ISETP.GT.U32.AND P0, PT, R10, 0x1, PT ;  /* 0x000000010a00780c */ /* 0x000fda0003f04070 */
[----:B------:R-:W-:Y:S05]  /*7fc0*/  @P0 BRA `(.L_x_109) ;  /* 0x0000000000780947 */ /* 0x000fea0003800000 */
[----:B------:R-:W-:Y:S01]  /*7fd0*/  LOP3.LUT R13, R8, 0x7fffff, RZ, 0xc0, !PT ;  /* 0x007fffff080d7812 */ /* 0x000fe200078ec0ff */
[----:B------:R-:W-:-:S03]  /*7fe0*/  HFMA2 R17, -RZ, RZ, 0, 1.78813934326171875e-07 ;  /* 0x00000003ff117431 */ /* 0x000fc600000001ff */
[----:B------:R-:W-:-:S04]  /*7ff0*/  LOP3.LUT R13, R13, 0x3f800000, RZ, 0xfc, !PT ;  /* 0x3f8000000d0d7812 */ /* 0x000fc800078efcff */
[----:B------:R-:W0:Y:S01]  /*8000*/  MUFU.RCP R14, R13 ;  /* 0x0000000d000e7308 */ /* 0x000e220000001000 */
[----:B------:R-:W-:Y:S01]  /*8010*/  SHF.L.U32 R18, R17, R10, RZ ;  /* 0x0000000a11127219 */ /* 0x000fe200000006ff */
[----:B0-----:R-:W-:-:S04]  /*8020*/  FFMA R15, R13, R14, -1 ;  /* 0xbf8000000d0f7423 */ /* 0x001fc8000000000e */
[----:B------:R-:W-:-:S04]  /*8030*/  FADD.FTZ R15, -R15, -RZ ;  /* 0x800000ff0f0f7221 */ /* 0x000fc80000010100 */
[CCC-:B------:R-:W-:Y:S01]  /*8040*/  FFMA.RM R16, R14.reuse, R15.reuse, R14.reuse ;  /* 0x0000000f0e107223 */ /* 0x1c0fe2000000400e */
[----:B------:R-:W-:-:S04]  /*8050*/  FFMA.RP R15, R14, R15, R14 ;  /* 0x0000000f0e0f7223 */ /* 0x000fc8000000800e */
[C---:B------:R-:W-:Y:S02]  /*8060*/  LOP3.LUT R14, R16.reuse, 0x7fffff, RZ, 0xc0, !PT ;  /* 0x007fffff100e7812 */ /* 0x040fe400078ec0ff */
[----:B------:R-:W-:Y:S02]  /*8070*/  FSETP.NEU.FTZ.AND P0, PT, R16, R15, PT ;  /* 0x0000000f1000720b */ /* 0x000fe40003f1d000 */
[----:B------:R-:W-:Y:S02]  /*8080*/  LOP3.LUT R15, R14, 0x800000, RZ, 0xfc, !PT ;  /* 0x008000000e0f7812 */ /* 0x000fe400078efcff */
[----:B------:R-:W-:Y:S02]  /*8090*/  SEL R14, RZ, 0xffffffff, !P0 ;  /* 0xffffffffff0e7807 */ /* 0x000fe40004000000 */
[----:B------:R-:W-:Y:S02]  /*80a0*/  LOP3.LUT R13, R18, R15, RZ, 0xc0, !PT ;  /* 0x0000000f120d7212 */ /* 0x000fe400078ec0ff */
[----:B------:R-:W-:-:S02]  /*80b0*/  IADD3 R14, PT, PT, -R14, RZ, RZ ;  /* 0x000000ff0e0e7210 */ /* 0x000fc40007ffe1ff */
[-C--:B------:R-:W-:Y:S02]  /*80c0*/  SHF.R.U32.HI R13, RZ, R10.reuse, R13 ;  /* 0x0000000aff0d7219 */ /* 0x080fe4000001160d */
[----:B------:R-:W-:Y:S02]  /*80d0*/  LOP3.LUT P1, RZ, R14, R10, R15, 0xf8, !PT ;  /* 0x0000000a0eff7212 */ /* 0x000fe4000782f80f */
[C---:B------:R-:W-:Y:S02]  /*80e0*/  LOP3.LUT P0, RZ, R13.reuse, 0x1, RZ, 0xc0, !PT ;  /* 0x000000010dff7812 */ /* 0x040fe4000780c0ff */
[----:B------:R-:W-:-:S04]  /*80f0*/  LOP3.LUT P2, RZ, R13, 0x2, RZ, 0xc0, !PT ;  /* 0x000000020dff7812 */ /* 0x000fc8000784c0ff */
[----:B------:R-:W-:Y:S02]  /*8100*/  PLOP3.LUT P0, PT, P0, P1, P2, 0xe0, 0x0 ;  /* 0x000000000000781c */ /* 0x000fe40000703c20 */
[----:B------:R-:W-:Y:S02]  /*8110*/  LOP3.LUT P1, RZ, R8, 0x7fffff, RZ, 0xc0, !PT ;  /* 0x007fffff08ff7812 */ /* 0x000fe4000782c0ff */
[----:B------:R-:W-:-:S04]  /*8120*/  SEL R10, RZ, 0x1, !P0 ;  /* 0x00000001ff0a7807 */ /* 0x000fc80004000000 */
[----:B------:R-:W-:-:S04]  /*8130*/  IADD3 R10, PT, PT, -R10, RZ, RZ ;  /* 0x000000ff0a0a7210 */ /* 0x000fc80007ffe1ff */
[----:B------:R-:W-:Y:S02]  /*8140*/  ISETP.GE.AND P0, PT, R10, RZ, PT ;  /* 0x000000ff0a00720c */ /* 0x000fe40003f06270 */
[----:B------:R-:W-:-:S04]  /*8150*/  IADD3 R10, PT, PT, R11, -0xfc, RZ ;  /* 0xffffff040b0a7810 */ /* 0x000fc80007ffe0ff */
[----:B------:R-:W-:-:S07]  /*8160*/  SHF.R.U32.HI R15, RZ, R10, R15 ;  /* 0x0000000aff0f7219 */ /* 0x000fce000001160f */
[----:B------:R-:W-:-:S04]  /*8170*/  @!P0 IADD3 R15, PT, PT, R15, 0x1, RZ ;  /* 0x000000010f0f8810 */ /* 0x000fc80007ffe0ff */
[----:B------:R-:W-:-:S04]  /*8180*/  @!P1 SHF.L.U32 R15, R15, 0x1, RZ ;  /* 0x000000010f0f9819 */ /* 0x000fc800000006ff */
[----:B------:R-:W-:Y:S01]  /*8190*/  LOP3.LUT R10, R15, 0x80000000, R8, 0xf8, !PT ;  /* 0x800000000f0a7812 */ /* 0x000fe200078ef808 */
[----:B------:R-:W-:Y:S06]  /*81a0*/  BRA `(.L_x_108) ;  /* 0x0000000000047947 */ /* 0x000fec0003800000 */
.L_x_109:
[----:B------:R0:W1:Y:S02]  /*81b0*/  MUFU.RCP R10, R8 ;  /* 0x00000008000a7308 */ /* 0x0000640000001000 */
.L_x_108:
[----:B------:R-:W-:-:S04]  /*81c0*/  MOV R13, 0x0 ;  /* 0x00000000000d7802 */ /* 0x000fc80000000f00 */
[----:B0123--:R-:W-:Y:S05]  /*81d0*/  RET.REL.NODEC R12 `(prb_many_series_one_param_f32) ;  /* 0xffffff7c0c887950 */ /* 0x00ffea0003c3ffff */
        .weak           $__internal_1_$__cuda_sm20_sqrt_rn_f32_slowpath
        .type           $__internal_1_$__cuda_sm20_sqrt_rn_f32_slowpath,@function
        .size           $__internal_1_$__cuda_sm20_sqrt_rn_f32_slowpath,(.L_x_246 - $__internal_1_$__cuda_sm20_sqrt_rn_f32_slowpath)
$__internal_1_$__cuda_sm20_sqrt_rn_f32_slowpath:
[----:B------:R-:W-:-:S13]  /*81e0*/  LOP3.LUT P0, RZ, R8, 0x7fffffff, RZ, 0xc0, !PT ;  /* 0x7fffffff08ff7812 */ /* 0x000fda000780c0ff */
[----:B------:R-:W-:Y:S01]  /*81f0*/  @!P0 MOV R10, R8 ;  /* 0x00000008000a8202 */ /* 0x000fe20000000f00 */
[----:B------:R-:W-:Y:S06]  /*8200*/  @!P0 BRA `(.L_x_110) ;  /* 0x0000000000408947 */ /* 0x000fec0003800000 */
[----:B------:R-:W-:-:S13]  /*8210*/  FSETP.GEU.FTZ.AND P0, PT, R8, RZ, PT ;  /* 0x000000ff0800720b */ /* 0x000fda0003f1e000 */
[----:B------:R-:W-:Y:S01]  /*8220*/  @!P0 MOV R10, 0x7fffffff ;  /* 0x7fffffff000a8802 */ /* 0x000fe20000000f00 */
[----:B------:R-:W-:Y:S06]  /*8230*/  @!P0 BRA `(.L_x_110) ;  /* 0x0000000000348947 */ /* 0x000fec0003800000 */
[----:B------:R-:W-:-:S13]  /*8240*/  FSETP.GTU.FTZ.AND P0, PT, |R8|, +INF , PT ;  /* 0x7f8000000800780b */ /* 0x000fda0003f1c200 */
[----:B------:R-:W-:Y:S01]  /*8250*/  @P0 FADD.FTZ R10, R8, 1 ;  /* 0x3f800000080a0421 */ /* 0x000fe20000010000 */
[----:B------:R-:W-:Y:S06]  /*8260*/  @P0 BRA `(.L_x_110) ;  /* 0x0000000000280947 */ /* 0x000fec0003800000 */
[----:B------:R-:W-:-:S13]  /*8270*/  FSETP.NEU.FTZ.AND P0, PT, |R8|, +INF , PT ;  /* 0x7f8000000800780b */ /* 0x000fda0003f1d200 */
[----:B------:R-:W-:-:S04]  /*8280*/  @P0 FFMA R11, R8, 1.84467440737095516160e+19, RZ ;  /* 0x5f800000080b0823 */ /* 0x000fc800000000ff */
[----:B------:R-:W0:Y:S02]  /*8290*/  @P0 MUFU.RSQ R10, R11 ;  /* 0x0000000b000a0308 */ /* 0x000e240000001400 */
[----:B0-----:R-:W-:Y:S01]  /*82a0*/  @P0 FMUL.FTZ R12, R11, R10 ;  /* 0x0000000a0b0c0220 */ /* 0x001fe20000410000 */
[----:B------:R-:W-:Y:S01]  /*82b0*/  @P0 FMUL.FTZ R16, R10, 0.5 ;  /* 0x3f0000000a100820 */ /* 0x000fe20000410000 */
[----:B------:R-:W-:Y:S02]  /*82c0*/  @!P0 MOV R10, R8 ;  /* 0x00000008000a8202 */ /* 0x000fe40000000f00 */
[----:B------:R-:W-:-:S04]  /*82d0*/  @P0 FADD.FTZ R14, -R12, -RZ ;  /* 0x800000ff0c0e0221 */ /* 0x000fc80000010100 */
[----:B------:R-:W-:-:S04]  /*82e0*/  @P0 FFMA R15, R12, R14, R11 ;  /* 0x0000000e0c0f0223 */ /* 0x000fc8000000000b */
[----:B------:R-:W-:-:S04]  /*82f0*/  @P0 FFMA R15, R15, R16, R12 ;  /* 0x000000100f0f0223 */ /* 0x000fc8000000000c */
[----:B------:R-:W-:-:S07]  /*8300*/  @P0 FMUL.FTZ R10, R15, 2.3283064365386962891e-10 ;  /* 0x2f8000000f0a0820 */ /* 0x000fce0000410000 */
.L_x_110:
[----:B------:R-:W-:Y:S01]  /*8310*/  HFMA2 R11, -RZ, RZ, 0, 0 ;  /* 0x00000000ff0b7431 */ /* 0x000fe200000001ff */
[----:B------:R-:W-:Y:S02]  /*8320*/  MOV R8, R10 ;  /* 0x0000000a00087202 */ /* 0x000fe40000000f00 */
[----:B------:R-:W-:-:S04]  /*8330*/  MOV R10, R17 ;  /* 0x00000011000a7202 */ /* 0x000fc80000000f00 */
[----:B------:R-:W-:Y:S05]  /*8340*/  RET.REL.NODEC R10 `(prb_many_series_one_param_f32) ;  /* 0xffffff7c0a2c7950 */ /* 0x000fea0003c3ffff */
.L_x_111:
[----:B------:R-:W-:-:S00]  /*8350*/  BRA `(.L_x_111) ;  /* 0xfffffffc00fc7947 */ /* 0x000fc0000383ffff */
[----:B------:R-:W-:-:S00]  /*8360*/  NOP ;  /* 0x0000000000007918 */ /* 0x000fc00000000000 */
        /* <DEDUP_REMOVED lines=9> */
.L_x_246:


//--------------------- .text.prb_batch_chunked_f32 --------------------------
	.section	.text.prb_batch_chunked_f32,"ax",@progbits
	.align	128
        .global         prb_batch_chunked_f32
        .type           prb_batch_chunked_f32,@function
        .size           prb_batch_chunked_f32,(.L_x_248 - prb_batch_chunked_f32)
        .other          prb_batch_chunked_f32,@"STO_CUDA_ENTRY STV_DEFAULT"
prb_batch_chunked_f32:
.text.prb_batch_chunked_f32:
[----:B------:R-:W0:Y:S08]  /*0000*/  LDC R1, c[0x0][0x37c] ;  /* 0x0000df00ff017b82 */ /* 0x000e300000000800 */
[----:B------:R-:W1:Y:S01]  /*0010*/  S2UR UR12, SR_CTAID.Y ;  /* 0x00000000000c79c3 */ /* 0x000e620000002600 */
[----:B------:R-:W1:Y:S01]  /*0020*/  LDCU UR4, c[0x0][0x3a8] ;  /* 0x00007500ff0477ac */ /* 0x000e620008000800 */
[----:B0-----:R-:W-:Y:S01]  /*0030*/  IADD3 R1, PT, PT, R1, -0x80, RZ ;  /* 0xffffff8001017810 */ /* 0x001fe20007ffe0ff */
[----:B-1----:R-:W-:-:S06]  /*0040*/  UISETP.GE.AND UP0, UPT, UR12, UR4, UPT ;  /* 0x000000040c00728c */ /* 0x002fcc000bf06270 */
[----:B------:R-:W-:-:S13]  /*0050*/  PLOP3.LUT P0, PT, PT, PT, UP0, 0x80, 0x8 ;  /* 0x000000000008781c */ /* 0x000fda0003f0f008 */
[----:B------:R-:W-:Y:S05]  /*0060*/  @P0 EXIT ;  /* 0x000000000000094d */ /* 0x000fea0003800000 */
[----:B------:R-:W0:Y:S01]  /*0070*/  S2R R3, SR_TID.X ;  /* 0x0000000000037919 */ /* 0x000e220000002100 */
[----:B------:R-:W0:Y:S08]  /*0080*/  S2UR UR4, SR_CTAID.X ;  /* 0x00000000000479c3 */ /* 0x000e300000002500 */
[----:B------:R-:W0:Y:S08]  /*0090*/  LDC R0, c[0x0][0x360] ;  /* 0x0000d800ff007b82 */ /* 0x000e300000000800 */
[----:B------:R-:W1:Y:S01]  /*00a0*/  LDC R4, c[0x0][0x388] ;  /* 0x0000e200ff047b82 */ /* 0x000e620000000800 */
[----:B0-----:R-:W-:-:S05]  /*00b0*/  IMAD R0, R0, UR4, R3 ;  /* 0x0000000400007c24 */ /* 0x001fca000f8e0203 */
[----:B------:R-:W-:-:S04]  /*00c0*/  SHF.L.U32 R13, R0, 0xc, RZ ;  /* 0x0000000c000d7819 */ /* 0x000fc800000006ff */
[----:B-1----:R-:W-:-:S13]  /*00d0*/  ISETP.GE.AND P0, PT, R13, R4, PT ;  /* 0x000000040d00720c */ /* 0x002fda0003f06270 */
[----:B------:R-:W-:Y:S05]  /*00e0*/  @P0 EXIT ;  /* 0x000000000000094d */ /* 0x000fea0003800000 */
[----:B------:R-:W0:Y:S01]  /*00f0*/  LDCU.128 UR8, c[0x0][0x390] ;  /* 0x00007200ff0877ac */ /* 0x000e220008000c00 */
[----:B------:R-:W1:Y:S01]  /*0100*/  LDC R28, c[0x0][0x3b8] ;  /* 0x0000ee00ff1c7b82 */ /* 0x000e620000000800 */
[----:B------:R-:W2:Y:S01]  /*0110*/  LDCU.64 UR6, c[0x0][0x3d0] ;  /* 0x00007a00ff0677ac */ /* 0x000ea20008000a00 */
[----:B------:R-:W3:Y:S01]  /*0120*/  LDCU.64 UR14, c[0x0][0x358] ;  /* 0x00006b00ff0e77ac */ /* 0x000ee20008000a00 */
[----:B0-----:R-:W-:Y:S02]  /*0130*/  UIMAD.WIDE.U32 UR4, UR12, 0x4, UR8 ;  /* 0x000000040c0478a5 */ /* 0x001fe4000f8e0008 */
[----:B--2---:R-:W-:-:S04]  /*0140*/  UISETP.NE.U32.AND UP0, UPT, UR6, URZ, UPT ;  /* 0x000000ff0600728c */ /* 0x004fc8000bf05070 */
[----:B------:R-:W-:Y:S01]  /*0150*/  MOV R6, UR4 ;  /* 0x0000000400067c02 */ /* 0x000fe20008000f00 */
[----:B------:R-:W-:Y:S01]  /*0160*/  UISETP.NE.AND.EX UP0, UPT, UR7, URZ, UPT, UP0 ;  /* 0x000000ff0700728c */ /* 0x000fe2000bf05300 */
[----:B------:R-:W-:-:S03]  /*0170*/  MOV R7, UR5 ;  /* 0x0000000500077c02 */ /* 0x000fc60008000f00 */
[----:B------:R-:W0:Y:S02]  /*0180*/  LDCU.64 UR4, c[0x0][0x3a0] ;  /* 0x00007400ff0477ac */ /* 0x000e240008000a00 */
[----:B---3--:R-:W2:Y:S01]  /*0190*/  LDG.E.CONSTANT R6, desc[UR14][R6.64] ;  /* 0x0000000e06067981 */ /* 0x008ea2000c1e9900 */
[----:B------:R-:W-:-:S04]  /*01a0*/  PLOP3.LUT P0, PT, PT, PT, UP0, 0x80, 0x8 ;  /* 0x000000000008781c */ /* 0x000fc80003f0f008 */
[----:B------:R-:W3:Y:S01]  /*01b0*/  @UP0 LDCU.64 UR6, c[0x0][0x3d0] ;  /* 0x00007a00ff0607ac */ /* 0x000ee20008000a00 */
[----:B0-----:R-:W-:-:S06]  /*01c0*/  UIMAD.WIDE.U32 UR4, UR12, 0x4, UR4 ;  /* 0x000000040c0478a5 */ /* 0x001fcc000f8e0004 */
[----:B------:R-:W-:Y:S02]  /*01d0*/  MOV R8, UR4 ;  /* 0x0000000400087c02 */ /* 0x000fe40008000f00 */
[----:B------:R-:W-:Y:S01]  /*01e0*/  MOV R9, UR5 ;  /* 0x0000000500097c02 */ /* 0x000fe20008000f00 */
[----:B---3--:R-:W-:Y:S02]  /*01f0*/  @UP0 UIMAD.WIDE.U32 UR4, UR12, 0x4, UR6 ;  /* 0x000000040c0408a5 */ /* 0x008fe4000f8e0006 */
[----:B------:R-:W-:Y:S02]  /*0200*/  UIMAD.WIDE.U32 UR6, UR12, 0x4, UR10 ;  /* 0x000000040c0678a5 */ /* 0x000fe4000f8e000a */
[----:B------:R-:W3:Y:S02]  /*0210*/  LDG.E.CONSTANT R8, desc[UR14][R8.64] ;  /* 0x0000000e08087981 */ /* 0x000ee4000c1e9900 */
[----:B------:R-:W-:Y:S02]  /*0220*/  MOV R3, UR5 ;  /* 0x0000000500037c02 */ /* 0x000fe40008000f00 */
[----:B------:R-:W-:Y:S01]  /*0230*/  MOV R2, UR4 ;  /* 0x0000000400027c02 */ /* 0x000fe20008000f00 */
[----:B------:R-:W-:Y:S01]  /*0240*/  IMAD.U32 R21, RZ, RZ, UR7 ;  /* 0x00000007ff157e24 */ /* 0x000fe2000f8e00ff */
[----:B------:R-:W-:-:S03]  /*0250*/  MOV R20, UR6 ;  /* 0x0000000600147c02 */ /* 0x000fc60008000f00 */
[----:B------:R0:W4:Y:S01]  /*0260*/  @P0 LDG.E.CONSTANT R3, desc[UR14][R2.64] ;  /* 0x0000000e02030981 */ /* 0x000122000c1e9900 */
[----:B------:R-:W5:Y:S03]  /*0270*/  LDCU UR7, c[0x0][0x38c] ;  /* 0x00007180ff0777ac */ /* 0x000f660008000800 */
[----:B------:R-:W4:Y:S01]  /*0280*/  LDG.E.CONSTANT R20, desc[UR14][R20.64] ;  /* 0x0000000e14147981 */ /* 0x000f22000c1e9900 */
[----:B------:R-:W-:Y:S01]  /*0290*/  UMOV UR6, UR12 ;  /* 0x0000000c00067c82 */ /* 0x000fe20008000000 */
[----:B-1----:R-:W-:Y:S01]  /*02a0*/  IMAD R28, R28, UR12, RZ ;  /* 0x0000000c1c1c7c24 */ /* 0x002fe2000f8e02ff */
[----:B------:R-:W-:Y:S02]  /*02b0*/  VIADDMNMX.U32 R16, R13, 0x1000, R4, PT ;  /* 0x000010000d107846 */ /* 0x000fe40003800004 */
[----:B--2---:R-:W-:Y:S02]  /*02c0*/  R2UR UR13, R6 ;  /* 0x00000000060d72ca */ /* 0x004fe400000e0000 */
[----:B------:R-:W1:Y:S11]  /*02d0*/  LDC.64 R6, c[0x0][0x3b0] ;  /* 0x0000ec00ff067b82 */ /* 0x000e760000000a00 */
[----:B------:R-:W-:Y:S01]  /*02e0*/  I2FP.F32.S32 R0, UR13 ;  /* 0x0000000d00007c45 */ /* 0x000fe20008201400 */
[----:B-----5:R-:W-:-:S03]  /*02f0*/  UIADD3 UR7, UPT, UPT, UR13, UR7, URZ ;  /* 0x000000070d077290 */ /* 0x020fc6000fffe0ff */
[----:B------:R-:W-:Y:S01]  /*0300*/  R2UR UR16, R0 ;  /* 0x00000000001072ca */ /* 0x000fe200000e0000 */
[----:B------:R-:W-:Y:S01]  /*0310*/  HFMA2 R0, -RZ, RZ, 1.875, 0 ;  /* 0x3f800000ff007431 */ /* 0x000fe200000001ff */
[----:B------:R-:W-:-:S04]  /*0320*/  UIADD3 UR18, UPT, UPT, UR7, -0x1, URZ ;  /* 0xffffffff07127890 */ /* 0x000fc8000fffe0ff */
[----:B------:R2:W-:Y:S01]  /*0330*/  STL [R1+0x60], R0 ;  /* 0x0000600001007387 */ /* 0x0005e20000100800 */
[----:B-1----:R-:W-:Y:S01]  /*0340*/  IMAD.WIDE R28, R28, 0x4, R6 ;  /* 0x000000041c1c7825 */ /* 0x002fe200078e0206 */
[----:B---3--:R-:W-:-:S05]  /*0350*/  I2FP.F32.S32 R8, R8 ;  /* 0x0000000800087245 */ /* 0x008fca0000201400 */
[----:B0-----:R-:W-:Y:S01]  /*0360*/  FADD R2, -R8, UR16 ;  /* 0x0000001008027e21 */ /* 0x001fe20008000100 */
[----:B----4-:R-:W-:-:S04]  /*0370*/  @P0 R2UR UR6, R3 ;  /* 0x00000000030602ca */ /* 0x010fc800000e0000 */
[----:B------:R-:W-:Y:S02]  /*0380*/  R2UR UR17, R2 ;  /* 0x00000000021172ca */ /* 0x000fe400000e0000 */
[----:B------:R-:W-:-:S13]  /*0390*/  ISETP.GE.AND P0, PT, R20, 0x1, PT ;  /* 0x000000011400780c */ /* 0x000fda0003f06270 */
[----:B--2---:R-:W-:Y:S05]  /*03a0*/  @!P0 BRA `(.L_x_112) ;  /* 0x0000000000888947 */ /* 0x004fea0003800000 */
[C---:B------:R-:W-:Y:S02]  /*03b0*/  ISETP.GE.U32.AND P0, PT, R20.reuse, 0x4, PT ;  /* 0x000000041400780c */ /* 0x040fe40003f06070 */
[----:B------:R-:W-:Y:S02]  /*03c0*/  IADD3 R9, PT, PT, R1, 0x60, RZ ;  /* 0x0000006001097810 */ /* 0x000fe40007ffe0ff */
[----:B------:R-:W-:Y:S02]  /*03d0*/  LOP3.LUT R0, R20, 0x3, RZ, 0xc0, !PT ;  /* 0x0000000314007812 */ /* 0x000fe400078ec0ff */
[----:B------:R-:W-:-:S07]  /*03e0*/  MOV R2, 0x1 ;  /* 0x0000000100027802 */ /* 0x000fce0000000f00 */
[----:B------:R-:W-:Y:S05]  /*03f0*/  @!P0 BRA `(.L_x_113) ;  /* 0x0000000000488947 */ /* 0x000fea0003800000 */
[----:B------:R-:W-:Y:S01]  /*0400*/  LOP3.LUT R2, R20, 0x7ffffffc, RZ, 0xc0, !PT ;  /* 0x7ffffffc14027812 */ /* 0x000fe200078ec0ff */
[----:B------:R-:W-:Y:S01]  /*0410*/  HFMA2 R3, -RZ, RZ, 0, 0 ;  /* 0x00000000ff037431 */ /* 0x000fe200000001ff */
[----:B------:R-:W-:Y:S02]  /*0420*/  IADD3 R10, PT, PT, R1, 0x68, RZ ;  /* 0x00000068010a7810 */ /* 0x000fe40007ffe0ff */
[----:B------:R-:W-:-:S07]  /*0430*/  IADD3 R2, PT, PT, -R2, RZ, RZ ;  /* 0x000000ff02027210 */ /* 0x000fce0007ffe1ff */
.L_x_114:
[----:B------:R-:W2:Y:S01]  /*0440*/  LDL R5, [R10+-0x8] ;  /* 0xfffff8000a057983 */ /* 0x000ea20000100800 */
[----:B------:R-:W-:Y:S02]  /*0450*/  IADD3 R2, PT, PT, R2, 0x4, RZ ;  /* 0x0000000402027810 */ /* 0x000fe40007ffe0ff */
[----:B------:R-:W-:Y:S02]  /*0460*/  IADD3 R3, PT, PT, R3, 0x4, RZ ;  /* 0x0000000403037810 */ /* 0x000fe40007ffe0ff */
[----:B------:R-:W-:Y:S01]  /*0470*/  ISETP.NE.AND P0, PT, R2, RZ, PT ;  /* 0x000000ff0200720c */ /* 0x000fe20003f05270 */
[----:B--2---:R-:W-:-:S04]  /*0480*/  FMUL R5, R5, UR16 ;  /* 0x0000001005057c20 */ /* 0x004fc80008400000 */
[----:B------:R-:W-:Y:S01]  /*0490*/  FMUL R6, R5, UR16 ;  /* 0x0000001005067c20 */ /* 0x000fe20008400000 */
[----:B------:R-:W-:Y:S03]  /*04a0*/  STL [R10+-0x4], R5 ;  /* 0xfffffc050a007387 */ /* 0x000fe60000100800 */
[----:B------:R-:W-:-:S04]  /*04b0*/  FMUL R7, R6, UR16 ;  /* 0x0000001006077c20 */ /* 0x000fc80008400000 */
[----:B------:R-:W-:Y:S01]  /*04c0*/  FMUL R8, R7, UR16 ;  /* 0x0000001007087c20 */ /* 0x000fe20008400000 */
[----:B------:R-:W-:Y:S04]  /*04d0*/  STL.64 [R10], R6 ;  /* 0x000000060a007387 */ /* 0x000fe80000100a00 */
[----:B------:R0:W-:Y:S02]  /*04e0*/  STL [R10+0x8], R8 ;  /* 0x000008080a007387 */ /* 0x0001e40000100800 */
[----:B0-----:R-:W-:Y:S01]  /*04f0*/  IADD3 R10, PT, PT, R10, 0x10, RZ ;  /* 0x000000100a0a7810 */ /* 0x001fe20007ffe0ff */
[----:B------:R-:W-:Y:S06]  /*0500*/  @P0 BRA `(.L_x_114) ;  /* 0xfffffffc00cc0947 */ /* 0x000fec000383ffff */
[----:B------:R-:W-:-:S07]  /*0510*/  VIADD R2, R3, 0x1 ;  /* 0x0000000103027836 */ /* 0x000fce0000000000 */
.L_x_113:
[----:B------:R-:W-:-:S13]  /*0520*/  ISETP.NE.AND P0, PT, R0, RZ, PT ;  /* 0x000000ff0000720c */ /* 0x000fda0003f05270 */
[----:B------:R-:W-:Y:S05]  /*0530*/  @!P0 BRA `(.L_x_112) ;  /* 0x0000000000248947 */ /* 0x000fea0003800000 */
[----:B------:R-:W-:Y:S01]  /*0540*/  IMAD R9, R2, 0x4, R9 ;  /* 0x0000000402097824 */ /* 0x000fe200078e0209 */
[----:B------:R-:W-:-:S07]  /*0550*/  IADD3 R0, PT, PT, -R0, RZ, RZ ;  /* 0x000000ff00007210 */ /* 0x000fce0007ffe1ff */
.L_x_115:
[----:B------:R-:W2:Y:S01]  /*0560*/  LDL R2, [R9+-0x4] ;  /* 0xfffffc0009027983 */ /* 0x000ea20000100800 */
[----:B------:R-:W-:-:S04]  /*0570*/  IADD3 R0, PT, PT, R0, 0x1, RZ ;  /* 0x0000000100007810 */ /* 0x000fc80007ffe0ff */
[----:B------:R-:W-:Y:S01]  /*0580*/  ISETP.NE.AND P0, PT, R0, RZ, PT ;  /* 0x000000ff0000720c */ /* 0x000fe20003f05270 */
[----:B--2---:R-:W-:-:S05]  /*0590*/  FMUL R2, R2, UR16 ;  /* 0x0000001002027c20 */ /* 0x004fca0008400000 */
[----:B------:R0:W-:Y:S02]  /*05a0*/  STL [R9], R2 ;  /* 0x0000000209007387 */ /* 0x0001e40000100800 */
[----:B0-----:R-:W-:-:S05]  /*05b0*/  IADD3 R9, PT, PT, R9, 0x4, RZ ;  /* 0x0000000409097810 */ /* 0x001fca0007ffe0ff */
[----:B------:R-:W-:Y:S05]  /*05c0*/  @P0 BRA `(.L_x_115) ;  /* 0xfffffffc00e40947 */ /* 0x000fea000383ffff */
.L_x_112:
[----:B------:R-:W-:-:S13]  /*05d0*/  ISETP.GE.AND P0, PT, R16, UR7, PT ;  /* 0x0000000710007c0c */ /* 0x000fda000bf06270 */
[----:B------:R-:W-:Y:S05]  /*05e0*/  @!P0 BRA `(.L_x_116) ;  /* 0x0000004400088947 */ /* 0x000fea0003800000 */
[CC--:B------:R-:W-:Y:S01]  /*05f0*/  ISETP.GE.U32.AND P0, PT, R13.reuse, R4.reuse, PT ;  /* 0x000000040d00720c */ /* 0x0c0fe20003f06070 */
[----:B------:R-:W-:Y:S01]  /*0600*/  BSSY.RECONVERGENT B0, `(.L_x_117) ;  /* 0x000003e000007945 */ /* 0x000fe20003800200 */
[C---:B------:R-:W-:Y:S02]  /*0610*/  ISETP.LT.U32.AND P1, PT, R13.reuse, R4, PT ;  /* 0x000000040d00720c */ /* 0x040fe40003f21070 */
[----:B------:R-:W-:-:S13]  /*0620*/  ISETP.GE.OR P0, PT, R13, UR18, P0 ;  /* 0x000000120d007c0c */ /* 0x000fda0008706670 */
[----:B------:R-:W-:Y:S05]  /*0630*/  @P0 BRA `(.L_x_118) ;  /* 0x0000000000e80947 */ /* 0x000fea0003800000 */
[----:B------:R-:W-:Y:S01]  /*0640*/  MOV R0, UR7 ;  /* 0x0000000700007c02 */ /* 0x000fe20008000f00 */
[----:B------:R-:W-:Y:S01]  /*0650*/  BSSY.RECONVERGENT B1, `(.L_x_119) ;  /* 0x000001d000017945 */ /* 0x000fe20003800200 */
[----:B------:R-:W-:Y:S02]  /*0660*/  VIADDMNMX.U32 R3, R13, 0x1, R16, !PT ;  /* 0x000000010d037846 */ /* 0x000fe40007800010 */
[----:B------:R-:W-:Y:S02]  /*0670*/  LOP3.LUT R2, RZ, R13, RZ, 0x33, !PT ;  /* 0x0000000dff027212 */ /* 0x000fe400078e33ff */
[----:B------:R-:W-:-:S04]  /*0680*/  IADD3 R0, PT, PT, R0, -0x2, -R13 ;  /* 0xfffffffe00007810 */ /* 0x000fc80007ffe80d */
[----:B------:R-:W-:-:S04]  /*0690*/  VIADDMNMX.U32 R0, R3, R2, R0, PT ;  /* 0x0000000203007246 */ /* 0x000fc80003800000 */
[----:B------:R-:W-:-:S04]  /*06a0*/  LOP3.LUT R2, R0, 0x3, RZ, 0xc0, !PT ;  /* 0x0000000300027812 */ /* 0x000fc800078ec0ff */
[----:B------:R-:W-:-:S13]  /*06b0*/  ISETP.NE.AND P0, PT, R2, 0x3, PT ;  /* 0x000000030200780c */ /* 0x000fda0003f05270 */
[----:B------:R-:W-:Y:S05]  /*06c0*/  @!P0 BRA `(.L_x_120) ;  /* 0x0000000000548947 */ /* 0x000fea0003800000 */
[----:B------:R-:W0:Y:S01]  /*06d0*/  LDC.64 R8, c[0x0][0x3d8] ;  /* 0x0000f600ff087b82 */ /* 0x000e220000000a00 */
[----:B------:R-:W-:Y:S01]  /*06e0*/  IADD3 R5, PT, PT, R0, 0x1, RZ ;  /* 0x0000000100057810 */ /* 0x000fe20007ffe0ff */
[----:B------:R-:W-:Y:S01]  /*06f0*/  BSSY.RECONVERGENT B2, `(.L_x_121) ;  /* 0x0000011000027945 */ /* 0x000fe20003800200 */
[----:B------:R-:W-:Y:S02]  /*0700*/  MOV R12, RZ ;  /* 0x000000ff000c7202 */ /* 0x000fe40000000f00 */
[----:B------:R-:W-:-:S03]  /*0710*/  LOP3.LUT R17, R5, 0x3, RZ, 0xc0, !PT ;  /* 0x0000000305117812 */ /* 0x000fc600078ec0ff */
[----:B------:R-:W1:Y:S08]  /*0720*/  LDC.64 R6, c[0x0][0x3e0] ;  /* 0x0000f800ff067b82 */ /* 0x000e700000000a00 */
[----:B------:R-:W2:Y:S02]  /*0730*/  LDC.64 R2, c[0x0][0x3e8] ;  /* 0x0000fa00ff027b82 */ /* 0x000ea40000000a00 */
.L_x_122:
[----:B---3--:R-:W-:Y:S01]  /*0740*/  IMAD R19, R4, UR6, R13 ;  /* 0x0000000604137c24 */ /* 0x008fe2000f8e020d */
[----:B------:R-:W-:Y:S02]  /*0750*/  MOV R5, 0x7fffffff ;  /* 0x7fffffff00057802 */ /* 0x000fe40000000f00 */
[----:B------:R-:W-:Y:S01]  /*0760*/  IADD3 R12, PT, PT, R12, 0x1, RZ ;  /* 0x000000010c0c7810 */ /* 0x000fe20007ffe0ff */
[----:B0-----:R-:W-:Y:S01]  /*0770*/  IMAD.WIDE R10, R19, 0x4, R8 ;  /* 0x00000004130a7825 */ /* 0x001fe200078e0208 */
[----:B------:R-:W-:Y:S02]  /*0780*/  IADD3 R13, PT, PT, R13, 0x1, RZ ;  /* 0x000000010d0d7810 */ /* 0x000fe40007ffe0ff */
[----:B------:R-:W-:Y:S01]  /*0790*/  ISETP.NE.AND P0, PT, R12, R17, PT ;  /* 0x000000110c00720c */ /* 0x000fe20003f05270 */
[C---:B-1----:R-:W-:Y:S01]  /*07a0*/  IMAD.WIDE R14, R19.reuse, 0x4, R6 ;  /* 0x00000004130e7825 */ /* 0x042fe200078e0206 */
[----:B------:R3:W-:Y:S03]  /*07b0*/  STG.E desc[UR14][R10.64], R5 ;  /* 0x000000050a007986 */ /* 0x0007e6000c10190e */
[----:B--2---:R-:W-:Y:S01]  /*07c0*/  IMAD.WIDE R18, R19, 0x4, R2 ;  /* 0x0000000413127825 */ /* 0x004fe200078e0202 */
[----:B------:R3:W-:Y:S04]  /*07d0*/  STG.E desc[UR14][R14.64], R5 ;  /* 0x000000050e007986 */ /* 0x0007e8000c10190e */
[----:B------:R3:W-:Y:S03]  /*07e0*/  STG.E desc[UR14][R18.64], R5 ;  /* 0x0000000512007986 */ /* 0x0007e6000c10190e */
[----:B------:R-:W-:Y:S05]  /*07f0*/  @P0 BRA `(.L_x_122) ;  /* 0xfffffffc00d00947 */ /* 0x000fea000383ffff */
[----:B------:R-:W-:Y:S05]  /*0800*/  BSYNC.RECONVERGENT B2 ;  /* 0x0000000000027941 */ /* 0x000fea0003800200 */
.L_x_121:
[----:B------:R-:W-:-:S13]  /*0810*/  ISETP.LT.U32.AND P1, PT, R13, R16, PT ;  /* 0x000000100d00720c */ /* 0x000fda0003f21070 */
.L_x_120:
[----:B------:R-:W-:Y:S05]  /*0820*/  BSYNC.RECONVERGENT B1 ;  /* 0x0000000000017941 */ /* 0x000fea0003800200 */
.L_x_119:
[----:B------:R-:W0:Y:S01]  /*0830*/  LDC.64 R6, c[0x0][0x3d8] ;  /* 0x0000f600ff067b82 */ /* 0x000e220000000a00 */
[----:B------:R-:W-:-:S07]  /*0840*/  ISETP.GE.U32.AND P0, PT, R0, 0x3, PT ;  /* 0x000000030000780c */ /* 0x000fce0003f06070 */
[----:B------:R-:W1:Y:S08]  /*0850*/  LDC.64 R8, c[0x0][0x3e0] ;  /* 0x0000f800ff087b82 */ /* 0x000e700000000a00 */
[----:B------:R-:W2:Y:S01]  /*0860*/  LDC.64 R2, c[0x0][0x3e8] ;  /* 0x0000fa00ff027b82 */ /* 0x000ea20000000a00 */
[----:B------:R-:W-:Y:S05]  /*0870*/  @!P0 BRA `(.L_x_118) ;  /* 0x0000000000588947 */ /* 0x000fea0003800000 */
.L_x_123:
[----:B---34-:R-:W-:Y:S01]  /*0880*/  IMAD R19, R4, UR6, R13 ;  /* 0x0000000604137c24 */ /* 0x018fe2000f8e020d */
[----:B------:R-:W-:Y:S01]  /*0890*/  IADD3 R13, PT, PT, R13, 0x4, RZ ;  /* 0x000000040d0d7810 */ /* 0x000fe20007ffe0ff */
[----:B------:R-:W-:Y:S02]  /*08a0*/  IMAD.MOV.U32 R5, RZ, RZ, 0x7fffffff ;  /* 0x7fffffffff057424 */ /* 0x000fe400078e00ff */
[----:B0-----:R-:W-:Y:S01]  /*08b0*/  IMAD.WIDE R10, R19, 0x4, R6 ;  /* 0x00000004130a7825 */ /* 0x001fe200078e0206 */
[C---:B------:R-:W-:Y:S02]  /*08c0*/  ISETP.GE.U32.AND P0, PT, R13.reuse, R16, PT ;  /* 0x000000100d00720c */ /* 0x040fe40003f06070 */
[----:B------:R-:W-:Y:S01]  /*08d0*/  ISETP.LT.AND P2, PT, R13, UR18, PT ;  /* 0x000000120d007c0c */ /* 0x000fe2000bf41270 */
[----:B-1----:R-:W-:Y:S01]  /*08e0*/  IMAD.WIDE R14, R19, 0x4, R8 ;  /* 0x00000004130e7825 */ /* 0x002fe200078e0208 */
[----:B------:R4:W-:Y:S01]  /*08f0*/  STG.E desc[UR14][R10.64], R5 ;  /* 0x000000050a007986 */ /* 0x0009e2000c10190e */
[----:B------:R-:W-:-:S02]  /*0900*/  PLOP3.LUT P1, PT, P0, PT, PT, 0x8, 0x80 ;  /* 0x000000000080781c */ /* 0x000fc4000072e170 */
[----:B--2---:R-:W-:Y:S01]  /*0910*/  IMAD.WIDE R18, R19, 0x4, R2 ;  /* 0x0000000413127825 */ /* 0x004fe200078e0202 */
[----:B------:R4:W-:Y:S04]  /*0920*/  STG.E desc[UR14][R14.64], R5 ;  /* 0x000000050e007986 */ /* 0x0009e8000c10190e */
        /* <DEDUP_REMOVED lines=9> */
[----:B------:R4:W-:Y:S01]  /*09c0*/  STG.E desc[UR14][R18.64+0xc], R5 ;  /* 0x00000c0512007986 */ /* 0x0009e2000c10190e */
[----:B------:R-:W-:Y:S05]  /*09d0*/  @!P0 BRA P2, `(.L_x_123) ;  /* 0xfffffffc00a88947 */ /* 0x000fea000103ffff */
.L_x_118:
[----:B------:R-:W-:Y:S05]  /*09e0*/  BSYNC.RECONVERGENT B0 ;  /* 0x0000000000007941 */ /* 0x000fea0003800200 */
.L_x_117:
[----:B------:R-:W-:Y:S05]  /*09f0*/  @!P1 EXIT ;  /* 0x000000000000994d */ /* 0x000fea0003800000 */
[----:B------:R0:W-:Y:S01]  /*0a00*/  STL [R1+0x4], RZ ;  /* 0x000004ff01007387 */ /* 0x0001e20000100800 */
[----:B------:R-:W-:Y:S01]  /*0a10*/  UISETP.GE.AND UP0, UPT, UR13, 0x1, UPT ;  /* 0x000000010d00788c */ /* 0x000fe2000bf06270 */
[----:B------:R-:W-:Y:S01]  /*0a20*/  HFMA2 R17, -RZ, RZ, 0, 0 ;  /* 0x00000000ff117431 */ /* 0x000fe200000001ff */
[----:B------:R-:W-:Y:S01]  /*0a30*/  IADD3 R0, PT, PT, R1, 0x20, RZ ;  /* 0x0000002001007810 */ /* 0x000fe20007ffe0ff */
[----:B------:R0:W-:Y:S01]  /*0a40*/  STL.64 [R1+0x8], RZ ;  /* 0x000008ff01007387 */ /* 0x0001e20000100a00 */
[----:B---34-:R-:W-:Y:S02]  /*0a50*/  CS2R R18, SRZ ;  /* 0x0000000000127805 */ /* 0x018fe4000001ff00 */
[----:B--2---:R-:W-:Y:S01]  /*0a60*/  MOV R2, RZ ;  /* 0x000000ff00027202 */ /* 0x004fe20000000f00 */
[----:B------:R2:W-:Y:S04]  /*0a70*/  STL.128 [R1+0x20], RZ ;  /* 0x000020ff01007387 */ /* 0x0005e80000100c00 */
[----:B------:R2:W-:Y:S04]  /*0a80*/  STL.128 [R1+0x10], RZ ;  /* 0x000010ff01007387 */ /* 0x0005e80000100c00 */
[----:B------:R2:W-:Y:S01]  /*0a90*/  STL.128 [R1+0x30], RZ ;  /* 0x000030ff01007387 */ /* 0x0005e20000100c00 */
[----:B0-----:R-:W-:Y:S05]  /*0aa0*/  BRA.U !UP0, `(.L_x_124) ;  /* 0x0000000508a87547 */ /* 0x001fea000b800000 */
[C---:B------:R-:W-:Y:S02]  /*0ab0*/  IADD3 R2, PT, PT, R20.reuse, -0x1, RZ ;  /* 0xffffffff14027810 */ /* 0x040fe40007ffe0ff */
[----:B------:R-:W-:Y:S02]  /*0ac0*/  CS2R R18, SRZ ;  /* 0x0000000000127805 */ /* 0x000fe4000001ff00 */
[----:B------:R-:W-:Y:S01]  /*0ad0*/  LOP3.LUT R15, R20, 0x3, RZ, 0xc0, !PT ;  /* 0x00000003140f7812 */ /* 0x000fe200078ec0ff */
[----:B------:R-:W-:Y:S01]  /*0ae0*/  UMOV UR4, 0x1 ;  /* 0x0000000100047882 */ /* 0x000fe20000000000 */
[----:B------:R-:W-:Y:S02]  /*0af0*/  ISETP.GE.U32.AND P0, PT, R2, 0x3, PT ;  /* 0x000000030200780c */ /* 0x000fe40003f06070 */
[----:B------:R-:W-:Y:S02]  /*0b00*/  LOP3.LUT R3, R20, 0x7ffffffc, RZ, 0xc0, !PT ;  /* 0x7ffffffc14037812 */ /* 0x000fe400078ec0ff */
[----:B------:R-:W-:-:S02]  /*0b10*/  IADD3 R21, PT, PT, R13, -UR13, RZ ;  /* 0x8000000d0d157c10 */ /* 0x000fc4000fffe0ff */
[----:B------:R-:W-:Y:S02]  /*0b20*/  MOV R2, RZ ;  /* 0x000000ff00027202 */ /* 0x000fe40000000f00 */
[----:B------:R-:W-:-:S07]  /*0b30*/  MOV R17, RZ ;  /* 0x000000ff00117202 */ /* 0x000fce0000000f00 */
.L_x_128:
[----:B01-34-:R-:W0:Y:S01]  /*0b40*/  LDC.64 R4, c[0x0][0x380] ;  /* 0x0000e000ff047b82 */ /* 0x01be220000000a00 */
[----:B------:R-:W-:-:S05]  /*0b50*/  IADD3 R7, PT, PT, R21, UR4, RZ ;  /* 0x0000000415077c10 */ /* 0x000fca000fffe0ff */
[----:B0-----:R-:W-:-:S05]  /*0b60*/  IMAD.WIDE R4, R7, 0x4, R4 ;  /* 0x0000000407047825 */ /* 0x001fca00078e0204 */
[----:B-1----:R-:W3:Y:S01]  /*0b70*/  LDG.E.CONSTANT R8, desc[UR14][R4.64] ;  /* 0x0000000e04087981 */ /* 0x002ee2000c1e9900 */
[----:B------:R-:W-:Y:S01]  /*0b80*/  ISETP.GE.AND P1, PT, R20, 0x1, PT ;  /* 0x000000011400780c */ /* 0x000fe20003f26270 */
[C---:B---3--:R-:W-:Y:S01]  /*0b90*/  FFMA R17, R8.reuse, R8, -R17 ;  /* 0x0000000808117223 */ /* 0x048fe20000000811 */
[----:B------:R-:W-:-:S03]  /*0ba0*/  FADD R19, R8, -R19 ;  /* 0x8000001308137221 */ /* 0x000fc60000000000 */
[----:B------:R-:W-:Y:S01]  /*0bb0*/  FADD R9, R17, R2 ;  /* 0x0000000211097221 */ /* 0x000fe20000000000 */
[----:B------:R-:W-:-:S03]  /*0bc0*/  FADD R7, R19, R18 ;  /* 0x0000001213077221 */ /* 0x000fc60000000000 */
[----:B------:R-:W-:Y:S01]  /*0bd0*/  FADD R2, R9, -R2 ;  /* 0x8000000209027221 */ /* 0x000fe20000000000 */
[----:B------:R-:W-:Y:S01]  /*0be0*/  FADD R6, R7, -R18 ;  /* 0x8000001207067221 */ /* 0x000fe20000000000 */
[----:B------:R-:W-:Y:S02]  /*0bf0*/  IMAD.MOV.U32 R18, RZ, RZ, R7 ;  /* 0x000000ffff127224 */ /* 0x000fe400078e0007 */
[----:B------:R-:W-:Y:S01]  /*0c00*/  FADD R17, -R17, R2 ;  /* 0x0000000211117221 */ /* 0x000fe20000000100 */
[----:B------:R-:W-:Y:S01]  /*0c10*/  FADD R19, -R19, R6 ;  /* 0x0000000613137221 */ /* 0x000fe20000000100 */
[----:B------:R-:W-:Y:S01]  /*0c20*/  MOV R2, R9 ;  /* 0x0000000900027202 */ /* 0x000fe20000000f00 */
[----:B------:R-:W-:Y:S06]  /*0c30*/  @!P1 BRA `(.L_x_125) ;  /* 0x0000000400349947 */ /* 0x000fec0003800000 */
[----:B------:R-:W-:Y:S01]  /*0c40*/  I2FP.F32.U32 R9, UR4 ;  /* 0x0000000400097c45 */ /* 0x000fe20008201000 */
[----:B------:R-:W-:-:S03]  /*0c50*/  HFMA2 R4, -RZ, RZ, 0, 5.9604644775390625e-08 ;  /* 0x00000001ff047431 */ /* 0x000fc600000001ff */
[----:B------:R-:W-:Y:S01]  /*0c60*/  MOV R12, R9 ;  /* 0x00000009000c7202 */ /* 0x000fe20000000f00 */
[----:B------:R-:W-:Y:S06]  /*0c70*/  @!P0 BRA `(.L_x_126) ;  /* 0x0000000000a08947 */ /* 0x000fec0003800000 */
[----:B------:R-:W-:Y:S02]  /*0c80*/  MOV R10, 0x1 ;  /* 0x00000001000a7802 */ /* 0x000fe40000000f00 */
[----:B------:R-:W-:-:S07]  /*0c90*/  MOV R12, R9 ;  /* 0x00000009000c7202 */ /* 0x000fce0000000f00 */
.L_x_127:
[----:B0-----:R-:W-:-:S05]  /*0ca0*/  LEA R11, R10, R1, 0x2 ;  /* 0x000000010a0b7211 */ /* 0x001fca00078e10ff */
[----:B------:R-:W3:Y:S04]  /*0cb0*/  LDL.64 R6, [R11+0x24] ;  /* 0x000024000b067983 */ /* 0x000ee80000100a00 */
[----:B------:R-:W4:Y:S01]  /*0cc0*/  LDL.64 R4, [R11+0x4] ;  /* 0x000004000b047983 */ /* 0x000f220000100a00 */
[----:B------:R-:W-:-:S03]  /*0cd0*/  FMUL R23, R9, R12 ;  /* 0x0000000c09177220 */ /* 0x000fc60000400000 */
[----:B------:R-:W5:Y:S01]  /*0ce0*/  LDL R25, [R11+0x20] ;  /* 0x000020000b197983 */ /* 0x000f620000100800 */
[----:B------:R-:W-:-:S03]  /*0cf0*/  FMUL R14, R9, R23 ;  /* 0x00000017090e7220 */ /* 0x000fc60000400000 */
[----:B------:R-:W2:Y:S01]  /*0d00*/  LDL R27, [R11+0x2c] ;  /* 0x00002c000b1b7983 */ /* 0x000ea20000100800 */
[C---:B---3--:R-:W-:Y:S01]  /*0d10*/  FFMA R23, R8.reuse, R23, -R6 ;  /* 0x0000001708177223 */ /* 0x048fe20000000806 */
[----:B------:R-:W-:-:S03]  /*0d20*/  FFMA R22, R8, R14, -R7 ;  /* 0x0000000e08167223 */ /* 0x000fc60000000807 */
[----:B----4-:R-:W-:Y:S01]  /*0d30*/  FADD R6, R4, R23 ;  /* 0x0000001704067221 */ /* 0x010fe20000000000 */
[----:B------:R-:W-:-:S03]  /*0d40*/  FADD R7, R5, R22 ;  /* 0x0000001605077221 */ /* 0x000fc60000000000 */
[----:B------:R-:W-:Y:S01]  /*0d50*/  FADD R4, -R4, R6 ;  /* 0x0000000604047221 */ /* 0x000fe20000000100 */
[----:B------:R-:W-:Y:S01]  /*0d60*/  FADD R5, -R5, R7 ;  /* 0x0000000705057221 */ /* 0x000fe20000000100 */
[----:B------:R-:W-:Y:S01]  /*0d70*/  FMUL R14, R9, R14 ;  /* 0x0000000e090e7220 */ /* 0x000fe20000400000 */
[----:B-----5:R-:W-:Y:S01]  /*0d80*/  FFMA R12, R8, R12, -R25 ;  /* 0x0000000c080c7223 */ /* 0x020fe20000000819 */
[----:B------:R-:W-:Y:S01]  /*0d90*/  FADD R4, -R23, R4 ;  /* 0x0000000417047221 */ /* 0x000fe20000000100 */
[----:B------:R-:W-:Y:S01]  /*0da0*/  FADD R5, -R22, R5 ;  /* 0x0000000516057221 */ /* 0x000fe20000000100 */
[----:B------:R-:W3:Y:S04]  /*0db0*/  LDL R23, [R11] ;  /* 0x000000000b177983 */ /* 0x000ee80000100800 */
[----:B------:R-:W4:Y:S01]  /*0dc0*/  LDL R22, [R11+0xc] ;  /* 0x00000c000b167983 */ /* 0x000f220000100800 */
[----:B--2---:R-:W-:-:S03]  /*0dd0*/  FFMA R27, R8, R14, -R27 ;  /* 0x0000000e081b7223 */ /* 0x004fc6000000081b */
[----:B------:R-:W-:Y:S04]  /*0de0*/  STL.64 [R11+0x4], R6 ;  /* 0x000004060b007387 */ /* 0x000fe80000100a00 */
[----:B------:R0:W-:Y:S02]  /*0df0*/  STL.64 [R11+0x24], R4 ;  /* 0x000024040b007387 */ /* 0x0001e40000100a00 */
[----:B0-----:R-:W-:-:S04]  /*0e00*/  IADD3 R4, PT, PT, R10, 0x3, RZ ;  /* 0x000000030a047810 */ /* 0x001fc80007ffe0ff */
[----:B------:R-:W-:Y:S02]  /*0e10*/  ISETP.NE.AND P1, PT, R4, R3, PT ;  /* 0x000000030400720c */ /* 0x000fe40003f25270 */
[----:B------:R-:W-:-:S04]  /*0e20*/  IADD3 R4, PT, PT, R10, 0x4, RZ ;  /* 0x000000040a047810 */ /* 0x000fc80007ffe0ff */
[----:B------:R-:W-:Y:S01]  /*0e30*/  MOV R10, R4 ;  /* 0x00000004000a7202 */ /* 0x000fe20000000f00 */
[----:B---3--:R-:W-:Y:S01]  /*0e40*/  FADD R6, R23, R12 ;  /* 0x0000000c17067221 */ /* 0x008fe20000000000 */
[----:B----4-:R-:W-:-:S03]  /*0e50*/  FADD R7, R22, R27 ;  /* 0x0000001b16077221 */ /* 0x010fc60000000000 */
[----:B------:R-:W-:Y:S01]  /*0e60*/  FADD R23, -R23, R6 ;  /* 0x0000000617177221 */ /* 0x000fe20000000100 */
[----:B------:R-:W-:-:S03]  /*0e70*/  FADD R24, -R22, R7 ;  /* 0x0000000716187221 */ /* 0x000fc60000000100 */
[----:B------:R-:W-:Y:S01]  /*0e80*/  FADD R22, -R12, R23 ;  /* 0x000000170c167221 */ /* 0x000fe20000000100 */
[----:B------:R-:W-:Y:S01]  /*0e90*/  FADD R24, -R27, R24 ;  /* 0x000000181b187221 */ /* 0x000fe20000000100 */
[----:B------:R0:W-:Y:S04]  /*0ea0*/  STL [R11], R6 ;  /* 0x000000060b007387 */ /* 0x0001e80000100800 */
[----:B------:R0:W-:Y:S04]  /*0eb0*/  STL [R11+0x20], R22 ;  /* 0x000020160b007387 */ /* 0x0001e80000100800 */
[----:B------:R0:W-:Y:S04]  /*0ec0*/  STL [R11+0xc], R7 ;  /* 0x00000c070b007387 */ /* 0x0001e80000100800 */
[----:B------:R0:W-:Y:S01]  /*0ed0*/  STL [R11+0x2c], R24 ;  /* 0x00002c180b007387 */ /* 0x0001e20000100800 */
[----:B------:R-:W-:Y:S01]  /*0ee0*/  FMUL R12, R9, R14 ;  /* 0x0000000e090c7220 */ /* 0x000fe20000400000 */
[----:B------:R-:W-:Y:S06]  /*0ef0*/  @P1 BRA `(.L_x_127) ;  /* 0xfffffffc00681947 */ /* 0x000fec000383ffff */
.L_x_126:
[----:B------:R-:W-:-:S13]  /*0f00*/  ISETP.NE.AND P1, PT, R15, RZ, PT ;  /* 0x000000ff0f00720c */ /* 0x000fda0003f25270 */
[----:B------:R-:W-:Y:S05]  /*0f10*/  @!P1 BRA `(.L_x_125) ;  /* 0x00000000007c9947 */ /* 0x000fea0003800000 */
[----:B------:R-:W-:-:S05]  /*0f20*/  IMAD R4, R4, 0x4, R1 ;  /* 0x0000000404047824 */ /* 0x000fca00078e0201 */
[----:B0-----:R-:W3:Y:S04]  /*0f30*/  LDL R7, [R4+0x20] ;  /* 0x0000200004077983 */ /* 0x001ee80000100800 */
[----:B------:R-:W4:Y:S01]  /*0f40*/  LDL R5, [R4] ;  /* 0x0000000004057983 */ /* 0x000f220000100800 */
[----:B------:R-:W-:Y:S01]  /*0f50*/  ISETP.NE.AND P1, PT, R15, 0x1, PT ;  /* 0x000000010f00780c */ /* 0x000fe20003f25270 */
[----:B---3--:R-:W-:-:S04]  /*0f60*/  FFMA R6, R8, R12, -R7 ;  /* 0x0000000c08067223 */ /* 0x008fc80000000807 */
[----:B----4-:R-:W-:-:S04]  /*0f70*/  FADD R7, R5, R6 ;  /* 0x0000000605077221 */ /* 0x010fc80000000000 */
[----:B------:R-:W-:Y:S01]  /*0f80*/  FADD R5, -R5, R7 ;  /* 0x0000000705057221 */ /* 0x000fe20000000100 */
[----:B------:R1:W-:Y:S03]  /*0f90*/  STL [R4], R7 ;  /* 0x0000000704007387 */ /* 0x0003e60000100800 */
[----:B------:R-:W-:-:S05]  /*0fa0*/  FADD R5, -R6, R5 ;  /* 0x0000000506057221 */ /* 0x000fca0000000100 */
[----:B------:R1:W-:Y:S01]  /*0fb0*/  STL [R4+0x20], R5 ;  /* 0x0000200504007387 */ /* 0x0003e20000100800 */
[----:B------:R-:W-:Y:S05]  /*0fc0*/  @!P1 BRA `(.L_x_125) ;  /* 0x0000000000509947 */ /* 0x000fea0003800000 */
[----:B-1----:R-:W3:Y:S04]  /*0fd0*/  LDL R7, [R4+0x24] ;  /* 0x0000240004077983 */ /* 0x002ee80000100800 */
[----:B------:R-:W4:Y:S01]  /*0fe0*/  LDL R6, [R4+0x4] ;  /* 0x0000040004067983 */ /* 0x000f220000100800 */
[----:B------:R-:W-:Y:S01]  /*0ff0*/  FMUL R5, R9, R12 ;  /* 0x0000000c09057220 */ /* 0x000fe20000400000 */
[----:B------:R-:W-:-:S03]  /*1000*/  ISETP.NE.AND P1, PT, R15, 0x2, PT ;  /* 0x000000020f00780c */ /* 0x000fc60003f25270 */
[-C--:B------:R-:W-:Y:S01]  /*1010*/  FMUL R9, R9, R5.reuse ;  /* 0x0000000509097220 */ /* 0x080fe20000400000 */
[----:B---3--:R-:W-:-:S04]  /*1020*/  FFMA R7, R8, R5, -R7 ;  /* 0x0000000508077223 */ /* 0x008fc80000000807 */
[----:B----4-:R-:W-:-:S04]  /*1030*/  FADD R11, R6, R7 ;  /* 0x00000007060b7221 */ /* 0x010fc80000000000 */
[----:B------:R-:W-:Y:S01]  /*1040*/  FADD R6, -R6, R11 ;  /* 0x0000000b06067221 */ /* 0x000fe20000000100 */
[----:B------:R3:W-:Y:S03]  /*1050*/  STL [R4+0x4], R11 ;  /* 0x0000040b04007387 */ /* 0x0007e60000100800 */
[----:B------:R-:W-:-:S05]  /*1060*/  FADD R7, -R7, R6 ;  /* 0x0000000607077221 */ /* 0x000fca0000000100 */
[----:B------:R3:W-:Y:S01]  /*1070*/  STL [R4+0x24], R7 ;  /* 0x0000240704007387 */ /* 0x0007e20000100800 */
[----:B------:R-:W-:Y:S05]  /*1080*/  @!P1 BRA `(.L_x_125) ;  /* 0x0000000000209947 */ /* 0x000fea0003800000 */
[----:B---3--:R-:W3:Y:S04]  /*1090*/  LDL R7, [R4+0x28] ;  /* 0x0000280004077983 */ /* 0x008ee80000100800 */
[----:B------:R-:W4:Y:S01]  /*10a0*/  LDL R5, [R4+0x8] ;  /* 0x0000080004057983 */ /* 0x000f220000100800 */
[----:B---3--:R-:W-:-:S04]  /*10b0*/  FFMA R8, R8, R9, -R7 ;  /* 0x0000000908087223 */ /* 0x008fc80000000807 */
[----:B----4-:R-:W-:-:S04]  /*10c0*/  FADD R6, R5, R8 ;  /* 0x0000000805067221 */ /* 0x010fc80000000000 */
[----:B------:R-:W-:Y:S01]  /*10d0*/  FADD R5, -R5, R6 ;  /* 0x0000000605057221 */ /* 0x000fe20000000100 */
[----:B------:R4:W-:Y:S03]  /*10e0*/  STL [R4+0x8], R6 ;  /* 0x0000080604007387 */ /* 0x0009e60000100800 */
[----:B------:R-:W-:-:S05]  /*10f0*/  FADD R5, -R8, R5 ;  /* 0x0000000508057221 */ /* 0x000fca0000000100 */
[----:B------:R4:W-:Y:S02]  /*1100*/  STL [R4+0x28], R5 ;  /* 0x0000280504007387 */ /* 0x0009e40000100800 */
.L_x_125:
[----:B------:R-:W-:Y:S02]  /*1110*/  UISETP.NE.AND UP0, UPT, UR4, UR13, UPT ;  /* 0x0000000d0400728c */ /* 0x000fe4000bf05270 */
[----:B------:R-:W-:-:S07]  /*1120*/  UIADD3 UR5, UPT, UPT, UR4, 0x1, URZ ;  /* 0x0000000104057890 */ /* 0x000fce000fffe0ff */
[----:B------:R-:W-:Y:S01]  /*1130*/  UMOV UR4, UR5 ;  /* 0x0000000500047c82 */ /* 0x000fe20008000000 */
[----:B------:R-:W-:Y:S05]  /*1140*/  BRA.U UP0, `(.L_x_128) ;  /* 0xfffffff9007c7547 */ /* 0x000fea000b83ffff */
.L_x_124:
[----:B------:R0:W-:Y:S01]  /*1150*/  STL [R1], R18 ;  /* 0x0000001201007387 */ /* 0x0001e20000100800 */
[C---:B------:R-:W-:Y:S02]  /*1160*/  ISETP.GE.AND P0, PT, R20.reuse, RZ, PT ;  /* 0x000000ff1400720c */ /* 0x040fe40003f06270 */
[----:B------:R-:W-:-:S11]  /*1170*/  IADD3 R3, PT, PT, R20, 0x1, RZ ;  /* 0x0000000114037810 */ /* 0x000fd60007ffe0ff */
[----:B0-----:R-:W-:Y:S05]  /*1180*/  @!P0 BRA `(.L_x_129) ;  /* 0x00000008000c8947 */ /* 0x001fea0003800000 */
[C---:B------:R-:W-:Y:S01]  /*1190*/  LOP3.LUT R22, R3.reuse, 0x7, RZ, 0xc0, !PT ;  /* 0x0000000703167812 */ /* 0x040fe200078ec0ff */
[----:B------:R-:W-:Y:S01]  /*11a0*/  HFMA2 R15, -RZ, RZ, 0, 0 ;  /* 0x00000000ff0f7431 */ /* 0x000fe200000001ff */
[----:B------:R-:W-:Y:S02]  /*11b0*/  LOP3.LUT R21, R3, 0xfffffff8, RZ, 0xc0, !PT ;  /* 0xfffffff803157812 */ /* 0x000fe400078ec0ff */
[----:B-1-34-:R-:W-:-:S04]  /*11c0*/  IADD3 R4, PT, PT, R22, -0x1, RZ ;  /* 0xffffffff16047810 */ /* 0x01afc80007ffe0ff */
[----:B------:R-:W-:-:S13]  /*11d0*/  ISETP.GE.U32.AND P0, PT, R4, 0x3, PT ;  /* 0x000000030400780c */ /* 0x000fda0003f06070 */
.L_x_134:
[----:B------:R-:W0:Y:S01]  /*11e0*/  LDC R12, c[0x0][0x3ac] ;  /* 0x0000eb00ff0c7b82 */ /* 0x000e220000000800 */
[----:B------:R-:W-:Y:S02]  /*11f0*/  ISETP.GE.U32.AND P1, PT, R20, 0x7, PT ;  /* 0x000000071400780c */ /* 0x000fe40003f26070 */
[----:B------:R-:W-:Y:S02]  /*1200*/  CS2R R8, SRZ ;  /* 0x0000000000087805 */ /* 0x000fe4000001ff00 */
[----:B------:R-:W-:Y:S01]  /*1210*/  MOV R10, RZ ;  /* 0x000000ff000a7202 */ /* 0x000fe20000000f00 */
[----:B0-----:R-:W-:-:S05]  /*1220*/  IMAD R12, R15, R12, RZ ;  /* 0x0000000c0f0c7224 */ /* 0x001fca00078e02ff */
[----:B------:R-:W-:-:S03]  /*1230*/  SHF.R.S32.HI R14, RZ, 0x1f, R12 ;  /* 0x0000001fff0e7819 */ /* 0x000fc6000001140c */
[----:B------:R-:W-:Y:S05]  /*1240*/  @!P1 BRA `(.L_x_130) ;  /* 0x0000000000d49947 */ /* 0x000fea0003800000 */
[----:B------:R-:W-:Y:S01]  /*1250*/  HFMA2 R24, -RZ, RZ, 0, 0 ;  /* 0x00000000ff187431 */ /* 0x000fe200000001ff */
[----:B------:R-:W-:-:S07]  /*1260*/  MOV R8, RZ ;  /* 0x000000ff00087202 */ /* 0x000fce0000000f00 */
.L_x_131:
[----:B------:R-:W-:Y:S02]  /*1270*/  IADD3 R5, P1, PT, R12, R24, RZ ;  /* 0x000000180c057210 */ /* 0x000fe40007f3e0ff */
[----:B------:R-:W-:Y:S02]  /*1280*/  LEA R10, R24, R1, 0x2 ;  /* 0x00000001180a7211 */ /* 0x000fe400078e10ff */
[----:B------:R-:W-:Y:S02]  /*1290*/  IADD3.X R4, PT, PT, RZ, R14, RZ, P1, !PT ;  /* 0x0000000eff047210 */ /* 0x000fe40000ffe4ff */
[----:B------:R-:W-:-:S04]  /*12a0*/  LEA R26, P1, R5, R28, 0x2 ;  /* 0x0000001c051a7211 */ /* 0x000fc800078210ff */
[----:B------:R-:W-:Y:S02]  /*12b0*/  LEA.HI.X R27, R5, R29, R4, 0x2, P1 ;  /* 0x0000001d051b7211 */ /* 0x000fe400008f1404 */
[----:B------:R-:W3:Y:S04]  /*12c0*/  LDL.128 R4, [R10] ;  /* 0x000000000a047983 */ /* 0x000ee80000100c00 */
[----:B------:R-:W3:Y:S04]  /*12d0*/  LDG.E.CONSTANT R11, desc[UR14][R26.64] ;  /* 0x0000000e1a0b7981 */ /* 0x000ee8000c1e9900 */
[----:B------:R-:W4:Y:S01]  /*12e0*/  LDG.E.CONSTANT R23, desc[UR14][R26.64+0x10] ;  /* 0x0000100e1a177981 */ /* 0x000f22000c1e9900 */
[----:B---3--:R-:W-:-:S03]  /*12f0*/  FFMA R11, R11, R4, -R9 ;  /* 0x000000040b0b7223 */ /* 0x008fc60000000809 */
[----:B------:R-:W3:Y:S01]  /*1300*/  LDG.E.CONSTANT R4, desc[UR14][R26.64+0x4] ;  /* 0x0000040e1a047981 */ /* 0x000ee2000c1e9900 */
[----:B------:R-:W-:-:S04]  /*1310*/  FADD R9, R11, R8 ;  /* 0x000000080b097221 */ /* 0x000fc80000000000 */
[----:B------:R-:W-:-:S04]  /*1320*/  FADD R8, R9, -R8 ;  /* 0x8000000809087221 */ /* 0x000fc80000000000 */
[----:B------:R-:W-:-:S04]  /*1330*/  FADD R8, -R11, R8 ;  /* 0x000000080b087221 */ /* 0x000fc80000000100 */
[----:B---3--:R-:W-:Y:S02]  /*1340*/  FFMA R4, R5, R4, -R8 ;  /* 0x0000000405047223 */ /* 0x008fe40000000808 */
[----:B------:R-:W3:Y:S02]  /*1350*/  LDG.E.CONSTANT R5, desc[UR14][R26.64+0x8] ;  /* 0x0000080e1a057981 */ /* 0x000ee4000c1e9900 */
[----:B------:R-:W-:-:S04]  /*1360*/  FADD R8, R9, R4 ;  /* 0x0000000409087221 */ /* 0x000fc80000000000 */
[----:B------:R-:W-:-:S04]  /*1370*/  FADD R9, -R9, R8 ;  /* 0x0000000809097221 */ /* 0x000fc80000000100 */
[----:B------:R-:W-:Y:S02]  /*1380*/  FADD R9, -R4, R9 ;  /* 0x0000000904097221 */ /* 0x000fe40000000100 */
[----:B------:R-:W5:Y:S02]  /*1390*/  LDG.E.CONSTANT R4, desc[UR14][R26.64+0xc] ;  /* 0x00000c0e1a047981 */ /* 0x000f64000c1e9900 */
[----:B---3--:R-:W-:-:S04]  /*13a0*/  FFMA R9, R6, R5, -R9 ;  /* 0x0000000506097223 */ /* 0x008fc80000000809 */
[----:B------:R-:W-:-:S04]  /*13b0*/  FADD R5, R8, R9 ;  /* 0x0000000908057221 */ /* 0x000fc80000000000 */
[----:B------:R-:W-:-:S04]  /*13c0*/  FADD R6, -R8, R5 ;  /* 0x0000000508067221 */ /* 0x000fc80000000100 */
[----:B------:R-:W-:Y:S02]  /*13d0*/  FADD R6, -R9, R6 ;  /* 0x0000000609067221 */ /* 0x000fe40000000100 */
[----:B------:R-:W4:Y:S02]  /*13e0*/  LDL.128 R8, [R10+0x10] ;  /* 0x000010000a087983 */ /* 0x000f240000100c00 */
[----:B-----5:R-:W-:Y:S02]  /*13f0*/  FFMA R6, R7, R4, -R6 ;  /* 0x0000000407067223 */ /* 0x020fe40000000806 */
[----:B------:R-:W3:Y:S02]  /*1400*/  LDG.E.CONSTANT R7, desc[UR14][R26.64+0x18] ;  /* 0x0000180e1a077981 */ /* 0x000ee4000c1e9900 */
[----:B------:R-:W-:-:S04]  /*1410*/  FADD R4, R5, R6 ;  /* 0x0000000605047221 */ /* 0x000fc80000000000 */
[----:B------:R-:W-:-:S04]  /*1420*/  FADD R5, -R5, R4 ;  /* 0x0000000405057221 */ /* 0x000fc80000000100 */
[----:B------:R-:W-:-:S04]  /*1430*/  FADD R6, -R6, R5 ;  /* 0x0000000506067221 */ /* 0x000fc80000000100 */
[----:B----4-:R-:W-:Y:S02]  /*1440*/  FFMA R23, R23, R8, -R6 ;  /* 0x0000000817177223 */ /* 0x010fe40000000806 */
[----:B------:R-:W4:Y:S02]  /*1450*/  LDG.E.CONSTANT R6, desc[UR14][R26.64+0x14] ;  /* 0x0000140e1a067981 */ /* 0x000f24000c1e9900 */
        /* <DEDUP_REMOVED lines=8> */
[----:B---3--:R-:W-:-:S04]  /*14e0*/  FFMA R5, R10, R7, -R5 ;  /* 0x000000070a057223 */ /* 0x008fc80000000805 */
[----:B------:R-:W-:Y:S01]  /*14f0*/  FADD R7, R8, R5 ;  /* 0x0000000508077221 */ /* 0x000fe20000000000 */
[----:B------:R-:W-:-:S03]  /*1500*/  IADD3 R24, PT, PT, R24, 0x8, RZ ;  /* 0x0000000818187810 */ /* 0x000fc60007ffe0ff */
[----:B------:R-:W-:Y:S01]  /*1510*/  FADD R8, -R8, R7 ;  /* 0x0000000708087221 */ /* 0x000fe20000000100 */
[----:B------:R-:W-:-:S03]  /*1520*/  ISETP.NE.AND P1, PT, R24, R21, PT ;  /* 0x000000151800720c */ /* 0x000fc60003f25270 */
[----:B------:R-:W-:-:S04]  /*1530*/  FADD R8, -R5, R8 ;  /* 0x0000000805087221 */ /* 0x000fc80000000100 */
[----:B----4-:R-:W-:-:S04]  /*1540*/  FFMA R4, R11, R4, -R8 ;  /* 0x000000040b047223 */ /* 0x010fc80000000808 */
[----:B------:R-:W-:-:S04]  /*1550*/  FADD R8, R7, R4 ;  /* 0x0000000407087221 */ /* 0x000fc80000000000 */
[----:B------:R-:W-:-:S04]  /*1560*/  FADD R7, -R7, R8 ;  /* 0x0000000807077221 */ /* 0x000fc80000000100 */
[----:B------:R-:W-:Y:S01]  /*1570*/  FADD R9, -R4, R7 ;  /* 0x0000000704097221 */ /* 0x000fe20000000100 */
[----:B------:R-:W-:Y:S06]  /*1580*/  @P1 BRA `(.L_x_131) ;  /* 0xfffffffc00381947 */ /* 0x000fec000383ffff */
[----:B------:R-:W-:-:S07]  /*1590*/  IMAD.MOV.U32 R10, RZ, RZ, R21 ;  /* 0x000000ffff0a7224 */ /* 0x000fce00078e0015 */
.L_x_130:
[----:B------:R-:W-:-:S13]  /*15a0*/  ISETP.NE.AND P1, PT, R22, RZ, PT ;  /* 0x000000ff1600720c */ /* 0x000fda0003f25270 */
[----:B------:R-:W-:Y:S05]  /*15b0*/  @!P1 BRA `(.L_x_132) ;  /* 0x0000000000ec9947 */ /* 0x000fea0003800000 */
[----:B------:R-:W-:Y:S01]  /*15c0*/  LOP3.LUT P1, RZ, R3, 0x3, RZ, 0xc0, !PT ;  /* 0x0000000303ff7812 */ /* 0x000fe2000782c0ff */
[----:B------:R-:W-:-:S12]  /*15d0*/  @!P0 BRA `(.L_x_133) ;  /* 0x0000000000708947 */ /* 0x000fd80003800000 */
[----:B------:R-:W-:Y:S02]  /*15e0*/  IADD3 R5, P2, PT, R12, R10, RZ ;  /* 0x0000000a0c057210 */ /* 0x000fe40007f5e0ff */
[----:B------:R-:W-:Y:S02]  /*15f0*/  LEA R11, R10, R1, 0x2 ;  /* 0x000000010a0b7211 */ /* 0x000fe400078e10ff */
[----:B------:R-:W-:Y:S02]  /*1600*/  IADD3.X R4, PT, PT, RZ, R14, RZ, P2, !PT ;  /* 0x0000000eff047210 */ /* 0x000fe400017fe4ff */
[----:B------:R-:W-:-:S04]  /*1610*/  LEA R24, P2, R5, R28, 0x2 ;  /* 0x0000001c05187211 */ /* 0x000fc800078410ff */
[----:B------:R-:W-:Y:S02]  /*1620*/  LEA.HI.X R25, R5, R29, R4, 0x2, P2 ;  /* 0x0000001d05197211 */ /* 0x000fe400010f1404 */
[----:B------:R-:W3:Y:S04]  /*1630*/  LDL.64 R4, [R11] ;  /* 0x000000000b047983 */ /* 0x000ee80000100a00 */
[----:B------:R-:W3:Y:S04]  /*1640*/  LDG.E.CONSTANT R6, desc[UR14][R24.64] ;  /* 0x0000000e18067981 */ /* 0x000ee8000c1e9900 */
[----:B------:R-:W4:Y:S01]  /*1650*/  LDG.E.CONSTANT R23, desc[UR14][R24.64+0x8] ;  /* 0x0000080e18177981 */ /* 0x000f22000c1e9900 */
[----:B---3--:R-:W-:-:S03]  /*1660*/  FFMA R7, R6, R4, -R9 ;  /* 0x0000000406077223 */ /* 0x008fc60000000809 */
[----:B------:R-:W3:Y:S01]  /*1670*/  LDG.E.CONSTANT R4, desc[UR14][R24.64+0x4] ;  /* 0x0000040e18047981 */ /* 0x000ee2000c1e9900 */
[----:B------:R-:W-:-:S04]  /*1680*/  FADD R9, R8, R7 ;  /* 0x0000000708097221 */ /* 0x000fc80000000000 */
[----:B------:R-:W-:-:S04]  /*1690*/  FADD R8, -R8, R9 ;  /* 0x0000000908087221 */ /* 0x000fc80000000100 */
[----:B------:R-:W-:Y:S02]  /*16a0*/  FADD R27, -R7, R8 ;  /* 0x00000008071b7221 */ /* 0x000fe40000000100 */
[----:B------:R-:W4:Y:S04]  /*16b0*/  LDL.64 R6, [R11+0x8] ;  /* 0x000008000b067983 */ /* 0x000f280000100a00 */
        /* <DEDUP_REMOVED lines=13> */
[----:B------:R-:W-:-:S07]  /*1790*/  FADD R9, -R4, R5 ;  /* 0x0000000504097221 */ /* 0x000fce0000000100 */
.L_x_133:
[----:B------:R-:W-:Y:S05]  /*17a0*/  @!P1 BRA `(.L_x_132) ;  /* 0x0000000000709947 */ /* 0x000fea0003800000 */
[----:B------:R-:W-:-:S13]  /*17b0*/  LOP3.LUT P2, RZ, R20, 0x3, RZ, 0xc0, !PT ;  /* 0x0000000314ff7812 */ /* 0x000fda000784c0ff */
[----:B------:R-:W-:Y:S02]  /*17c0*/  @P2 IADD3 R5, P1, PT, R12, R10, RZ ;  /* 0x0000000a0c052210 */ /* 0x000fe40007f3e0ff */
[----:B------:R-:W-:Y:S02]  /*17d0*/  @P2 LEA R27, R10, R1, 0x2 ;  /* 0x000000010a1b2211 */ /* 0x000fe400078e10ff */
[----:B------:R-:W-:Y:S02]  /*17e0*/  @P2 IADD3.X R4, PT, PT, RZ, R14, RZ, P1, !PT ;  /* 0x0000000eff042210 */ /* 0x000fe40000ffe4ff */
[----:B------:R-:W-:-:S04]  /*17f0*/  @P2 LEA R6, P1, R5, R28, 0x2 ;  /* 0x0000001c05062211 */ /* 0x000fc800078210ff */
[----:B------:R-:W-:Y:S02]  /*1800*/  @P2 LEA.HI.X R7, R5, R29, R4, 0x2, P1 ;  /* 0x0000001d05072211 */ /* 0x000fe400008f1404 */
[----:B------:R-:W3:Y:S04]  /*1810*/  @P2 LDL.64 R4, [R27] ;  /* 0x000000001b042983 */ /* 0x000ee80000100a00 */
[----:B------:R-:W3:Y:S01]  /*1820*/  @P2 LDG.E.CONSTANT R26, desc[UR14][R6.64] ;  /* 0x0000000e061a2981 */ /* 0x000ee2000c1e9900 */
[----:B------:R-:W-:Y:S02]  /*1830*/  LOP3.LUT P1, RZ, R20, 0x1, RZ, 0xc0, !PT ;  /* 0x0000000114ff7812 */ /* 0x000fe4000782c0ff */
[----:B------:R-:W-:Y:S01]  /*1840*/  @P2 IADD3 R10, PT, PT, R10, 0x2, RZ ;  /* 0x000000020a0a2810 */ /* 0x000fe20007ffe0ff */
[----:B------:R-:W4:Y:S10]  /*1850*/  @P2 LDG.E.CONSTANT R11, desc[UR14][R6.64+0x4] ;  /* 0x0000040e060b2981 */ /* 0x000f34000c1e9900 */
[----:B------:R-:W-:-:S02]  /*1860*/  @!P1 IADD3 R23, P3, PT, R12, R10, RZ ;  /* 0x0000000a0c179210 */ /* 0x000fc40007f7e0ff */
[----:B------:R-:W-:Y:S02]  /*1870*/  @!P1 LEA R10, R10, R1, 0x2 ;  /* 0x000000010a0a9211 */ /* 0x000fe400078e10ff */
[----:B------:R-:W-:Y:S02]  /*1880*/  @!P1 IADD3.X R14, PT, PT, RZ, R14, RZ, P3, !PT ;  /* 0x0000000eff0e9210 */ /* 0x000fe40001ffe4ff */
[C---:B------:R-:W-:Y:S02]  /*1890*/  @!P1 LEA R24, P3, R23.reuse, R28, 0x2 ;  /* 0x0000001c17189211 */ /* 0x040fe400078610ff */
[----:B------:R-:W5:Y:S02]  /*18a0*/  @!P1 LDL R10, [R10] ;  /* 0x000000000a0a9983 */ /* 0x000f640000100800 */
[----:B------:R-:W-:-:S05]  /*18b0*/  @!P1 LEA.HI.X R25, R23, R29, R14, 0x2, P3 ;  /* 0x0000001d17199211 */ /* 0x000fca00018f140e */
[----:B------:R-:W5:Y:S01]  /*18c0*/  @!P1 LDG.E.CONSTANT R24, desc[UR14][R24.64] ;  /* 0x0000000e18189981 */ /* 0x000f62000c1e9900 */
[----:B---3--:R-:W-:-:S04]  /*18d0*/  @P2 FFMA R23, R26, R4, -R9 ;  /* 0x000000041a172223 */ /* 0x008fc80000000809 */
[----:B------:R-:W-:-:S04]  /*18e0*/  @P2 FADD R27, R8, R23 ;  /* 0x00000017081b2221 */ /* 0x000fc80000000000 */
[----:B------:R-:W-:-:S04]  /*18f0*/  @P2 FADD R4, -R8, R27 ;  /* 0x0000001b08042221 */ /* 0x000fc80000000100 */
[----:B------:R-:W-:-:S04]  /*1900*/  @P2 FADD R4, -R23, R4 ;  /* 0x0000000417042221 */ /* 0x000fc80000000100 */
[----:B----4-:R-:W-:-:S04]  /*1910*/  @P2 FFMA R4, R11, R5, -R4 ;  /* 0x000000050b042223 */ /* 0x010fc80000000804 */
[----:B------:R-:W-:-:S04]  /*1920*/  @P2 FADD R8, R27, R4 ;  /* 0x000000041b082221 */ /* 0x000fc80000000000 */
[----:B------:R-:W-:-:S04]  /*1930*/  @P2 FADD R27, -R27, R8 ;  /* 0x000000081b1b2221 */ /* 0x000fc80000000100 */
[----:B------:R-:W-:-:S04]  /*1940*/  @P2 FADD R9, -R4, R27 ;  /* 0x0000001b04092221 */ /* 0x000fc80000000100 */
[----:B-----5:R-:W-:-:S04]  /*1950*/  @!P1 FFMA R9, R24, R10, -R9 ;  /* 0x0000000a18099223 */ /* 0x020fc80000000809 */
[----:B------:R-:W-:-:S07]  /*1960*/  @!P1 FADD R8, R8, R9 ;  /* 0x0000000908089221 */ /* 0x000fce0000000000 */
.L_x_132:
[C---:B------:R-:W-:Y:S02]  /*1970*/  LEA R5, R15.reuse, R0, 0x2 ;  /* 0x000000000f057211 */ /* 0x040fe400078e10ff */
[C---:B------:R-:W-:Y:S01]  /*1980*/  ISETP.NE.AND P1, PT, R15.reuse, R20, PT ;  /* 0x000000140f00720c */ /* 0x040fe20003f25270 */
[----:B------:R-:W-:Y:S02]  /*1990*/  VIADD R15, R15, 0x1 ;  /* 0x000000010f0f7836 */ /* 0x000fe40000000000 */
[----:B------:R0:W-:Y:S10]  /*19a0*/  STL [R5], R8 ;  /* 0x0000000805007387 */ /* 0x0001f40000100800 */
[----:B0-----:R-:W-:Y:S05]  /*19b0*/  @P1 BRA `(.L_x_134) ;  /* 0xfffffff800081947 */ /* 0x001fea000383ffff */
.L_x_129:
[----:B------:R-:W-:Y:S02]  /*19c0*/  ISETP.GE.AND P0, PT, R20, RZ, PT ;  /* 0x000000ff1400720c */ /* 0x000fe40003f06270 */
[----:B---3--:R-:W-:-:S11]  /*19d0*/  MOV R11, RZ ;  /* 0x000000ff000b7202 */ /* 0x008fd60000000f00 */
[----:B------:R-:W-:Y:S05]  /*19e0*/  @!P0 BRA `(.L_x_135) ;  /* 0x00000008004c8947 */ /* 0x000fea0003800000 */
[----:B-1--4-:R-:W-:Y:S01]  /*19f0*/  VIMNMX R5, PT, PT, R3, 0x1, PT ;  /* 0x0000000103057848 */ /* 0x012fe20003fe0100 */
[----:B------:R-:W-:-:S03]  /*1a00*/  HFMA2 R11, -RZ, RZ, 0, 0 ;  /* 0x00000000ff0b7431 */ /* 0x000fc600000001ff */
[----:B------:R-:W-:Y:S02]  /*1a10*/  IADD3 R4, PT, PT, R20, 0x2, -R5 ;  /* 0x0000000214047810 */ /* 0x000fe40007ffe805 */
[-C--:B------:R-:W-:Y:S02]  /*1a20*/  IADD3 R5, PT, PT, -R5, R3.reuse, RZ ;  /* 0x0000000305057210 */ /* 0x080fe40007ffe1ff */
[----:B------:R-:W-:Y:S02]  /*1a30*/  LOP3.LUT R21, R4, 0xf, RZ, 0xc0, !PT ;  /* 0x0000000f04157812 */ /* 0x000fe400078ec0ff */
[----:B------:R-:W-:Y:S02]  /*1a40*/  ISETP.GE.U32.AND P0, PT, R5, 0xf, PT ;  /* 0x0000000f0500780c */ /* 0x000fe40003f06070 */
[----:B------:R-:W-:Y:S02]  /*1a50*/  ISETP.NE.AND P1, PT, R21, RZ, PT ;  /* 0x000000ff1500720c */ /* 0x000fe40003f25270 */
[----:B------:R-:W-:-:S09]  /*1a60*/  MOV R5, R3 ;  /* 0x0000000300057202 */ /* 0x000fd20000000f00 */
[----:B------:R-:W-:Y:S05]  /*1a70*/  @!P0 BRA `(.L_x_136) ;  /* 0x00000004001c8947 */ /* 0x000fea0003800000 */
[----:B------:R-:W-:Y:S01]  /*1a80*/  LOP3.LUT R15, R4, 0xfffffff0, RZ, 0xc0, !PT ;  /* 0xfffffff0040f7812 */ /* 0x000fe200078ec0ff */
[----:B------:R-:W-:Y:S01]  /*1a90*/  UMOV UR4, URZ ;  /* 0x000000ff00047c82 */ /* 0x000fe20008000000 */
[----:B------:R-:W-:Y:S02]  /*1aa0*/  MOV R11, RZ ;  /* 0x000000ff000b7202 */ /* 0x000fe40000000f00 */
[----:B------:R-:W-:-:S07]  /*1ab0*/  MOV R5, R3 ;  /* 0x0000000300057202 */ /* 0x000fce0000000f00 */
.L_x_137:
[C---:B------:R-:W-:Y:S02]  /*1ac0*/  IADD3 R7, PT, PT, R5.reuse, -0x1, RZ ;  /* 0xffffffff05077810 */ /* 0x040fe40007ffe0ff */
[----:B------:R-:W-:Y:S02]  /*1ad0*/  IADD3 R9, PT, PT, R5, -0x2, RZ ;  /* 0xfffffffe05097810 */ /* 0x000fe40007ffe0ff */
[-C--:B------:R-:W-:Y:S01]  /*1ae0*/  LEA R6, R7, R0.reuse, 0x2 ;  /* 0x0000000007067211 */ /* 0x080fe200078e10ff */
[----:B------:R-:W-:Y:S01]  /*1af0*/  VIADD R7, R5, 0xfffffffd ;  /* 0xfffffffd05077836 */ /* 0x000fe20000000000 */
[-C--:B------:R-:W-:Y:S02]  /*1b00*/  LEA R10, R9, R0.reuse, 0x2 ;  /* 0x00000000090a7211 */ /* 0x080fe400078e10ff */
[----:B------:R-:W-:Y:S02]  /*1b10*/  IADD3 R9, PT, PT, R5, -0x4, RZ ;  /* 0xfffffffc05097810 */ /* 0x000fe40007ffe0ff */
[----:B------:R-:W3:Y:S01]  /*1b20*/  LDL R6, [R6] ;  /* 0x0000000006067983 */ /* 0x000ee20000100800 */
[----:B------:R-:W-:-:S03]  /*1b30*/  LEA R12, R7, R0, 0x2 ;  /* 0x00000000070c7211 */ /* 0x000fc600078e10ff */
[----:B------:R-:W4:Y:S01]  /*1b40*/  LDL R10, [R10] ;  /* 0x000000000a0a7983 */ /* 0x000f220000100800 */
[----:B------:R-:W-:Y:S02]  /*1b50*/  IADD3 R7, PT, PT, R5, -0x5, RZ ;  /* 0xfffffffb05077810 */ /* 0x000fe40007ffe0ff */
[-C--:B------:R-:W-:Y:S01]  /*1b60*/  LEA R14, R9, R0.reuse, 0x2 ;  /* 0x00000000090e7211 */ /* 0x080fe200078e10ff */
[----:B------:R-:W5:Y:S01]  /*1b70*/  LDL R12, [R12] ;  /* 0x000000000c0c7983 */ /* 0x000f620000100800 */
[----:B------:R-:W-:Y:S02]  /*1b80*/  IADD3 R23, PT, PT, R5, -0x6, RZ ;  /* 0xfffffffa05177810 */ /* 0x000fe40007ffe0ff */
[----:B------:R-:W-:Y:S02]  /*1b90*/  LEA R9, R7, R0, 0x2 ;  /* 0x0000000007097211 */ /* 0x000fe400078e10ff */
[----:B------:R-:W2:Y:S01]  /*1ba0*/  LDL R14, [R14] ;  /* 0x000000000e0e7983 */ /* 0x000ea20000100800 */
[----:B------:R-:W-:-:S02]  /*1bb0*/  IADD3 R7, PT, PT, R5, -0x7, RZ ;  /* 0xfffffff905077810 */ /* 0x000fc40007ffe0ff */
[----:B------:R-:W-:Y:S01]  /*1bc0*/  LEA R8, R23, R0, 0x2 ;  /* 0x0000000017087211 */ /* 0x000fe200078e10ff */
[----:B------:R-:W2:Y:S02]  /*1bd0*/  LDL R9, [R9] ;  /* 0x0000000009097983 */ /* 0x000ea40000100800 */
[----:B------:R-:W-:-:S03]  /*1be0*/  IMAD R7, R7, 0x4, R0 ;  /* 0x0000000407077824 */ /* 0x000fc600078e0200 */
[----:B------:R-:W2:Y:S04]  /*1bf0*/  LDL R8, [R8] ;  /* 0x0000000008087983 */ /* 0x000ea80000100800 */
[----:B------:R-:W2:Y:S01]  /*1c00*/  LDL R7, [R7] ;  /* 0x0000000007077983 */ /* 0x000ea20000100800 */
[C---:B------:R-:W-:Y:S02]  /*1c10*/  IADD3 R23, PT, PT, R5.reuse, -0x8, RZ ;  /* 0xfffffff805177810 */ /* 0x040fe40007ffe0ff */
[----:B------:R-:W-:Y:S01]  /*1c20*/  IADD3 R25, PT, PT, R5, -0x9, RZ ;  /* 0xfffffff705197810 */ /* 0x000fe20007ffe0ff */
[----:B---3--:R-:W-:Y:S01]  /*1c30*/  FFMA R11, R11, UR17, R6 ;  /* 0x000000110b0b7c23 */ /* 0x008fe20008000006 */
[-C--:B------:R-:W-:Y:S02]  /*1c40*/  LEA R6, R23, R0.reuse, 0x2 ;  /* 0x0000000017067211 */ /* 0x080fe400078e10ff */
[----:B------:R-:W-:Y:S01]  /*1c50*/  IADD3 R23, PT, PT, R5, -0xa, RZ ;  /* 0xfffffff605177810 */ /* 0x000fe20007ffe0ff */
[----:B----4-:R-:W-:Y:S01]  /*1c60*/  FFMA R11, R11, UR17, R10 ;  /* 0x000000110b0b7c23 */ /* 0x010fe2000800000a */
[----:B------:R-:W-:-:S02]  /*1c70*/  LEA R10, R25, R0, 0x2 ;  /* 0x00000000190a7211 */ /* 0x000fc400078e10ff */
[----:B------:R-:W3:Y:S01]  /*1c80*/  LDL R6, [R6] ;  /* 0x0000000006067983 */ /* 0x000ee20000100800 */
[----:B-----5:R-:W-:Y:S01]  /*1c90*/  FFMA R11, R11, UR17, R12 ;  /* 0x000000110b0b7c23 */ /* 0x020fe2000800000c */
[----:B------:R-:W-:Y:S02]  /*1ca0*/  IADD3 R25, PT, PT, R5, -0xb, RZ ;  /* 0xfffffff505197810 */ /* 0x000fe40007ffe0ff */
[----:B------:R-:W-:Y:S01]  /*1cb0*/  LEA R24, R23, R0, 0x2 ;  /* 0x0000000017187211 */ /* 0x000fe200078e10ff */
[----:B------:R-:W4:Y:S01]  /*1cc0*/  LDL R10, [R10] ;  /* 0x000000000a0a7983 */ /* 0x000f220000100800 */
[----:B--2---:R-:W-:Y:S01]  /*1cd0*/  FFMA R14, R11, UR17, R14 ;  /* 0x000000110b0e7c23 */ /* 0x004fe2000800000e */
[----:B------:R-:W-:-:S03]  /*1ce0*/  IADD3 R23, PT, PT, R5, -0xc, RZ ;  /* 0xfffffff405177810 */ /* 0x000fc60007ffe0ff */
[----:B------:R-:W-:Y:S01]  /*1cf0*/  FFMA R11, R14, UR17, R9 ;  /* 0x000000110e0b7c23 */ /* 0x000fe20008000009 */
[-C--:B------:R-:W-:Y:S01]  /*1d00*/  LEA R25, R25, R0.reuse, 0x2 ;  /* 0x0000000019197211 */ /* 0x080fe200078e10ff */
[----:B------:R-:W2:Y:S01]  /*1d10*/  LDL R9, [R24] ;  /* 0x0000000018097983 */ /* 0x000ea20000100800 */
[-C--:B------:R-:W-:Y:S01]  /*1d20*/  LEA R22, R23, R0.reuse, 0x2 ;  /* 0x0000000017167211 */ /* 0x080fe200078e10ff */
[----:B------:R-:W-:Y:S01]  /*1d30*/  FFMA R12, R11, UR17, R8 ;  /* 0x000000110b0c7c23 */ /* 0x000fe20008000008 */
[C---:B------:R-:W-:Y:S01]  /*1d40*/  VIADD R11, R5.reuse, 0xfffffff3 ;  /* 0xfffffff3050b7836 */ /* 0x040fe20000000000 */
[----:B------:R-:W5:Y:S02]  /*1d50*/  LDL R8, [R25] ;  /* 0x0000000019087983 */ /* 0x000f640000100800 */
[----:B------:R-:W-:Y:S01]  /*1d60*/  FFMA R23, R12, UR17, R7 ;  /* 0x000000110c177c23 */ /* 0x000fe20008000007 */
[----:B------:R-:W-:Y:S01]  /*1d70*/  IADD3 R7, PT, PT, R5, -0xe, RZ ;  /* 0xfffffff205077810 */ /* 0x000fe20007ffe0ff */
[----:B------:R-:W5:Y:S01]  /*1d80*/  LDL R22, [R22] ;  /* 0x0000000016167983 */ /* 0x000f620000100800 */
[----:B------:R-:W-:-:S02]  /*1d90*/  LEA R14, R11, R0, 0x2 ;  /* 0x000000000b0e7211 */ /* 0x000fc400078e10ff */
[----:B------:R-:W-:Y:S02]  /*1da0*/  IADD3 R11, PT, PT, R5, -0xf, RZ ;  /* 0xfffffff1050b7810 */ /* 0x000fe40007ffe0ff */
[-C--:B------:R-:W-:Y:S02]  /*1db0*/  LEA R12, R7, R0.reuse, 0x2 ;  /* 0x00000000070c7211 */ /* 0x080fe400078e10ff */
[----:B------:R-:W5:Y:S01]  /*1dc0*/  LDL R14, [R14] ;  /* 0x000000000e0e7983 */ /* 0x000f620000100800 */
[-C--:B------:R-:W-:Y:S02]  /*1dd0*/  LEA R7, R11, R0.reuse, 0x2 ;  /* 0x000000000b077211 */ /* 0x080fe400078e10ff */
[----:B------:R-:W-:Y:S01]  /*1de0*/  IADD3 R5, PT, PT, R5, -0x10, RZ ;  /* 0xfffffff005057810 */ /* 0x000fe20007ffe0ff */
[----:B------:R-:W5:Y:S03]  /*1df0*/  LDL R12, [R12] ;  /* 0x000000000c0c7983 */ /* 0x000f660000100800 */
[----:B------:R-:W-:Y:S01]  /*1e00*/  LEA R11, R5, R0, 0x2 ;  /* 0x00000000050b7211 */ /* 0x000fe200078e10ff */
[----:B------:R-:W5:Y:S05]  /*1e10*/  LDL R7, [R7] ;  /* 0x0000000007077983 */ /* 0x000f6a0000100800 */
[----:B------:R-:W5:Y:S01]  /*1e20*/  LDL R11, [R11] ;  /* 0x000000000b0b7983 */ /* 0x000f620000100800 */
[----:B------:R-:W-:-:S06]  /*1e30*/  UIADD3 UR4, UPT, UPT, UR4, 0x10, URZ ;  /* 0x0000001004047890 */ /* 0x000fcc000fffe0ff */
[----:B------:R-:W-:Y:S01]  /*1e40*/  ISETP.NE.AND P0, PT, R15, UR4, PT ;  /* 0x000000040f007c0c */ /* 0x000fe2000bf05270 */
[----:B---3--:R-:W-:-:S04]  /*1e50*/  FFMA R23, R23, UR17, R6 ;  /* 0x0000001117177c23 */ /* 0x008fc80008000006 */
[----:B----4-:R-:W-:-:S04]  /*1e60*/  FFMA R10, R23, UR17, R10 ;  /* 0x00000011170a7c23 */ /* 0x010fc8000800000a */
[----:B--2---:R-:W-:-:S04]  /*1e70*/  FFMA R9, R10, UR17, R9 ;  /* 0x000000110a097c23 */ /* 0x004fc80008000009 */
[----:B-----5:R-:W-:-:S04]  /*1e80*/  FFMA R9, R9, UR17, R8 ;  /* 0x0000001109097c23 */ /* 0x020fc80008000008 */
[----:B------:R-:W-:-:S04]  /*1e90*/  FFMA R9, R9, UR17, R22 ;  /* 0x0000001109097c23 */ /* 0x000fc80008000016 */
[----:B------:R-:W-:-:S04]  /*1ea0*/  FFMA R9, R9, UR17, R14 ;  /* 0x0000001109097c23 */ /* 0x000fc8000800000e */
[----:B------:R-:W-:-:S04]  /*1eb0*/  FFMA R12, R9, UR17, R12 ;  /* 0x00000011090c7c23 */ /* 0x000fc8000800000c */
[----:B------:R-:W-:-:S04]  /*1ec0*/  FFMA R12, R12, UR17, R7 ;  /* 0x000000110c0c7c23 */ /* 0x000fc80008000007 */
[----:B------:R-:W-:Y:S01]  /*1ed0*/  FFMA R11, R12, UR17, R11 ;  /* 0x000000110c0b7c23 */ /* 0x000fe2000800000b */
[----:B------:R-:W-:Y:S06]  /*1ee0*/  @P0 BRA `(.L_x_137) ;  /* 0xfffffff800f40947 */ /* 0x000fec000383ffff */
.L_x_136:
[----:B------:R-:W-:Y:S05]  /*1ef0*/  @!P1 BRA `(.L_x_135) ;  /* 0x0000000400089947 */ /* 0x000fea0003800000 */
[----:B------:R-:W-:Y:S02]  /*1f00*/  ISETP.GE.U32.AND P0, PT, R21, 0x8, PT ;  /* 0x000000081500780c */ /* 0x000fe40003f06070 */
[----:B------:R-:W-:-:S04]  /*1f10*/  LOP3.LUT R22, R4, 0x7, RZ, 0xc0, !PT ;  /* 0x0000000704167812 */ /* 0x000fc800078ec0ff */
[----:B------:R-:W-:-:S07]  /*1f20*/  ISETP.NE.AND P1, PT, R22, RZ, PT ;  /* 0x000000ff1600720c */ /* 0x000fce0003f25270 */
[----:B------:R-:W-:Y:S06]  /*1f30*/  @!P0 BRA `(.L_x_138) ;  /* 0x0000000000808947 */ /* 0x000fec0003800000 */
[C---:B------:R-:W-:Y:S01]  /*1f40*/  IADD3 R7, PT, PT, R5.reuse, -0x1, RZ ;  /* 0xffffffff05077810 */ /* 0x040fe20007ffe0ff */
[C---:B------:R-:W-:Y:S01]  /*1f50*/  VIADD R9, R5.reuse, 0xfffffffe ;  /* 0xfffffffe05097836 */ /* 0x040fe20000000000 */
[----:B------:R-:W-:Y:S02]  /*1f60*/  IADD3 R15, PT, PT, R5, -0x3, RZ ;  /* 0xfffffffd050f7810 */ /* 0x000fe40007ffe0ff */
[-C--:B------:R-:W-:Y:S02]  /*1f70*/  LEA R6, R7, R0.reuse, 0x2 ;  /* 0x0000000007067211 */ /* 0x080fe400078e10ff */
        /* <DEDUP_REMOVED lines=9> */
[-C--:B------:R-:W-:Y:S01]  /*2010*/  LEA R14, R15, R0.reuse, 0x2 ;  /* 0x000000000f0e7211 */ /* 0x080fe200078e10ff */
[----:B------:R-:W-:Y:S01]  /*2020*/  VIADD R23, R5, 0xfffffff9 ;  /* 0xfffffff905177836 */ /* 0x000fe20000000000 */
[----:B------:R-:W2:Y:S01]  /*2030*/  LDL R9, [R9] ;  /* 0x0000000009097983 */ /* 0x000ea20000100800 */
[----:B------:R-:W-:-:S03]  /*2040*/  LEA R15, R21, R0, 0x2 ;  /* 0x00000000150f7211 */ /* 0x000fc600078e10ff */
[----:B------:R-:W2:Y:S01]  /*2050*/  LDL R14, [R14] ;  /* 0x000000000e0e7983 */ /* 0x000ea20000100800 */
[-C--:B------:R-:W-:Y:S02]  /*2060*/  LEA R12, R23, R0.reuse, 0x2 ;  /* 0x00000000170c7211 */ /* 0x080fe400078e10ff */
[----:B------:R-:W-:Y:S01]  /*2070*/  IADD3 R5, PT, PT, R5, -0x8, RZ ;  /* 0xfffffff805057810 */ /* 0x000fe20007ffe0ff */
[----:B------:R-:W2:Y:S03]  /*2080*/  LDL R15, [R15] ;  /* 0x000000000f0f7983 */ /* 0x000ea60000100800 */
[----:B------:R-:W-:Y:S01]  /*2090*/  LEA R10, R5, R0, 0x2 ;  /* 0x00000000050a7211 */ /* 0x000fe200078e10ff */
[----:B------:R-:W2:Y:S05]  /*20a0*/  LDL R12, [R12] ;  /* 0x000000000c0c7983 */ /* 0x000eaa0000100800 */
[----:B------:R-:W2:Y:S01]  /*20b0*/  LDL R10, [R10] ;  /* 0x000000000a0a7983 */ /* 0x000ea20000100800 */
[----:B---3--:R-:W-:-:S04]  /*20c0*/  FFMA R6, R11, UR17, R6 ;  /* 0x000000110b067c23 */ /* 0x008fc80008000006 */
[----:B----4-:R-:W-:-:S04]  /*20d0*/  FFMA R7, R6, UR17, R7 ;  /* 0x0000001106077c23 */ /* 0x010fc80008000007 */
[----:B-----5:R-:W-:-:S04]  /*20e0*/  FFMA R8, R7, UR17, R8 ;  /* 0x0000001107087c23 */ /* 0x020fc80008000008 */
[----:B--2---:R-:W-:-:S04]  /*20f0*/  FFMA R9, R8, UR17, R9 ;  /* 0x0000001108097c23 */ /* 0x004fc80008000009 */
[----:B------:R-:W-:-:S04]  /*2100*/  FFMA R14, R9, UR17, R14 ;  /* 0x00000011090e7c23 */ /* 0x000fc8000800000e */
[----:B------:R-:W-:-:S04]  /*2110*/  FFMA R7, R14, UR17, R15 ;  /* 0x000000110e077c23 */ /* 0x000fc8000800000f */
[----:B------:R-:W-:-:S04]  /*2120*/  FFMA R7, R7, UR17, R12 ;  /* 0x0000001107077c23 */ /* 0x000fc8000800000c */
[----:B------:R-:W-:-:S07]  /*2130*/  FFMA R11, R7, UR17, R10 ;  /* 0x00000011070b7c23 */ /* 0x000fce000800000a */
.L_x_138:
[----:B------:R-:W-:Y:S05]  /*2140*/  @!P1 BRA `(.L_x_135) ;  /* 0x0000000000749947 */ /* 0x000fea0003800000 */
[----:B------:R-:W-:Y:S02]  /*2150*/  ISETP.GE.U32.AND P0, PT, R22, 0x4, PT ;  /* 0x000000041600780c */ /* 0x000fe40003f06070 */
[----:B------:R-:W-:-:S04]  /*2160*/  LOP3.LUT R4, R4, 0x3, RZ, 0xc0, !PT ;  /* 0x0000000304047812 */ /* 0x000fc800078ec0ff */
[----:B------:R-:W-:-:S07]  /*2170*/  ISETP.NE.AND P1, PT, R4, RZ, PT ;  /* 0x000000ff0400720c */ /* 0x000fce0003f25270 */
[----:B------:R-:W-:Y:S06]  /*2180*/  @!P0 BRA `(.L_x_139) ;  /* 0x0000000000408947 */ /* 0x000fec0003800000 */
[C---:B------:R-:W-:Y:S02]  /*2190*/  IADD3 R7, PT, PT, R5.reuse, -0x1, RZ ;  /* 0xffffffff05077810 */ /* 0x040fe40007ffe0ff */
[----:B------:R-:W-:Y:S02]  /*21a0*/  IADD3 R9, PT, PT, R5, -0x2, RZ ;  /* 0xfffffffe05097810 */ /* 0x000fe40007ffe0ff */
[-C--:B------:R-:W-:Y:S02]  /*21b0*/  LEA R7, R7, R0.reuse, 0x2 ;  /* 0x0000000007077211 */ /* 0x080fe400078e10ff */
[----:B------:R-:W-:Y:S02]  /*21c0*/  IADD3 R15, PT, PT, R5, -0x3, RZ ;  /* 0xfffffffd050f7810 */ /* 0x000fe40007ffe0ff */
[----:B------:R-:W-:Y:S01]  /*21d0*/  LEA R9, R9, R0, 0x2 ;  /* 0x0000000009097211 */ /* 0x000fe200078e10ff */
[----:B------:R-:W3:Y:S01]  /*21e0*/  LDL R6, [R7] ;  /* 0x0000000007067983 */ /* 0x000ee20000100800 */
[----:B------:R-:W-:Y:S01]  /*21f0*/  IADD3 R5, PT, PT, R5, -0x4, RZ ;  /* 0xfffffffc05057810 */ /* 0x000fe20007ffe0ff */
[----:B------:R-:W-:-:S03]  /*2200*/  IMAD R15, R15, 0x4, R0 ;  /* 0x000000040f0f7824 */ /* 0x000fc600078e0200 */
[----:B------:R-:W4:Y:S01]  /*2210*/  LDL R9, [R9] ;  /* 0x0000000009097983 */ /* 0x000f220000100800 */
[----:B------:R-:W-:-:S03]  /*2220*/  LEA R8, R5, R0, 0x2 ;  /* 0x0000000005087211 */ /* 0x000fc600078e10ff */
[----:B------:R-:W5:Y:S04]  /*2230*/  LDL R15, [R15] ;  /* 0x000000000f0f7983 */ /* 0x000f680000100800 */
[----:B------:R-:W2:Y:S01]  /*2240*/  LDL R21, [R8] ;  /* 0x0000000008157983 */ /* 0x000ea20000100800 */
[----:B---3--:R-:W-:-:S04]  /*2250*/  FFMA R6, R11, UR17, R6 ;  /* 0x000000110b067c23 */ /* 0x008fc80008000006 */
[----:B----4-:R-:W-:-:S04]  /*2260*/  FFMA R6, R6, UR17, R9 ;  /* 0x0000001106067c23 */ /* 0x010fc80008000009 */
[----:B-----5:R-:W-:-:S04]  /*2270*/  FFMA R6, R6, UR17, R15 ;  /* 0x0000001106067c23 */ /* 0x020fc8000800000f */
[----:B--2---:R-:W-:-:S07]  /*2280*/  FFMA R11, R6, UR17, R21 ;  /* 0x00000011060b7c23 */ /* 0x004fce0008000015 */
.L_x_139:
[----:B------:R-:W-:Y:S05]  /*2290*/  @!P1 BRA `(.L_x_135) ;  /* 0x0000000000209947 */ /* 0x000fea0003800000 */
[----:B------:R-:W-:-:S05]  /*22a0*/  UMOV UR4, URZ ;  /* 0x000000ff00047c82 */ /* 0x000fca0008000000 */
.L_x_140:
[----:B------:R-:W-:-:S04]  /*22b0*/  IADD3 R5, PT, PT, R5, -0x1, RZ ;  /* 0xffffffff05057810 */ /* 0x000fc80007ffe0ff */
[----:B------:R-:W-:-:S06]  /*22c0*/  LEA R6, R5, R0, 0x2 ;  /* 0x0000000005067211 */ /* 0x000fcc00078e10ff */
[----:B------:R-:W3:Y:S01]  /*22d0*/  LDL R6, [R6] ;  /* 0x0000000006067983 */ /* 0x000ee20000100800 */
[----:B------:R-:W-:-:S06]  /*22e0*/  UIADD3 UR4, UPT, UPT, UR4, 0x1, URZ ;  /* 0x0000000104047890 */ /* 0x000fcc000fffe0ff */
[----:B------:R-:W-:Y:S01]  /*22f0*/  ISETP.NE.AND P0, PT, R4, UR4, PT ;  /* 0x0000000404007c0c */ /* 0x000fe2000bf05270 */
[----:B---3--:R-:W-:-:S12]  /*2300*/  FFMA R11, R11, UR17, R6 ;  /* 0x000000110b0b7c23 */ /* 0x008fd80008000006 */
[----:B------:R-:W-:Y:S05]  /*2310*/  @P0 BRA `(.L_x_140) ;  /* 0xfffffffc00e40947 */ /* 0x000fea000383ffff */
.L_x_135:
[----:B------:R-:W-:-:S04]  /*2320*/  UIADD3 UR4, UPT, UPT, UR16, 0x1800000, URZ ;  /* 0x0180000010047890 */ /* 0x000fc8000fffe0ff */
[----:B------:R-:W-:-:S04]  /*2330*/  ULOP3.LUT UR4, UR4, 0x7f800000, URZ, 0xc0, !UPT ;  /* 0x7f80000004047892 */ /* 0x000fc8000f8ec0ff */
[----:B------:R-:W-:-:S09]  /*2340*/  UISETP.GT.U32.AND UP0, UPT, UR4, 0x1ffffff, UPT ;  /* 0x01ffffff0400788c */ /* 0x000fd2000bf04070 */
[----:B------:R-:W-:Y:S05]  /*2350*/  BRA.U UP0, `(.L_x_141) ;  /* 0x0000000100107547 */ /* 0x000fea000b800000 */
[----:B----4-:R-:W-:-:S07]  /*2360*/  MOV R6, 0x2380 ;  /* 0x0000238000067802 */ /* 0x010fce0000000f00 */
[----:B-12---:R-:W-:Y:S05]  /*2370*/  CALL.REL.NOINC `($__internal_2_$__cuda_sm20_rcp_rn_f32_slowpath) ;  /* 0x0000002c00787944 */ /* 0x006fea0003c00000 */
[----:B------:R-:W-:Y:S01]  /*2380*/  MOV R25, R5 ;  /* 0x0000000500197202 */ /* 0x000fe20000000f00 */
[----:B------:R-:W-:Y:S06]  /*2390*/  BRA `(.L_x_142) ;  /* 0x0000000000147947 */ /* 0x000fec0003800000 */
.L_x_141:
[----:B------:R-:W0:Y:S01]  /*23a0*/  MUFU.RCP R25, UR16 ;  /* 0x0000001000197d08 */ /* 0x000e220008001000 */
[----:B-1--4-:R-:W-:-:S05]  /*23b0*/  MOV R4, UR16 ;  /* 0x0000001000047c02 */ /* 0x012fca0008000f00 */
[----:B0-----:R-:W-:-:S04]  /*23c0*/  FFMA R4, R25, R4, -1 ;  /* 0xbf80000019047423 */ /* 0x001fc80000000004 */
[----:B------:R-:W-:-:S04]  /*23d0*/  FADD.FTZ R4, -R4, -RZ ;  /* 0x800000ff04047221 */ /* 0x000fc80000010100 */
[----:B------:R-:W-:-:S07]  /*23e0*/  FFMA R25, R25, R4, R25 ;  /* 0x0000000419197223 */ /* 0x000fce0000000019 */
.L_x_142:
[----:B------:R-:W-:Y:S02]  /*23f0*/  LOP3.LUT R21, R3, 0xfffffff8, RZ, 0xc0, !PT ;  /* 0xfffffff803157812 */ /* 0x000fe400078ec0ff */
[----:B------:R-:W-:-:S07]  /*2400*/  IADD3 R22, PT, PT, R1, 0x40, RZ ;  /* 0x0000004001167810 */ /* 0x000fce0007ffe0ff */
.L_x_162:
[----:B-1----:R-:W-:Y:S01]  /*2410*/  FMUL R4, R25, R18 ;  /* 0x0000001219047220 */ /* 0x002fe20000400000 */
[----:B0-----:R-:W0:Y:S01]  /*2420*/  LDCU UR4, c[0x0][0x388] ;  /* 0x00007100ff0477ac */ /* 0x001e220008000800 */
[----:B------:R-:W-:Y:S02]  /*2430*/  BSSY.RECONVERGENT B0, `(.L_x_143) ;  /* 0x0000012000007945 */ /* 0x000fe40003800200 */
[----:B------:R-:W-:-:S04]  /*2440*/  FMUL R4, R4, -R4 ;  /* 0x8000000404047220 */ /* 0x000fc80000400000 */
[----:B------:R-:W-:-:S05]  /*2450*/  FFMA R4, R25, R2, R4 ;  /* 0x0000000219047223 */ /* 0x000fca0000000004 */
[----:B------:R-:W-:-:S04]  /*2460*/  FSETP.GEU.AND P0, PT, R4, RZ, PT ;  /* 0x000000ff0400720b */ /* 0x000fc80003f0e000 */
[----:B------:R-:W-:-:S04]  /*2470*/  FSEL R5, R4, RZ, P0 ;  /* 0x000000ff04057208 */ /* 0x000fc80000000000 */
[----:B------:R-:W-:Y:S01]  /*2480*/  IADD3 R6, PT, PT, R5, -0xd000000, RZ ;  /* 0xf300000005067810 */ /* 0x000fe20007ffe0ff */
[----:B------:R1:W3:Y:S03]  /*2490*/  MUFU.RSQ R4, R5 ;  /* 0x0000000500047308 */ /* 0x0002e60000001400 */
[----:B------:R-:W-:Y:S02]  /*24a0*/  ISETP.GT.U32.AND P0, PT, R6, 0x727fffff, PT ;  /* 0x727fffff0600780c */ /* 0x000fe40003f04070 */
[----:B0-----:R-:W-:-:S05]  /*24b0*/  MOV R6, UR4 ;  /* 0x0000000400067c02 */ /* 0x001fca0008000f00 */
[----:B------:R-:W-:-:S06]  /*24c0*/  IMAD R15, R6, UR6, R13 ;  /* 0x00000006060f7c24 */ /* 0x000fcc000f8e020d */
[----:B-1----:R-:W-:Y:S05]  /*24d0*/  @!P0 BRA `(.L_x_144) ;  /* 0x00000000000c8947 */ /* 0x002fea0003800000 */
[----:B------:R-:W-:-:S07]  /*24e0*/  MOV R12, 0x2500 ;  /* 0x00002500000c7802 */ /* 0x000fce0000000f00 */
[----:B--23--:R-:W-:Y:S05]  /*24f0*/  CALL.REL.NOINC `($__internal_3_$__cuda_sm20_sqrt_rn_f32_slowpath) ;  /* 0x0000002c00e87944 */ /* 0x00cfea0003c00000 */
[----:B------:R-:W-:Y:S05]  /*2500*/  BRA `(.L_x_145) ;  /* 0x0000000000107947 */ /* 0x000fea0003800000 */
.L_x_144:
[----:B---3--:R-:W-:Y:S01]  /*2510*/  FMUL.FTZ R10, R5, R4 ;  /* 0x00000004050a7220 */ /* 0x008fe20000410000 */
[----:B------:R-:W-:-:S03]  /*2520*/  FMUL.FTZ R4, R4, 0.5 ;  /* 0x3f00000004047820 */ /* 0x000fc60000410000 */
[----:B------:R-:W-:-:S04]  /*2530*/  FFMA R5, -R10, R10, R5 ;  /* 0x0000000a0a057223 */ /* 0x000fc80000000105 */
[----:B------:R-:W-:-:S07]  /*2540*/  FFMA R10, R5, R4, R10 ;  /* 0x00000004050a7223 */ /* 0x000fce000000000a */
.L_x_145:
[----:B------:R-:W-:Y:S05]  /*2550*/  BSYNC.RECONVERGENT B0 ;  /* 0x0000000000007941 */ /* 0x000fea0003800200 */
.L_x_143:
[----:B------:R-:W0:Y:S01]  /*2560*/  LDC.64 R8, c[0x0][0x3d8] ;  /* 0x0000f600ff087b82 */ /* 0x000e220000000a00 */
[----:B------:R-:W1:Y:S01]  /*2570*/  LDCU UR4, c[0x0][0x3c8] ;  /* 0x00007900ff0477ac */ /* 0x000e620008000800 */
[----:B------:R-:W-:-:S05]  /*2580*/  VIADD R23, R13, 0x1 ;  /* 0x000000010d177836 */ /* 0x000fca0000000000 */
[----:B------:R-:W-:Y:S01]  /*2590*/  ISETP.GE.AND P0, PT, R23, R16, PT ;  /* 0x000000101700720c */ /* 0x000fe20003f06270 */
[----:B------:R-:W3:Y:S08]  /*25a0*/  LDC.64 R6, c[0x0][0x3e0] ;  /* 0x0000f800ff067b82 */ /* 0x000ef00000000a00 */
[----:B------:R-:W4:Y:S01]  /*25b0*/  LDC.64 R4, c[0x0][0x3e8] ;  /* 0x0000fa00ff047b82 */ /* 0x000f220000000a00 */
[----:B-1----:R-:W-:Y:S01]  /*25c0*/  FFMA R27, -R10, UR4, R11 ;  /* 0x000000040a1b7c23 */ /* 0x002fe2000800010b */
[----:B0-----:R-:W-:-:S05]  /*25d0*/  IMAD.WIDE R8, R15, 0x4, R8 ;  /* 0x000000040f087825 */ /* 0x001fca00078e0208 */
[----:B------:R0:W-:Y:S01]  /*25e0*/  STG.E desc[UR14][R8.64], R11 ;  /* 0x0000000b08007986 */ /* 0x0001e2000c10190e */
[----:B---3--:R-:W-:-:S04]  /*25f0*/  IMAD.WIDE R6, R15, 0x4, R6 ;  /* 0x000000040f067825 */ /* 0x008fc800078e0206 */
[----:B----4-:R-:W-:-:S04]  /*2600*/  IMAD.WIDE R4, R15, 0x4, R4 ;  /* 0x000000040f047825 */ /* 0x010fc800078e0204 */
[----:B------:R-:W-:-:S05]  /*2610*/  FFMA R15, R10, UR4, R11 ;  /* 0x000000040a0f7c23 */ /* 0x000fca000800000b */
[----:B------:R0:W-:Y:S04]  /*2620*/  STG.E desc[UR14][R6.64], R15 ;  /* 0x0000000f06007986 */ /* 0x0001e8000c10190e */
[----:B------:R0:W-:Y:S01]  /*2630*/  STG.E desc[UR14][R4.64], R27 ;  /* 0x0000001b04007986 */ /* 0x0001e2000c10190e */
[----:B------:R-:W-:Y:S05]  /*2640*/  @P0 EXIT ;  /* 0x000000000000094d */ /* 0x000fea0003800000 */
[----:B------:R-:W-:-:S13]  /*2650*/  ISETP.GE.AND P0, PT, R20, RZ, PT ;  /* 0x000000ff1400720c */ /* 0x000fda0003f06270 */
[----:B------:R-:W-:Y:S05]  /*2660*/  @!P0 BRA `(.L_x_146) ;  /* 0x0000000000708947 */ /* 0x000fea0003800000 */
[----:B------:R-:W-:Y:S01]  /*2670*/  ISETP.GE.U32.AND P1, PT, R20, 0x3, PT ;  /* 0x000000031400780c */ /* 0x000fe20003f26070 */
[----:B0-----:R-:W-:-:S12]  /*2680*/  HFMA2 R4, -RZ, RZ, 0, 0 ;  /* 0x00000000ff047431 */ /* 0x001fd800000001ff */
[----:B------:R-:W-:Y:S05]  /*2690*/  @!P1 BRA `(.L_x_147) ;  /* 0x0000000000309947 */ /* 0x000fea0003800000 */
[----:B------:R-:W-:Y:S02]  /*26a0*/  LOP3.LUT R9, R3, 0xfffffffc, RZ, 0xc0, !PT ;  /* 0xfffffffc03097812 */ /* 0x000fe400078ec0ff */
[----:B------:R-:W-:Y:S02]  /*26b0*/  MOV R8, R1 ;  /* 0x0000000100087202 */ /* 0x000fe40000000f00 */
[----:B------:R-:W-:Y:S02]  /*26c0*/  MOV R11, R0 ;  /* 0x00000000000b7202 */ /* 0x000fe40000000f00 */
[----:B------:R-:W-:-:S07]  /*26d0*/  IADD3 R10, PT, PT, -R9, RZ, RZ ;  /* 0x000000ff090a7210 */ /* 0x000fce0007ffe1ff */
.L_x_148:
[----:B------:R0:W3:Y:S01]  /*26e0*/  LDL.128 R4, [R8] ;  /* 0x0000000008047983 */ /* 0x0000e20000100c00 */
[----:B------:R-:W-:-:S04]  /*26f0*/  IADD3 R10, PT, PT, R10, 0x4, RZ ;  /* 0x000000040a0a7810 */ /* 0x000fc80007ffe0ff */
[----:B------:R-:W-:Y:S02]  /*2700*/  ISETP.NE.AND P1, PT, R10, RZ, PT ;  /* 0x000000ff0a00720c */ /* 0x000fe40003f25270 */
[----:B0-----:R-:W-:Y:S01]  /*2710*/  IADD3 R8, PT, PT, R8, 0x10, RZ ;  /* 0x0000001008087810 */ /* 0x001fe20007ffe0ff */
[----:B---3--:R0:W-:Y:S02]  /*2720*/  STL.128 [R11], R4 ;  /* 0x000000040b007387 */ /* 0x0081e40000100c00 */
[----:B0-----:R-:W-:-:S08]  /*2730*/  IADD3 R11, PT, PT, R11, 0x10, RZ ;  /* 0x000000100b0b7810 */ /* 0x001fd00007ffe0ff */
[----:B------:R-:W-:Y:S05]  /*2740*/  @P1 BRA `(.L_x_148) ;  /* 0xfffffffc00e41947 */ /* 0x000fea000383ffff */
[----:B------:R-:W-:-:S07]  /*2750*/  MOV R4, R9 ;  /* 0x0000000900047202 */ /* 0x000fce0000000f00 */
.L_x_147:
[----:B------:R-:W-:-:S04]  /*2760*/  LOP3.LUT R6, R3, 0x3, RZ, 0xc0, !PT ;  /* 0x0000000303067812 */ /* 0x000fc800078ec0ff */
[----:B------:R-:W-:-:S13]  /*2770*/  ISETP.NE.AND P1, PT, R6, RZ, PT ;  /* 0x000000ff0600720c */ /* 0x000fda0003f25270 */
[----:B------:R-:W-:Y:S05]  /*2780*/  @!P1 BRA `(.L_x_146) ;  /* 0x0000000000289947 */ /* 0x000fea0003800000 */
[----:B------:R-:W-:-:S05]  /*2790*/  LEA R4, R4, R1, 0x2 ;  /* 0x0000000104047211 */ /* 0x000fca00078e10ff */
[----:B------:R-:W3:Y:S01]  /*27a0*/  LDL R5, [R4] ;  /* 0x0000000004057983 */ /* 0x000ee20000100800 */
[----:B------:R-:W-:-:S03]  /*27b0*/  ISETP.NE.AND P1, PT, R6, 0x1, PT ;  /* 0x000000010600780c */ /* 0x000fc60003f25270 */
[----:B---3--:R1:W-:Y:S10]  /*27c0*/  STL [R4+0x20], R5 ;  /* 0x0000200504007387 */ /* 0x0083f40000100800 */
[----:B------:R-:W-:Y:S05]  /*27d0*/  @!P1 BRA `(.L_x_146) ;  /* 0x0000000000149947 */ /* 0x000fea0003800000 */
[----:B------:R-:W-:Y:S01]  /*27e0*/  ISETP.NE.AND P1, PT, R6, 0x2, PT ;  /* 0x000000020600780c */ /* 0x000fe20003f25270 */
[----:B-1----:R-:W3:-:S12]  /*27f0*/  LDL R5, [R4+0x4] ;  /* 0x0000040004057983 */ /* 0x002ed80000100800 */
[----:B------:R-:W4:Y:S04]  /*2800*/  @P1 LDL R7, [R4+0x8] ;  /* 0x0000080004071983 */ /* 0x000f280000100800 */
[----:B---3--:R3:W-:Y:S04]  /*2810*/  STL [R4+0x24], R5 ;  /* 0x0000240504007387 */ /* 0x0087e80000100800 */
[----:B----4-:R3:W-:Y:S02]  /*2820*/  @P1 STL [R4+0x28], R7 ;  /* 0x0000280704001387 */ /* 0x0107e40000100800 */
.L_x_146:
[----:B------:R-:W4:Y:S01]  /*2830*/  LDCU.64 UR4, c[0x0][0x380] ;  /* 0x00007000ff0477ac */ /* 0x000f220008000a00 */
[----:B0--3--:R-:W-:Y:S01]  /*2840*/  IADD3 R7, P1, PT, R13, -UR13, RZ ;  /* 0x8000000d0d077c10 */ /* 0x009fe2000ff3e0ff */
[----:B-1----:R-:W0:Y:S01]  /*2850*/  LDC.64 R4, c[0x0][0x380] ;  /* 0x0000e000ff047b82 */ /* 0x002e220000000a00 */
[----:B------:R-:W-:-:S06]  /*2860*/  USHF.R.S32.HI UR8, URZ, 0x1f, UR13 ;  /* 0x0000001fff087899 */ /* 0x000fcc000801140d */
[----:B------:R-:W-:Y:S02]  /*2870*/  LEA.HI.X.SX32 R8, R13, ~UR8, 0x1, P1 ;  /* 0x800000080d087c11 */ /* 0x000fe400088f0eff */
[----:B----4-:R-:W-:-:S04]  /*2880*/  LEA R6, P1, R7, UR4, 0x2 ;  /* 0x0000000407067c11 */ /* 0x010fc8000f8210ff */
[----:B------:R-:W-:-:S05]  /*2890*/  LEA.HI.X R7, R7, UR5, R8, 0x2, P1 ;  /* 0x0000000507077c11 */ /* 0x000fca00088f1408 */
[----:B------:R-:W3:Y:S01]  /*28a0*/  LDG.E.CONSTANT R6, desc[UR14][R6.64+0x4] ;  /* 0x0000040e06067981 */ /* 0x000ee2000c1e9900 */
[----:B0-----:R-:W-:-:S05]  /*28b0*/  IMAD.WIDE R4, R13, 0x4, R4 ;  /* 0x000000040d047825 */ /* 0x001fca00078e0204 */
[----:B------:R0:W4:Y:S01]  /*28c0*/  LDG.E.CONSTANT R24, desc[UR14][R4.64+0x4] ;  /* 0x0000040e04187981 */ /* 0x000122000c1e9900 */
[----:B------:R-:W-:Y:S01]  /*28d0*/  ISETP.GE.AND P1, PT, R20, 0x1, PT ;  /* 0x000000011400780c */ /* 0x000fe20003f26270 */
[C---:B---3--:R-:W-:Y:S01]  /*28e0*/  FADD R19, -R6.reuse, -R19 ;  /* 0x8000001306137221 */ /* 0x048fe20000000100 */
[----:B------:R-:W-:-:S03]  /*28f0*/  FFMA R17, R6, -R6, -R17 ;  /* 0x8000000606117223 */ /* 0x000fc60000000811 */
[----:B------:R-:W-:Y:S01]  /*2900*/  FADD R9, R19, R18 ;  /* 0x0000001213097221 */ /* 0x000fe20000000000 */
[----:B------:R-:W-:-:S03]  /*2910*/  FADD R11, R17, R2 ;  /* 0x00000002110b7221 */ /* 0x000fc60000000000 */
[----:B------:R-:W-:Y:S01]  /*2920*/  FADD R18, R9, -R18 ;  /* 0x8000001209127221 */ /* 0x000fe20000000000 */
[----:B------:R-:W-:-:S03]  /*2930*/  FADD R2, R11, -R2 ;  /* 0x800000020b027221 */ /* 0x000fc60000000000 */
[----:B------:R-:W-:Y:S01]  /*2940*/  FADD R19, -R19, R18 ;  /* 0x0000001213137221 */ /* 0x000fe20000000100 */
[----:B0-----:R-:W-:-:S03]  /*2950*/  FADD R5, R17, -R2 ;  /* 0x8000000211057221 */ /* 0x001fc60000000000 */
[C---:B----4-:R-:W-:Y:S01]  /*2960*/  FADD R8, R24.reuse, -R19 ;  /* 0x8000001318087221 */ /* 0x050fe20000000000 */
        /* <DEDUP_REMOVED lines=8> */
[----:B------:R-:W-:Y:S06]  /*29f0*/  @!P1 BRA `(.L_x_149) ;  /* 0x0000000c00549947 */ /* 0x000fec0003800000 */
[----:B------:R-:W-:Y:S01]  /*2a00*/  PRMT R27, RZ, 0x7610, R27 ;  /* 0x00007610ff1b7816 */ /* 0x000fe2000000001b */
[----:B------:R-:W-:Y:S01]  /*2a10*/  UMOV UR4, URZ ;  /* 0x000000ff00047c82 */ /* 0x000fe20008000000 */
[----:B------:R-:W-:-:S07]  /*2a20*/  PRMT R26, RZ, 0x7610, R26 ;  /* 0x00007610ff1a7816 */ /* 0x000fce000000001a */
.L_x_155:
[----:B------:R-:W-:Y:S01]  /*2a30*/  UIADD3 UR8, UPT, UPT, UR4, 0x1, URZ ;  /* 0x0000000104087890 */ /* 0x000fe2000fffe0ff */
[----:B------:R-:W-:Y:S01]  /*2a40*/  HFMA2 R13, -RZ, RZ, 0, 0 ;  /* 0x00000000ff0d7431 */ /* 0x000fe200000001ff */
[----:B------:R-:W-:Y:S01]  /*2a50*/  UIADD3 UR19, UPT, UPT, UR4, 0x2, URZ ;  /* 0x0000000204137890 */ /* 0x000fe2000fffe0ff */
[----:B------:R-:W-:Y:S01]  /*2a60*/  IMAD.MOV.U32 R15, RZ, RZ, RZ ;  /* 0x000000ffff0f7224 */ /* 0x000fe200078e00ff */
[----:B------:R-:W-:Y:S02]  /*2a70*/  UISETP.GE.U32.AND UP1, UPT, UR8, 0xf, UPT ;  /* 0x0000000f0800788c */ /* 0x000fe4000bf26070 */
[----:B------:R-:W-:Y:S01]  /*2a80*/  ULOP3.LUT UP0, URZ, UR19, 0xf, URZ, 0xc0, !UPT ;  /* 0x0000000f13ff7892 */ /* 0x000fe2000f80c0ff */
[----:B------:R-:W-:Y:S01]  /*2a90*/  UMOV UR5, URZ ;  /* 0x000000ff00057c82 */ /* 0x000fe20008000000 */
[----:B------:R-:W-:-:S05]  /*2aa0*/  USHF.L.U32 UR12, UR8, 0x5, URZ ;  /* 0x00000005080c7899 */ /* 0x000fca00080006ff */
[----:B-1----:R-:W-:Y:S07]  /*2ab0*/  BRA.U !UP1, `(.L_x_150) ;  /* 0x0000000509547547 */ /* 0x002fee000b800000 */
[----:B------:R-:W-:Y:S01]  /*2ac0*/  MOV R15, RZ ;  /* 0x000000ff000f7202 */ /* 0x000fe20000000f00 */
[----:B------:R-:W-:Y:S01]  /*2ad0*/  ULOP3.LUT UR5, UR19, 0xfffffff0, URZ, 0xc0, !UPT ;  /* 0xfffffff013057892 */ /* 0x000fe2000f8ec0ff */
[----:B------:R-:W-:-:S11]  /*2ae0*/  UMOV UR4, URZ ;  /* 0x000000ff00047c82 */ /* 0x000fd60008000000 */
.L_x_151:
[----:B------:R-:W-:-:S04]  /*2af0*/  MOV R12, UR4 ;  /* 0x00000004000c7c02 */ /* 0x000fc80008000f00 */
[----:B------:R-:W-:-:S05]  /*2b00*/  LEA R12, R12, R1, 0x2 ;  /* 0x000000010c0c7211 */ /* 0x000fca00078e10ff */
[----:B------:R-:W3:Y:S04]  /*2b10*/  LDL.128 R8, [R12+0x20] ;  /* 0x000020000c087983 */ /* 0x000ee80000100c00 */
[----:B------:R-:W4:Y:S01]  /*2b20*/  LDL.128 R4, [R12+0x30] ;  /* 0x000030000c047983 */ /* 0x000f220000100c00 */
[----:B------:R-:W-:-:S12]  /*2b30*/  ULEA UR9, UR4, UR12, 0x2 ;  /* 0x0000000c04097291 */ /* 0x000fd8000f8e10ff */
[----:B------:R-:W3:Y:S01]  /*2b40*/  LDCU.64 UR10, c[0x3][UR9] ;  /* 0x00c00000090a77ac */ /* 0x000ee20008000a00 */
[----:B------:R-:W1:Y:S01]  /*2b50*/  LDCU.64 UR20, c[0x3][UR9+0x30] ;  /* 0x00c00600091477ac */ /* 0x000e620008000a00 */
[----:B---3--:R-:W-:-:S04]  /*2b60*/  FFMA R14, R8, UR10, -R13 ;  /* 0x0000000a080e7c23 */ /* 0x008fc8000800080d */
[----:B------:R-:W-:-:S04]  /*2b70*/  FADD R8, R14, R15 ;  /* 0x0000000f0e087221 */ /* 0x000fc80000000000 */
[----:B------:R-:W-:-:S04]  /*2b80*/  FADD R15, R8, -R15 ;  /* 0x8000000f080f7221 */ /* 0x000fc80000000000 */
[----:B------:R-:W-:-:S04]  /*2b90*/  FADD R14, -R14, R15 ;  /* 0x0000000f0e0e7221 */ /* 0x000fc80000000100 */
[----:B------:R-:W-:Y:S01]  /*2ba0*/  FFMA R13, R9, UR11, -R14 ;  /* 0x0000000b090d7c23 */ /* 0x000fe2000800080e */
[----:B------:R-:W3:Y:S03]  /*2bb0*/  LDCU.64 UR10, c[0x3][UR9+0x8] ;  /* 0x00c00100090a77ac */ /* 0x000ee60008000a00 */
[----:B------:R-:W-:-:S04]  /*2bc0*/  FADD R9, R8, R13 ;  /* 0x0000000d08097221 */ /* 0x000fc80000000000 */
[----:B------:R-:W-:-:S04]  /*2bd0*/  FADD R8, -R8, R9 ;  /* 0x0000000908087221 */ /* 0x000fc80000000100 */
[----:B------:R-:W-:-:S04]  /*2be0*/  FADD R13, -R13, R8 ;  /* 0x000000080d0d7221 */ /* 0x000fc80000000100 */
[----:B---3--:R-:W-:-:S04]  /*2bf0*/  FFMA R10, R10, UR10, -R13 ;  /* 0x0000000a0a0a7c23 */ /* 0x008fc8000800080d */
[----:B------:R-:W-:-:S04]  /*2c00*/  FADD R8, R9, R10 ;  /* 0x0000000a09087221 */ /* 0x000fc80000000000 */
[----:B------:R-:W-:-:S04]  /*2c10*/  FADD R9, -R9, R8 ;  /* 0x0000000809097221 */ /* 0x000fc80000000100 */
[----:B------:R-:W-:-:S04]  /*2c20*/  FADD R10, -R10, R9 ;  /* 0x000000090a0a7221 */ /* 0x000fc80000000100 */
[----:B------:R-:W-:Y:S01]  /*2c30*/  FFMA R11, R11, UR11, -R10 ;  /* 0x0000000b0b0b7c23 */ /* 0x000fe2000800080a */
[----:B------:R-:W4:Y:S03]  /*2c40*/  LDCU.64 UR10, c[0x3][UR9+0x10] ;  /* 0x00c00200090a77ac */ /* 0x000f260008000a00 */
[----:B------:R-:W-:-:S04]  /*2c50*/  FADD R9, R8, R11 ;  /* 0x0000000b08097221 */ /* 0x000fc80000000000 */
[----:B------:R-:W-:-:S04]  /*2c60*/  FADD R8, -R8, R9 ;  /* 0x0000000908087221 */ /* 0x000fc80000000100 */
[----:B------:R-:W-:-:S04]  /*2c70*/  FADD R11, -R11, R8 ;  /* 0x000000080b0b7221 */ /* 0x000fc80000000100 */
[----:B----4-:R-:W-:-:S04]  /*2c80*/  FFMA R4, R4, UR10, -R11 ;  /* 0x0000000a04047c23 */ /* 0x010fc8000800080b */
[----:B------:R-:W-:-:S04]  /*2c90*/  FADD R8, R9, R4 ;  /* 0x0000000409087221 */ /* 0x000fc80000000000 */
[----:B------:R-:W-:-:S04]  /*2ca0*/  FADD R9, -R9, R8 ;  /* 0x0000000809097221 */ /* 0x000fc80000000100 */
[----:B------:R-:W-:-:S04]  /*2cb0*/  FADD R4, -R4, R9 ;  /* 0x0000000904047221 */ /* 0x000fc80000000100 */
[----:B------:R-:W-:Y:S01]  /*2cc0*/  FFMA R5, R5, UR11, -R4 ;  /* 0x0000000b05057c23 */ /* 0x000fe20008000804 */
[----:B------:R-:W3:Y:S03]  /*2cd0*/  LDCU.64 UR10, c[0x3][UR9+0x18] ;  /* 0x00c00300090a77ac */ /* 0x000ee60008000a00 */
[----:B------:R-:W-:-:S04]  /*2ce0*/  FADD R4, R8, R5 ;  /* 0x0000000508047221 */ /* 0x000fc80000000000 */
[----:B------:R-:W-:-:S04]  /*2cf0*/  FADD R8, -R8, R4 ;  /* 0x0000000408087221 */ /* 0x000fc80000000100 */
[----:B------:R-:W-:Y:S02]  /*2d00*/  FADD R5, -R5, R8 ;  /* 0x0000000805057221 */ /* 0x000fe40000000100 */
[----:B------:R-:W4:Y:S02]  /*2d10*/  LDL.128 R8, [R12+0x40] ;  /* 0x000040000c087983 */ /* 0x000f240000100c00 */
[----:B---3--:R-:W-:-:S04]  /*2d20*/  FFMA R13, R6, UR10, -R5 ;  /* 0x0000000a060d7c23 */ /* 0x008fc80008000805 */
[----:B------:R-:W-:-:S04]  /*2d30*/  FADD R5, R4, R13 ;  /* 0x0000000d04057221 */ /* 0x000fc80000000000 */
[----:B------:R-:W-:-:S04]  /*2d40*/  FADD R4, -R4, R5 ;  /* 0x0000000504047221 */ /* 0x000fc80000000100 */
[----:B------:R-:W-:Y:S02]  /*2d50*/  FADD R4, -R13, R4 ;  /* 0x000000040d047221 */ /* 0x000fe40000000100 */
[----:B------:R-:W1:Y:S01]  /*2d60*/  LDL.128 R12, [R12+0x50] ;  /* 0x000050000c0c7983 */ /* 0x000e620000100c00 */
[----:B------:R-:W-:Y:S01]  /*2d70*/  UIADD3 UR4, UPT, UPT, UR4, 0x10, URZ ;  /* 0x0000001004047890 */ /* 0x000fe2000fffe0ff */
[----:B------:R-:W-:Y:S01]  /*2d80*/  FFMA R6, R7, UR11, -R4 ;  /* 0x0000000b07067c23 */ /* 0x000fe20008000804 */
[----:B------:R-:W4:Y:S03]  /*2d90*/  LDCU.64 UR10, c[0x3][UR9+0x20] ;  /* 0x00c00400090a77ac */ /* 0x000f260008000a00 */
[----:B------:R-:W-:Y:S01]  /*2da0*/  FADD R4, R5, R6 ;  /* 0x0000000605047221 */ /* 0x000fe20000000000 */
[----:B------:R-:W-:-:S03]  /*2db0*/  UISETP.NE.AND UP1, UPT, UR4, UR5, UPT ;  /* 0x000000050400728c */ /* 0x000fc6000bf25270 */
        /* <DEDUP_REMOVED lines=20> */
[----:B-1----:R-:W-:-:S04]  /*2f00*/  FFMA R5, R12, UR20, -R5 ;  /* 0x000000140c057c23 */ /* 0x002fc80008000805 */
[----:B------:R-:W-:-:S04]  /*2f10*/  FADD R7, R6, R5 ;  /* 0x0000000506077221 */ /* 0x000fc80000000000 */
[----:B------:R-:W-:-:S04]  /*2f20*/  FADD R6, -R6, R7 ;  /* 0x0000000706067221 */ /* 0x000fc80000000100 */
[----:B------:R-:W-:-:S04]  /*2f30*/  FADD R6, -R5, R6 ;  /* 0x0000000605067221 */ /* 0x000fc80000000100 */
[----:B------:R-:W-:-:S04]  /*2f40*/  FFMA R6, R13, UR21, -R6 ;  /* 0x000000150d067c23 */ /* 0x000fc80008000806 */
[----:B------:R-:W-:-:S04]  /*2f50*/  FADD R4, R7, R6 ;  /* 0x0000000607047221 */ /* 0x000fc80000000000 */
[----:B------:R-:W-:-:S04]  /*2f60*/  FADD R7, -R7, R4 ;  /* 0x0000000407077221 */ /* 0x000fc80000000100 */
[----:B------:R-:W-:-:S04]  /*2f70*/  FADD R7, -R6, R7 ;  /* 0x0000000706077221 */ /* 0x000fc80000000100 */
[----:B---3--:R-:W-:-:S04]  /*2f80*/  FFMA R7, R14, UR10, -R7 ;  /* 0x0000000a0e077c23 */ /* 0x008fc80008000807 */
[----:B------:R-:W-:-:S04]  /*2f90*/  FADD R5, R4, R7 ;  /* 0x0000000704057221 */ /* 0x000fc80000000000 */
[----:B------:R-:W-:-:S04]  /*2fa0*/  FADD R4, -R4, R5 ;  /* 0x0000000504047221 */ /* 0x000fc80000000100 */
[----:B------:R-:W-:-:S04]  /*2fb0*/  FADD R4, -R7, R4 ;  /* 0x0000000407047221 */ /* 0x000fc80000000100 */
[----:B------:R-:W-:-:S04]  /*2fc0*/  FFMA R4, R15, UR11, -R4 ;  /* 0x0000000b0f047c23 */ /* 0x000fc80008000804 */
[----:B------:R-:W-:-:S04]  /*2fd0*/  FADD R15, R5, R4 ;  /* 0x00000004050f7221 */ /* 0x000fc80000000000 */
[----:B------:R-:W-:-:S04]  /*2fe0*/  FADD R5, -R5, R15 ;  /* 0x0000000f05057221 */ /* 0x000fc80000000100 */
[----:B------:R-:W-:Y:S01]  /*2ff0*/  FADD R13, -R4, R5 ;  /* 0x00000005040d7221 */ /* 0x000fe20000000100 */
[----:B------:R-:W-:Y:S06]  /*3000*/  BRA.U UP1, `(.L_x_151) ;  /* 0xfffffff901b87547 */ /* 0x000fec000b83ffff */
.L_x_150:
[----:B------:R-:W-:Y:S01]  /*3010*/  UMOV UR4, UR8 ;  /* 0x0000000800047c82 */ /* 0x000fe20008000000 */
[----:B------:R-:W-:Y:S05]  /*3020*/  BRA.U !UP0, `(.L_x_152) ;  /* 0x0000000508a47547 */ /* 0x000fea000b800000 */
[----:B------:R-:W-:-:S04]  /*3030*/  IADD3 R4, PT, PT, R26, 0x2, RZ ;  /* 0x000000021a047810 */ /* 0x000fc80007ffe0ff */
[----:B------:R-:W-:-:S04]  /*3040*/  LOP3.LUT R4, R4, 0xf, RZ, 0xc0, !PT ;  /* 0x0000000f04047812 */ /* 0x000fc800078ec0ff */
[C---:B------:R-:W-:Y:S02]  /*3050*/  IADD3 R5, PT, PT, R4.reuse, -0x1, RZ ;  /* 0xffffffff04057810 */ /* 0x040fe40007ffe0ff */
[----:B------:R-:W-:Y:S02]  /*3060*/  LOP3.LUT P2, RZ, R4, 0x7, RZ, 0xc0, !PT ;  /* 0x0000000704ff7812 */ /* 0x000fe4000784c0ff */
[----:B------:R-:W-:-:S13]  /*3070*/  ISETP.GE.U32.AND P1, PT, R5, 0x7, PT ;  /* 0x000000070500780c */ /* 0x000fda0003f26070 */
[----:B------:R-:W-:Y:S05]  /*3080*/  @!P1 BRA `(.L_x_153) ;  /* 0x0000000000a89947 */ /* 0x000fea0003800000 */
[----:B------:R-:W-:-:S04]  /*3090*/  MOV R14, UR5 ;  /* 0x00000005000e7c02 */ /* 0x000fc80008000f00 */
[----:B------:R-:W-:-:S05]  /*30a0*/  LEA R14, R14, R1, 0x2 ;  /* 0x000000010e0e7211 */ /* 0x000fca00078e10ff */
[----:B------:R-:W3:Y:S04]  /*30b0*/  LDL.128 R4, [R14+0x20] ;  /* 0x000020000e047983 */ /* 0x000ee80000100c00 */
[----:B------:R-:W4:Y:S01]  /*30c0*/  LDL.128 R8, [R14+0x30] ;  /* 0x000030000e087983 */ /* 0x000f220000100c00 */
[----:B------:R-:W-:Y:S02]  /*30d0*/  ULEA UR8, UR5, UR12, 0x2 ;  /* 0x0000000c05087291 */ /* 0x000fe4000f8e10ff */
[----:B------:R-:W-:-:S10]  /*30e0*/  UIADD3 UR5, UPT, UPT, UR5, 0x8, URZ ;  /* 0x0000000805057890 */ /* 0x000fd4000fffe0ff */
[----:B------:R-:W3:Y:S01]  /*30f0*/  LDCU.64 UR10, c[0x3][UR8] ;  /* 0x00c00000080a77ac */ /* 0x000ee20008000a00 */
[----:B------:R-:W4:Y:S01]  /*3100*/  LDCU.64 UR20, c[0x3][UR8+0x10] ;  /* 0x00c00200081477ac */ /* 0x000f220008000a00 */
[----:B---3--:R-:W-:-:S04]  /*3110*/  FFMA R12, R4, UR10, -R13 ;  /* 0x0000000a040c7c23 */ /* 0x008fc8000800080d */
[----:B------:R-:W-:-:S04]  /*3120*/  FADD R4, R15, R12 ;  /* 0x0000000c0f047221 */ /* 0x000fc80000000000 */
[----:B------:R-:W-:-:S04]  /*3130*/  FADD R15, -R15, R4 ;  /* 0x000000040f0f7221 */ /* 0x000fc80000000100 */
[----:B------:R-:W-:-:S04]  /*3140*/  FADD R12, -R12, R15 ;  /* 0x0000000f0c0c7221 */ /* 0x000fc80000000100 */
[----:B------:R-:W-:Y:S01]  /*3150*/  FFMA R13, R5, UR11, -R12 ;  /* 0x0000000b050d7c23 */ /* 0x000fe2000800080c */
[----:B------:R-:W1:Y:S03]  /*3160*/  LDCU.64 UR10, c[0x3][UR8+0x8] ;  /* 0x00c00100080a77ac */ /* 0x000e660008000a00 */
[C---:B------:R-:W-:Y:S01]  /*3170*/  FADD R5, R4.reuse, R13 ;  /* 0x0000000d04057221 */ /* 0x040fe20000000000 */
[----:B------:R-:W3:Y:S03]  /*3180*/  LDCU.64 UR8, c[0x3][UR8+0x18] ;  /* 0x00c00300080877ac */ /* 0x000ee60008000a00 */
        /* <DEDUP_REMOVED lines=10> */
[----:B----4-:R-:W-:-:S04]  /*3230*/  FFMA R8, R8, UR20, -R7 ;  /* 0x0000001408087c23 */ /* 0x010fc80008000807 */
        /* <DEDUP_REMOVED lines=14> */
[----:B------:R-:W-:-:S07]  /*3320*/  FADD R13, -R11, R4 ;  /* 0x000000040b0d7221 */ /* 0x000fce0000000100 */
.L_x_153:
[----:B------:R-:W-:Y:S05]  /*3330*/  @!P2 BRA `(.L_x_152) ;  /* 0x0000000000e0a947 */ /* 0x000fea0003800000 */
[----:B------:R-:W-:-:S04]  /*3340*/  IADD3 R4, PT, PT, R27, 0x2, RZ ;  /* 0x000000021b047810 */ /* 0x000fc80007ffe0ff */
[----:B------:R-:W-:-:S13]  /*3350*/  R2UR UR8, R4 ;  /* 0x00000000040872ca */ /* 0x000fda00000e0000 */
[----:B------:R-:W-:-:S04]  /*3360*/  ULOP3.LUT UR8, UR8, 0xffff, URZ, 0xc0, !UPT ;  /* 0x0000ffff08087892 */ /* 0x000fc8000f8ec0ff */
[----:B------:R-:W-:Y:S02]  /*3370*/  ULOP3.LUT UR9, UR8, 0x7, URZ, 0xc0, !UPT ;  /* 0x0000000708097892 */ /* 0x000fe4000f8ec0ff */
[----:B------:R-:W-:Y:S02]  /*3380*/  ULOP3.LUT UR8, UR8, 0x3, URZ, 0xc0, !UPT ;  /* 0x0000000308087892 */ /* 0x000fe4000f8ec0ff */
[----:B------:R-:W-:Y:S02]  /*3390*/  UIADD3 UR9, UPT, UPT, UR9, -0x1, URZ ;  /* 0xffffffff09097890 */ /* 0x000fe4000fffe0ff */
[----:B------:R-:W-:Y:S02]  /*33a0*/  UISETP.NE.AND UP1, UPT, UR8, URZ, UPT ;  /* 0x000000ff0800728c */ /* 0x000fe4000bf25270 */
[----:B------:R-:W-:-:S09]  /*33b0*/  UISETP.GE.U32.AND UP0, UPT, UR9, 0x3, UPT ;  /* 0x000000030900788c */ /* 0x000fd2000bf06070 */
[----:B------:R-:W-:Y:S05]  /*33c0*/  BRA.U !UP0, `(.L_x_154) ;  /* 0x00000001085c7547 */ /* 0x000fea000b800000 */
[----:B------:R-:W-:-:S05]  /*33d0*/  IMAD.U32 R4, RZ, RZ, UR5 ;  /* 0x00000005ff047e24 */ /* 0x000fca000f8e00ff */
[----:B------:R-:W-:-:S06]  /*33e0*/  LEA R4, R4, R1, 0x2 ;  /* 0x0000000104047211 */ /* 0x000fcc00078e10ff */
[----:B------:R-:W3:Y:S01]  /*33f0*/  LDL.128 R4, [R4+0x20] ;  /* 0x0000200004047983 */ /* 0x000ee20000100c00 */
[----:B------:R-:W-:Y:S02]  /*3400*/  ULEA UR9, UR5, UR12, 0x2 ;  /* 0x0000000c05097291 */ /* 0x000fe4000f8e10ff */
[----:B------:R-:W-:-:S10]  /*3410*/  UIADD3 UR5, UPT, UPT, UR5, 0x4, URZ ;  /* 0x0000000405057890 */ /* 0x000fd4000fffe0ff */
[----:B------:R-:W3:Y:S01]  /*3420*/  LDCU.64 UR20, c[0x3][UR9] ;  /* 0x00c00000091477ac */ /* 0x000ee20008000a00 */
[----:B------:R-:W1:Y:S01]  /*3430*/  LDCU.64 UR10, c[0x3][UR9+0x8] ;  /* 0x00c00100090a77ac */ /* 0x000e620008000a00 */
[----:B---3--:R-:W-:-:S04]  /*3440*/  FFMA R8, R4, UR20, -R13 ;  /* 0x0000001404087c23 */ /* 0x008fc8000800080d */
[----:B------:R-:W-:-:S04]  /*3450*/  FADD R10, R15, R8 ;  /* 0x000000080f0a7221 */ /* 0x000fc80000000000 */
[----:B------:R-:W-:-:S04]  /*3460*/  FADD R15, -R15, R10 ;  /* 0x0000000a0f0f7221 */ /* 0x000fc80000000100 */
[----:B------:R-:W-:-:S04]  /*3470*/  FADD R8, -R8, R15 ;  /* 0x0000000f08087221 */ /* 0x000fc80000000100 */
[----:B------:R-:W-:-:S04]  /*3480*/  FFMA R5, R5, UR21, -R8 ;  /* 0x0000001505057c23 */ /* 0x000fc80008000808 */
        /* <DEDUP_REMOVED lines=10> */
[----:B------:R-:W-:-:S07]  /*3530*/  FADD R13, -R7, R4 ;  /* 0x00000004070d7221 */ /* 0x000fce0000000100 */
.L_x_154:
[----:B------:R-:W-:Y:S05]  /*3540*/  BRA.U !UP1, `(.L_x_152) ;  /* 0x00000001095c7547 */ /* 0x000fea000b800000 */
[----:B------:R-:W-:-:S04]  /*3550*/  MOV R6, UR5 ;  /* 0x0000000500067c02 */ /* 0x000fc80008000f00 */
[----:B------:R-:W-:-:S05]  /*3560*/  LEA R6, R6, R1, 0x2 ;  /* 0x0000000106067211 */ /* 0x000fca00078e10ff */
[----:B------:R-:W3:Y:S01]  /*3570*/  LDL.64 R4, [R6+0x20] ;  /* 0x0000200006047983 */ /* 0x000ee20000100a00 */
[----:B------:R-:W-:Y:S02]  /*3580*/  ULEA UR5, UR5, UR12, 0x2 ;  /* 0x0000000c05057291 */ /* 0x000fe4000f8e10ff */
[----:B------:R-:W-:-:S10]  /*3590*/  UISETP.NE.AND UP0, UPT, UR8, 0x1, UPT ;  /* 0x000000010800788c */ /* 0x000fd4000bf05270 */
[----:B------:R-:W3:Y:S02]  /*35a0*/  LDCU UR9, c[0x3][UR5] ;  /* 0x00c00000050977ac */ /* 0x000ee40008000800 */
[----:B---3--:R-:W-:-:S04]  /*35b0*/  FFMA R4, R4, UR9, -R13 ;  /* 0x0000000904047c23 */ /* 0x008fc8000800080d */
[----:B------:R-:W-:-:S04]  /*35c0*/  FADD R8, R15, R4 ;  /* 0x000000040f087221 */ /* 0x000fc80000000000 */
[----:B------:R-:W-:Y:S01]  /*35d0*/  FADD R7, -R15, R8 ;  /* 0x000000080f077221 */ /* 0x000fe20000000100 */
[----:B------:R-:W-:-:S03]  /*35e0*/  MOV R15, R8 ;  /* 0x00000008000f7202 */ /* 0x000fc60000000f00 */
[----:B------:R-:W-:Y:S01]  /*35f0*/  FADD R4, -R4, R7 ;  /* 0x0000000704047221 */ /* 0x000fe20000000100 */
[----:B------:R-:W-:Y:S06]  /*3600*/  BRA.U !UP0, `(.L_x_152) ;  /* 0x00000001082c7547 */ /* 0x000fec000b800000 */
[----:B------:R-:W3:Y:S01]  /*3610*/  LDL R7, [R6+0x28] ;  /* 0x0000280006077983 */ /* 0x000ee20000100800 */
[----:B------:R-:W1:Y:S01]  /*3620*/  LDCU UR9, c[0x3][UR5+0x4] ;  /* 0x00c00080050977ac */ /* 0x000e620008000800 */
[----:B------:R-:W-:-:S06]  /*3630*/  UISETP.NE.AND UP0, UPT, UR8, 0x2, UPT ;  /* 0x000000020800788c */ /* 0x000fcc000bf05270 */
[----:B------:R-:W-:-:S05]  /*3640*/  PLOP3.LUT P1, PT, PT, PT, UP0, 0x80, 0x8 ;  /* 0x000000000008781c */ /* 0x000fca0003f2f008 */
[----:B------:R-:W3:Y:S01]  /*3650*/  @UP0 LDCU UR5, c[0x3][UR5+0x8] ;  /* 0x00c00100050507ac */ /* 0x000ee20008000800 */
[----:B-1----:R-:W-:-:S04]  /*3660*/  FFMA R5, R5, UR9, -R4 ;  /* 0x0000000905057c23 */ /* 0x002fc80008000804 */
[----:B------:R-:W-:-:S04]  /*3670*/  FADD R15, R8, R5 ;  /* 0x00000005080f7221 */ /* 0x000fc80000000000 */
[----:B------:R-:W-:-:S04]  /*3680*/  FADD R4, -R8, R15 ;  /* 0x0000000f08047221 */ /* 0x000fc80000000100 */
[----:B------:R-:W-:-:S04]  /*3690*/  FADD R4, -R5, R4 ;  /* 0x0000000405047221 */ /* 0x000fc80000000100 */
[----:B---3--:R-:W-:-:S04]  /*36a0*/  @P1 FFMA R4, R7, UR5, -R4 ;  /* 0x0000000507041c23 */ /* 0x008fc80008000804 */
[----:B------:R-:W-:-:S07]  /*36b0*/  @P1 FADD R15, R15, R4 ;  /* 0x000000040f0f1221 */ /* 0x000fce0000000000 */
.L_x_152:
[----:B------:R-:W-:-:S04]  /*36c0*/  MOV R4, UR4 ;  /* 0x0000000400047c02 */ /* 0x000fc80008000f00 */
[----:B------:R-:W-:-:S05]  /*36d0*/  LEA R5, R4, R1, 0x2 ;  /* 0x0000000104057211 */ /* 0x000fca00078e10ff */
[----:B------:R-:W3:Y:S01]  /*36e0*/  LDL R4, [R5+0x60] ;  /* 0x0000600005047983 */ /* 0x000ee20000100800 */
[----:B------:R-:W-:Y:S02]  /*36f0*/  ISETP.NE.AND P1, PT, R3, UR19, PT ;  /* 0x0000001303007c0c */ /* 0x000fe4000bf25270 */
[----:B------:R-:W-:Y:S02]  /*3700*/  IADD3 R26, PT, PT, R26, 0x1, RZ ;  /* 0x000000011a1a7810 */ /* 0x000fe40007ffe0ff */
[----:B------:R-:W-:Y:S01]  /*3710*/  IADD3 R27, PT, PT, R27, 0x1, RZ ;  /* 0x000000011b1b7810 */ /* 0x000fe20007ffe0ff */
[----:B---3--:R-:W-:-:S05]  /*3720*/  FFMA R4, R24, R4, R15 ;  /* 0x0000000418047223 */ /* 0x008fca000000000f */
[----:B------:R1:W-:Y:S03]  /*3730*/  STL [R5], R4 ;  /* 0x0000000405007387 */ /* 0x0003e60000100800 */
[----:B------:R-:W-:Y:S05]  /*3740*/  @P1 BRA `(.L_x_155) ;  /* 0xfffffff000b81947 */ /* 0x000fea000383ffff */
.L_x_149:
[----:B------:R-:W-:Y:S05]  /*3750*/  @!P0 BRA `(.L_x_156) ;  /* 0x00000008000c8947 */ /* 0x000fea0003800000 */
[----:B------:R-:W-:-:S07]  /*3760*/  HFMA2 R11, -RZ, RZ, 0, 0 ;  /* 0x00000000ff0b7431 */ /* 0x000fce00000001ff */
.L_x_161:
[----:B-1----:R-:W1:Y:S01]  /*3770*/  LDC R4, c[0x0][0x3ac] ;  /* 0x0000eb00ff047b82 */ /* 0x002e620000000800 */
[----:B------:R-:W-:Y:S02]  /*3780*/  ISETP.GE.U32.AND P1, PT, R20, 0x7, PT ;  /* 0x000000071400780c */ /* 0x000fe40003f26070 */
[----:B------:R-:W-:Y:S02]  /*3790*/  CS2R R12, SRZ ;  /* 0x00000000000c7805 */ /* 0x000fe4000001ff00 */
[----:B------:R-:W-:Y:S01]  /*37a0*/  MOV R10, RZ ;  /* 0x000000ff000a7202 */ /* 0x000fe20000000f00 */
[----:B-1----:R-:W-:-:S05]  /*37b0*/  IMAD R9, R11, R4, RZ ;  /* 0x000000040b097224 */ /* 0x002fca00078e02ff */
[----:B------:R-:W-:-:S03]  /*37c0*/  SHF.R.S32.HI R8, RZ, 0x1f, R9 ;  /* 0x0000001fff087819 */ /* 0x000fc60000011409 */
[----:B------:R-:W-:Y:S05]  /*37d0*/  @!P1 BRA `(.L_x_157) ;  /* 0x0000000000d49947 */ /* 0x000fea0003800000 */
[----:B------:R-:W-:Y:S01]  /*37e0*/  IMAD.MOV.U32 R10, RZ, RZ, RZ ;  /* 0x000000ffff0a7224 */ /* 0x000fe200078e00ff */
[----:B------:R-:W-:-:S07]  /*37f0*/  MOV R12, RZ ;  /* 0x000000ff000c7202 */ /* 0x000fce0000000f00 */
.L_x_158:
[----:B------:R-:W-:Y:S02]  /*3800*/  IADD3 R5, P1, PT, R9, R12, RZ ;  /* 0x0000000c09057210 */ /* 0x000fe40007f3e0ff */
[----:B------:R-:W-:Y:S02]  /*3810*/  LEA R24, R12, R1, 0x2 ;  /* 0x000000010c187211 */ /* 0x000fe400078e10ff */
[----:B------:R-:W-:Y:S02]  /*3820*/  IADD3.X R4, PT, PT, RZ, R8, RZ, P1, !PT ;  /* 0x00000008ff047210 */ /* 0x000fe40000ffe4ff */
[----:B------:R-:W-:-:S04]  /*3830*/  LEA R14, P1, R5, R28, 0x2 ;  /* 0x0000001c050e7211 */ /* 0x000fc800078210ff */
[----:B------:R-:W-:Y:S02]  /*3840*/  LEA.HI.X R15, R5, R29, R4, 0x2, P1 ;  /* 0x0000001d050f7211 */ /* 0x000fe400008f1404 */
[----:B------:R-:W3:Y:S04]  /*3850*/  LDL.128 R4, [R24] ;  /* 0x0000000018047983 */ /* 0x000ee80000100c00 */
[----:B------:R-:W3:Y:S02]  /*3860*/  LDG.E.CONSTANT R26, desc[UR14][R14.64] ;  /* 0x0000000e0e1a7981 */ /* 0x000ee4000c1e9900 */
[----:B---3--:R-:W-:Y:S02]  /*3870*/  FFMA R27, R26, R4, -R13 ;  /* 0x000000041a1b7223 */ /* 0x008fe4000000080d */
[----:B------:R-:W3:Y:S02]  /*3880*/  LDG.E.CONSTANT R4, desc[UR14][R14.64+0x4] ;  /* 0x0000040e0e047981 */ /* 0x000ee4000c1e9900 */
[----:B------:R-:W-:-:S04]  /*3890*/  FADD R13, R27, R10 ;  /* 0x0000000a1b0d7221 */ /* 0x000fc80000000000 */
[----:B------:R-:W-:-:S04]  /*38a0*/  FADD R10, R13, -R10 ;  /* 0x8000000a0d0a7221 */ /* 0x000fc80000000000 */
[----:B------:R-:W-:Y:S02]  /*38b0*/  FADD R10, -R27, R10 ;  /* 0x0000000a1b0a7221 */ /* 0x000fe40000000100 */
[----:B------:R-:W4:Y:S02]  /*38c0*/  LDG.E.CONSTANT R27, desc[UR14][R14.64+0xc] ;  /* 0x00000c0e0e1b7981 */ /* 0x000f24000c1e9900 */
[----:B---3--:R-:W-:Y:S02]  /*38d0*/  FFMA R10, R5, R4, -R10 ;  /* 0x00000004050a7223 */ /* 0x008fe4000000080a */
[----:B------:R-:W3:Y:S02]  /*38e0*/  LDG.E.CONSTANT R5, desc[UR14][R14.64+0x8] ;  /* 0x0000080e0e057981 */ /* 0x000ee4000c1e9900 */
[----:B------:R-:W-:-:S04]  /*38f0*/  FADD R4, R13, R10 ;  /* 0x0000000a0d047221 */ /* 0x000fc80000000000 */
[----:B------:R-:W-:-:S04]  /*3900*/  FADD R13, -R13, R4 ;  /* 0x000000040d0d7221 */ /* 0x000fc80000000100 */
[----:B------:R-:W-:-:S04]  /*3910*/  FADD R13, -R10, R13 ;  /* 0x0000000d0a0d7221 */ /* 0x000fc80000000100 */
[----:B---3--:R-:W-:Y:S02]  /*3920*/  FFMA R5, R6, R5, -R13 ;  /* 0x0000000506057223 */ /* 0x008fe4000000080d */
[----:B------:R-:W3:Y:S02]  /*3930*/  LDG.E.CONSTANT R13, desc[UR14][R14.64+0x10] ;  /* 0x0000100e0e0d7981 */ /* 0x000ee4000c1e9900 */
[----:B------:R-:W-:-:S04]  /*3940*/  FADD R10, R4, R5 ;  /* 0x00000005040a7221 */ /* 0x000fc80000000000 */
[----:B------:R-:W-:-:S04]  /*3950*/  FADD R4, -R4, R10 ;  /* 0x0000000a04047221 */ /* 0x000fc80000000100 */
[----:B------:R-:W-:-:S04]  /*3960*/  FADD R4, -R5, R4 ;  /* 0x0000000405047221 */ /* 0x000fc80000000100 */
[----:B----4-:R-:W-:Y:S02]  /*3970*/  FFMA R27, R7, R27, -R4 ;  /* 0x0000001b071b7223 */ /* 0x010fe40000000804 */
[----:B------:R-:W3:Y:S02]  /*3980*/  LDL.128 R4, [R24+0x10] ;  /* 0x0000100018047983 */ /* 0x000ee40000100c00 */
[----:B------:R-:W-:-:S04]  /*3990*/  FADD R26, R10, R27 ;  /* 0x0000001b0a1a7221 */ /* 0x000fc80000000000 */
[----:B------:R-:W-:-:S04]  /*39a0*/  FADD R10, -R10, R26 ;  /* 0x0000001a0a0a7221 */ /* 0x000fc80000000100 */
[----:B------:R-:W-:-:S04]  /*39b0*/  FADD R10, -R27, R10 ;  /* 0x0000000a1b0a7221 */ /* 0x000fc80000000100 */
[----:B---3--:R-:W-:Y:S02]  /*39c0*/  FFMA R27, R13, R4, -R10 ;  /* 0x000000040d1b7223 */ /* 0x008fe4000000080a */
[----:B------:R-:W3:Y:S02]  /*39d0*/  LDG.E.CONSTANT R4, desc[UR14][R14.64+0x14] ;  /* 0x0000140e0e047981 */ /* 0x000ee4000c1e9900 */
[C---:B------:R-:W-:Y:S02]  /*39e0*/  FADD R13, R26.reuse, R27 ;  /* 0x0000001b1a0d7221 */ /* 0x040fe40000000000 */
[----:B------:R-:W4:Y:S02]  /*39f0*/  LDG.E.CONSTANT R10, desc[UR14][R14.64+0x1c] ;  /* 0x00001c0e0e0a7981 */ /* 0x000f24000c1e9900 */
[----:B------:R-:W-:-:S04]  /*3a00*/  FADD R26, -R26, R13 ;  /* 0x0000000d1a1a7221 */ /* 0x000fc80000000100 */
[----:B------:R-:W-:-:S04]  /*3a10*/  FADD R26, -R27, R26 ;  /* 0x0000001a1b1a7221 */ /* 0x000fc80000000100 */
[----:B---3--:R-:W-:Y:S02]  /*3a20*/  FFMA R26, R5, R4, -R26 ;  /* 0x00000004051a7223 */ /* 0x008fe4000000081a */
[----:B------:R-:W3:Y:S02]  /*3a30*/  LDG.E.CONSTANT R5, desc[UR14][R14.64+0x18] ;  /* 0x0000180e0e057981 */ /* 0x000ee4000c1e9900 */
[----:B------:R-:W-:-:S04]  /*3a40*/  FADD R4, R13, R26 ;  /* 0x0000001a0d047221 */ /* 0x000fc80000000000 */
[----:B------:R-:W-:-:S04]  /*3a50*/  FADD R13, -R13, R4 ;  /* 0x000000040d0d7221 */ /* 0x000fc80000000100 */
[----:B------:R-:W-:Y:S01]  /*3a60*/  FADD R13, -R26, R13 ;  /* 0x0000000d1a0d7221 */ /* 0x000fe20000000100 */
[----:B------:R-:W-:-:S04]  /*3a70*/  IADD3 R12, PT, PT, R12, 0x8, RZ ;  /* 0x000000080c0c7810 */ /* 0x000fc80007ffe0ff */
[----:B------:R-:W-:Y:S01]  /*3a80*/  ISETP.NE.AND P1, PT, R12, R21, PT ;  /* 0x000000150c00720c */ /* 0x000fe20003f25270 */
[----:B---3--:R-:W-:-:S04]  /*3a90*/  FFMA R5, R6, R5, -R13 ;  /* 0x0000000506057223 */ /* 0x008fc8000000080d */
[----:B------:R-:W-:-:S04]  /*3aa0*/  FADD R13, R4, R5 ;  /* 0x00000005040d7221 */ /* 0x000fc80000000000 */
[----:B------:R-:W-:-:S04]  /*3ab0*/  FADD R4, -R4, R13 ;  /* 0x0000000d04047221 */ /* 0x000fc80000000100 */
[----:B------:R-:W-:-:S04]  /*3ac0*/  FADD R4, -R5, R4 ;  /* 0x0000000405047221 */ /* 0x000fc80000000100 */
[----:B----4-:R-:W-:-:S04]  /*3ad0*/  FFMA R4, R7, R10, -R4 ;  /* 0x0000000a07047223 */ /* 0x010fc80000000804 */
[----:B------:R-:W-:-:S04]  /*3ae0*/  FADD R10, R13, R4 ;  /* 0x000000040d0a7221 */ /* 0x000fc80000000000 */
[----:B------:R-:W-:-:S04]  /*3af0*/  FADD R13, -R13, R10 ;  /* 0x0000000a0d0d7221 */ /* 0x000fc80000000100 */
[----:B------:R-:W-:Y:S01]  /*3b00*/  FADD R13, -R4, R13 ;  /* 0x0000000d040d7221 */ /* 0x000fe20000000100 */
[----:B------:R-:W-:Y:S06]  /*3b10*/  @P1 BRA `(.L_x_158) ;  /* 0xfffffffc00381947 */ /* 0x000fec000383ffff */
[----:B------:R-:W-:-:S07]  /*3b20*/  MOV R12, R21 ;  /* 0x00000015000c7202 */ /* 0x000fce0000000f00 */
.L_x_157:
[----:B------:R-:W-:-:S04]  /*3b30*/  LOP3.LUT R4, R3, 0x7, RZ, 0xc0, !PT ;  /* 0x0000000703047812 */ /* 0x000fc800078ec0ff */
[----:B------:R-:W-:-:S13]  /*3b40*/  ISETP.NE.AND P1, PT, R4, RZ, PT ;  /* 0x000000ff0400720c */ /* 0x000fda0003f25270 */
[----:B------:R-:W-:Y:S05]  /*3b50*/  @!P1 BRA `(.L_x_159) ;  /* 0x0000000000f89947 */ /* 0x000fea0003800000 */
[----:B------:R-:W-:Y:S02]  /*3b60*/  IADD3 R4, PT, PT, R4, -0x1, RZ ;  /* 0xffffffff04047810 */ /* 0x000fe40007ffe0ff */
[----:B------:R-:W-:Y:S02]  /*3b70*/  LOP3.LUT R5, R3, 0x3, RZ, 0xc0, !PT ;  /* 0x0000000303057812 */ /* 0x000fe400078ec0ff */
[----:B------:R-:W-:Y:S02]  /*3b80*/  ISETP.GE.U32.AND P2, PT, R4, 0x3, PT ;  /* 0x000000030400780c */ /* 0x000fe40003f46070 */
[----:B------:R-:W-:-:S11]  /*3b90*/  ISETP.NE.AND P1, PT, R5, RZ, PT ;  /* 0x000000ff0500720c */ /* 0x000fd60003f25270 */
[----:B------:R-:W-:Y:S05]  /*3ba0*/  @!P2 BRA `(.L_x_160) ;  /* 0x000000000070a947 */ /* 0x000fea0003800000 */
[----:B------:R-:W-:Y:S02]  /*3bb0*/  IADD3 R5, P2, PT, R9, R12, RZ ;  /* 0x0000000c09057210 */ /* 0x000fe40007f5e0ff */
[----:B------:R-:W-:Y:S02]  /*3bc0*/  LEA R24, R12, R1, 0x2 ;  /* 0x000000010c187211 */ /* 0x000fe400078e10ff */
[----:B------:R-:W-:Y:S02]  /*3bd0*/  IADD3.X R4, PT, PT, RZ, R8, RZ, P2, !PT ;  /* 0x00000008ff047210 */ /* 0x000fe400017fe4ff */
[----:B------:R-:W-:-:S04]  /*3be0*/  LEA R14, P2, R5, R28, 0x2 ;  /* 0x0000001c050e7211 */ /* 0x000fc800078410ff */
[----:B------:R-:W-:Y:S02]  /*3bf0*/  LEA.HI.X R15, R5, R29, R4, 0x2, P2 ;  /* 0x0000001d050f7211 */ /* 0x000fe400010f1404 */
[----:B------:R-:W3:Y:S04]  /*3c00*/  LDL.64 R4, [R24] ;  /* 0x0000000018047983 */ /* 0x000ee80000100a00 */
[----:B------:R-:W3:Y:S04]  /*3c10*/  LDG.E.CONSTANT R6, desc[UR14][R14.64] ;  /* 0x0000000e0e067981 */ /* 0x000ee8000c1e9900 */
[----:B------:R-:W4:Y:S04]  /*3c20*/  LDG.E.CONSTANT R27, desc[UR14][R14.64+0x8] ;  /* 0x0000080e0e1b7981 */ /* 0x000f28000c1e9900 */
[----:B------:R-:W5:Y:S01]  /*3c30*/  LDG.E.CONSTANT R26, desc[UR14][R14.64+0xc] ;  /* 0x00000c0e0e1a7981 */ /* 0x000f62000c1e9900 */
[----:B---3--:R-:W-:-:S04]  /*3c40*/  FFMA R7, R6, R4, -R13 ;  /* 0x0000000406077223 */ /* 0x008fc8000000080d */
[----:B------:R-:W-:-:S04]  /*3c50*/  FADD R13, R10, R7 ;  /* 0x000000070a0d7221 */ /* 0x000fc80000000000 */
[----:B------:R-:W-:Y:S02]  /*3c60*/  FADD R4, -R10, R13 ;  /* 0x0000000d0a047221 */ /* 0x000fe40000000100 */
[----:B------:R-:W3:Y:S02]  /*3c70*/  LDG.E.CONSTANT R10, desc[UR14][R14.64+0x4] ;  /* 0x0000040e0e0a7981 */ /* 0x000ee4000c1e9900 */
[----:B------:R-:W-:Y:S02]  /*3c80*/  FADD R4, -R7, R4 ;  /* 0x0000000407047221 */ /* 0x000fe40000000100 */
[----:B------:R-:W4:Y:S01]  /*3c90*/  LDL.64 R6, [R24+0x8] ;  /* 0x0000080018067983 */ /* 0x000f220000100a00 */
        /* <DEDUP_REMOVED lines=13> */
.L_x_160:
[----:B------:R-:W-:Y:S05]  /*3d70*/  @!P1 BRA `(.L_x_159) ;  /* 0x0000000000709947 */ /* 0x000fea0003800000 */
[----:B------:R-:W-:-:S13]  /*3d80*/  LOP3.LUT P2, RZ, R20, 0x3, RZ, 0xc0, !PT ;  /* 0x0000000314ff7812 */ /* 0x000fda000784c0ff */
[----:B------:R-:W-:-:S04]  /*3d90*/  @P2 IADD3 R5, P1, PT, R9, R12, RZ ;  /* 0x0000000c09052210 */ /* 0x000fc80007f3e0ff */
[----:B------:R-:W-:Y:S02]  /*3da0*/  @P2 IADD3.X R4, PT, PT, RZ, R8, RZ, P1, !PT ;  /* 0x00000008ff042210 */ /* 0x000fe40000ffe4ff */
[----:B------:R-:W-:-:S04]  /*3db0*/  @P2 LEA R6, P1, R5, R28, 0x2 ;  /* 0x0000001c05062211 */ /* 0x000fc800078210ff */
[----:B------:R-:W-:Y:S01]  /*3dc0*/  @P2 LEA.HI.X R7, R5, R29, R4, 0x2, P1 ;  /* 0x0000001d05072211 */ /* 0x000fe200008f1404 */
[----:B------:R-:W-:-:S04]  /*3dd0*/  @P2 IMAD R5, R12, 0x4, R1 ;  /* 0x000000040c052824 */ /* 0x000fc800078e0201 */
[----:B------:R-:W3:Y:S04]  /*3de0*/  @P2 LDG.E.CONSTANT R14, desc[UR14][R6.64] ;  /* 0x0000000e060e2981 */ /* 0x000ee8000c1e9900 */
[----:B------:R-:W3:Y:S01]  /*3df0*/  @P2 LDL.64 R4, [R5] ;  /* 0x0000000005042983 */ /* 0x000ee20000100a00 */
[----:B------:R-:W-:Y:S02]  /*3e00*/  LOP3.LUT P1, RZ, R20, 0x1, RZ, 0xc0, !PT ;  /* 0x0000000114ff7812 */ /* 0x000fe4000782c0ff */
[----:B------:R-:W-:-:S11]  /*3e10*/  @P2 IADD3 R12, PT, PT, R12, 0x2, RZ ;  /* 0x000000020c0c2810 */ /* 0x000fd60007ffe0ff */
[----:B------:R-:W-:Y:S02]  /*3e20*/  @!P1 IADD3 R9, P3, PT, R9, R12, RZ ;  /* 0x0000000c09099210 */ /* 0x000fe40007f7e0ff */
[----:B------:R-:W-:-:S06]  /*3e30*/  @!P1 LEA R12, R12, R1, 0x2 ;  /* 0x000000010c0c9211 */ /* 0x000fcc00078e10ff */
[----:B------:R-:W4:Y:S01]  /*3e40*/  @!P1 LDL R12, [R12] ;  /* 0x000000000c0c9983 */ /* 0x000f220000100800 */
[----:B---3--:R-:W-:-:S03]  /*3e50*/  @P2 FFMA R27, R14, R4, -R13 ;  /* 0x000000040e1b2223 */ /* 0x008fc6000000080d */
[----:B------:R-:W3:Y:S01]  /*3e60*/  @P2 LDG.E.CONSTANT R4, desc[UR14][R6.64+0x4] ;  /* 0x0000040e06042981 */ /* 0x000ee2000c1e9900 */
[----:B------:R-:W-:-:S04]  /*3e70*/  @P2 FADD R15, R10, R27 ;  /* 0x0000001b0a0f2221 */ /* 0x000fc80000000000 */
[----:B------:R-:W-:-:S04]  /*3e80*/  @P2 FADD R14, -R10, R15 ;  /* 0x0000000f0a0e2221 */ /* 0x000fc80000000100 */
[----:B------:R-:W-:Y:S01]  /*3e90*/  @P2 FADD R27, -R27, R14 ;  /* 0x0000000e1b1b2221 */ /* 0x000fe20000000100 */
[----:B------:R-:W-:Y:S02]  /*3ea0*/  @!P1 IADD3.X R14, PT, PT, RZ, R8, RZ, P3, !PT ;  /* 0x00000008ff0e9210 */ /* 0x000fe40001ffe4ff */
[----:B------:R-:W-:-:S04]  /*3eb0*/  @!P1 LEA R8, P3, R9, R28, 0x2 ;  /* 0x0000001c09089211 */ /* 0x000fc800078610ff */
[----:B------:R-:W-:-:S05]  /*3ec0*/  @!P1 LEA.HI.X R9, R9, R29, R14, 0x2, P3 ;  /* 0x0000001d09099211 */ /* 0x000fca00018f140e */
[----:B------:R-:W4:Y:S01]  /*3ed0*/  @!P1 LDG.E.CONSTANT R8, desc[UR14][R8.64] ;  /* 0x0000000e08089981 */ /* 0x000f22000c1e9900 */
[----:B---3--:R-:W-:-:S04]  /*3ee0*/  @P2 FFMA R4, R4, R5, -R27 ;  /* 0x0000000504042223 */ /* 0x008fc8000000081b */
[----:B------:R-:W-:-:S04]  /*3ef0*/  @P2 FADD R10, R15, R4 ;  /* 0x000000040f0a2221 */ /* 0x000fc80000000000 */
[----:B------:R-:W-:-:S04]  /*3f00*/  @P2 FADD R15, -R15, R10 ;  /* 0x0000000a0f0f2221 */ /* 0x000fc80000000100 */
[----:B------:R-:W-:-:S04]  /*3f10*/  @P2 FADD R13, -R4, R15 ;  /* 0x0000000f040d2221 */ /* 0x000fc80000000100 */
[----:B----4-:R-:W-:-:S04]  /*3f20*/  @!P1 FFMA R13, R8, R12, -R13 ;  /* 0x0000000c080d9223 */ /* 0x010fc8000000080d */
[----:B------:R-:W-:-:S07]  /*3f30*/  @!P1 FADD R10, R10, R13 ;  /* 0x0000000d0a0a9221 */ /* 0x000fce0000000000 */
.L_x_159:
[C---:B------:R-:W-:Y:S02]  /*3f40*/  LEA R5, R11.reuse, R22, 0x2 ;  /* 0x000000160b057211 */ /* 0x040fe400078e10ff */
[C---:B------:R-:W-:Y:S02]  /*3f50*/  ISETP.NE.AND P1, PT, R11.reuse, R20, PT ;  /* 0x000000140b00720c */ /* 0x040fe40003f25270 */
[----:B------:R-:W-:Y:S01]  /*3f60*/  IADD3 R11, PT, PT, R11, 0x1, RZ ;  /* 0x000000010b0b7810 */ /* 0x000fe20007ffe0ff */
[----:B------:R3:W-:Y:S10]  /*3f70*/  STL [R5], R10 ;  /* 0x0000000a05007387 */ /* 0x0007f40000100800 */
[----:B---3--:R-:W-:Y:S05]  /*3f80*/  @P1 BRA `(.L_x_161) ;  /* 0xfffffff400f81947 */ /* 0x008fea000383ffff */
.L_x_156:
[----:B------:R-:W-:Y:S01]  /*3f90*/  HFMA2 R11, -RZ, RZ, 0, 0 ;  /* 0x00000000ff0b7431 */ /* 0x000fe200000001ff */
[----:B------:R-:W-:Y:S01]  /*3fa0*/  MOV R13, R23 ;  /* 0x00000017000d7202 */ /* 0x000fe20000000f00 */
[----:B------:R-:W-:Y:S06]  /*3fb0*/  @!P0 BRA `(.L_x_162) ;  /* 0xffffffe400148947 */ /* 0x000fec000383ffff */
[----:B------:R-:W-:Y:S02]  /*3fc0*/  VIMNMX R7, PT, PT, R3, 0x1, PT ;  /* 0x0000000103077848 */ /* 0x000fe40003fe0100 */
[----:B------:R-:W-:Y:S02]  /*3fd0*/  MOV R11, RZ ;  /* 0x000000ff000b7202 */ /* 0x000fe40000000f00 */
[-C--:B-1----:R-:W-:Y:S02]  /*3fe0*/  IADD3 R4, PT, PT, -R7, R3.reuse, RZ ;  /* 0x0000000307047210 */ /* 0x082fe40007ffe1ff */
[----:B------:R-:W-:Y:S02]  /*3ff0*/  MOV R5, R3 ;  /* 0x0000000300057202 */ /* 0x000fe40000000f00 */
[----:B------:R-:W-:-:S13]  /*4000*/  ISETP.GE.U32.AND P0, PT, R4, 0xf, PT ;  /* 0x0000000f0400780c */ /* 0x000fda0003f06070 */
[----:B------:R-:W-:Y:S05]  /*4010*/  @!P0 BRA `(.L_x_163) ;  /* 0x0000000400208947 */ /* 0x000fea0003800000 */
[----:B------:R-:W-:Y:S01]  /*4020*/  IMAD.MOV.U32 R11, RZ, RZ, RZ ;  /* 0x000000ffff0b7224 */ /* 0x000fe200078e00ff */
[----:B------:R-:W-:Y:S01]  /*4030*/  MOV R5, R3 ;  /* 0x0000000300057202 */ /* 0x000fe20000000f00 */
[----:B------:R-:W-:-:S06]  /*4040*/  UMOV UR4, URZ ;  /* 0x000000ff00047c82 */ /* 0x000fcc0008000000 */
.L_x_164:
[C---:B------:R-:W-:Y:S02]  /*4050*/  IADD3 R9, PT, PT, R5.reuse, -0x1, RZ ;  /* 0xffffffff05097810 */ /* 0x040fe40007ffe0ff */
[----:B------:R-:W-:Y:S02]  /*4060*/  IADD3 R13, PT, PT, R5, -0x2, RZ ;  /* 0xfffffffe050d7810 */ /* 0x000fe40007ffe0ff */
[-C--:B------:R-:W-:Y:S02]  /*4070*/  LEA R10, R9, R22.reuse, 0x2 ;  /* 0x00000016090a7211 */ /* 0x080fe400078e10ff */
[----:B------:R-:W-:Y:S02]  /*4080*/  IADD3 R15, PT, PT, R5, -0x3, RZ ;  /* 0xfffffffd050f7810 */ /* 0x000fe40007ffe0ff */
[----:B------:R-:W-:Y:S02]  /*4090*/  LEA R9, R13, R22, 0x2 ;  /* 0x000000160d097211 */ /* 0x000fe400078e10ff */
[----:B------:R-:W3:Y:S01]  /*40a0*/  LDL R10, [R10] ;  /* 0x000000000a0a7983 */ /* 0x000ee20000100800 */
[----:B------:R-:W-:-:S02]  /*40b0*/  IADD3 R27, PT, PT, R5, -0x4, RZ ;  /* 0xfffffffc051b7810 */ /* 0x000fc40007ffe0ff */
[-C--:B------:R-:W-:Y:S01]  /*40c0*/  LEA R13, R15, R22.reuse, 0x2 ;  /* 0x000000160f0d7211 */ /* 0x080fe200078e10ff */
[----:B------:R-:W4:Y:S01]  /*40d0*/  LDL R9, [R9] ;  /* 0x0000000009097983 */ /* 0x000f220000100800 */
[----:B------:R-:W-:Y:S01]  /*40e0*/  IADD3 R15, PT, PT, R5, -0x5, RZ ;  /* 0xfffffffb050f7810 */ /* 0x000fe20007ffe0ff */
[----:B------:R-:W-:Y:S01]  /*40f0*/  IMAD R14, R27, 0x4, R22 ;  /* 0x000000041b0e7824 */ /* 0x000fe200078e0216 */
[----:B------:R-:W-:Y:S02]  /*4100*/  IADD3 R4, PT, PT, R5, -0x6, RZ ;  /* 0xfffffffa05047810 */ /* 0x000fe40007ffe0ff */
[----:B------:R-:W5:Y:S01]  /*4110*/  LDL R13, [R13] ;  /* 0x000000000d0d7983 */ /* 0x000f620000100800 */
[-C--:B------:R-:W-:Y:S02]  /*4120*/  LEA R12, R15, R22.reuse, 0x2 ;  /* 0x000000160f0c7211 */ /* 0x080fe400078e10ff */
[----:B------:R-:W-:Y:S01]  /*4130*/  LEA R8, R4, R22, 0x2 ;  /* 0x0000001604087211 */ /* 0x000fe200078e10ff */
[----:B------:R-:W2:Y:S01]  /*4140*/  LDL R14, [R14] ;  /* 0x000000000e0e7983 */ /* 0x000ea20000100800 */
[----:B------:R-:W-:-:S03]  /*4150*/  IADD3 R15, PT, PT, R5, -0x7, RZ ;  /* 0xfffffff9050f7810 */ /* 0x000fc60007ffe0ff */
[----:B------:R-:W2:Y:S01]  /*4160*/  LDL R12, [R12] ;  /* 0x000000000c0c7983 */ /* 0x000ea20000100800 */
[-C--:B------:R-:W-:Y:S02]  /*4170*/  LEA R6, R15, R22.reuse, 0x2 ;  /* 0x000000160f067211 */ /* 0x080fe400078e10ff */
[----:B------:R-:W-:Y:S01]  /*4180*/  IADD3 R15, PT, PT, R5, -0x8, RZ ;  /* 0xfffffff8050f7810 */ /* 0x000fe20007ffe0ff */
[----:B------:R-:W2:Y:S03]  /*4190*/  LDL R8, [R8] ;  /* 0x0000000008087983 */ /* 0x000ea60000100800 */
[----:B------:R-:W-:Y:S01]  /*41a0*/  LEA R4, R15, R22, 0x2 ;  /* 0x000000160f047211 */ /* 0x000fe200078e10ff */
[----:B------:R-:W2:Y:S05]  /*41b0*/  LDL R6, [R6] ;  /* 0x0000000006067983 */ /* 0x000eaa0000100800 */
[----:B------:R-:W2:Y:S01]  /*41c0*/  LDL R4, [R4] ;  /* 0x0000000004047983 */ /* 0x000ea20000100800 */
[----:B------:R-:W-:-:S02]  /*41d0*/  IADD3 R15, PT, PT, R5, -0xb, RZ ;  /* 0xfffffff5050f7810 */ /* 0x000fc40007ffe0ff */
[----:B------:R-:W-:Y:S02]  /*41e0*/  IADD3 R27, PT, PT, R5, -0xc, RZ ;  /* 0xfffffff4051b7810 */ /* 0x000fe40007ffe0ff */
[-C--:B------:R-:W-:Y:S02]  /*41f0*/  LEA R15, R15, R22.reuse, 0x2 ;  /* 0x000000160f0f7211 */ /* 0x080fe400078e10ff */
[----:B------:R-:W-:Y:S01]  /*4200*/  LEA R27, R27, R22, 0x2 ;  /* 0x000000161b1b7211 */ /* 0x000fe200078e10ff */
[----:B---3--:R-:W-:Y:S01]  /*4210*/  FFMA R10, R11, UR17, R10 ;  /* 0x000000110b0a7c23 */ /* 0x008fe2000800000a */
[----:B------:R-:W-:-:S03]  /*4220*/  IADD3 R11, PT, PT, R5, -0xa, RZ ;  /* 0xfffffff6050b7810 */ /* 0x000fc60007ffe0ff */
[----:B----4-:R-:W-:Y:S01]  /*4230*/  FFMA R10, R10, UR17, R9 ;  /* 0x000000110a0a7c23 */ /* 0x010fe20008000009 */
[----:B------:R-:W-:Y:S01]  /*4240*/  IADD3 R9, PT, PT, R5, -0x9, RZ ;  /* 0xfffffff705097810 */ /* 0x000fe20007ffe0ff */
[----:B------:R-:W-:Y:S02]  /*4250*/  IMAD R11, R11, 0x4, R22 ;  /* 0x000000040b0b7824 */ /* 0x000fe400078e0216 */
[----:B-----5:R-:W-:Y:S01]  /*4260*/  FFMA R13, R10, UR17, R13 ;  /* 0x000000110a0d7c23 */ /* 0x020fe2000800000d */
[----:B------:R-:W-:-:S03]  /*4270*/  LEA R9, R9, R22, 0x2 ;  /* 0x0000001609097211 */ /* 0x000fc600078e10ff */
[----:B--2---:R-:W-:-:S03]  /*4280*/  FFMA R13, R13, UR17, R14 ;  /* 0x000000110d0d7c23 */ /* 0x004fc6000800000e */
[----:B------:R-:W2:Y:S01]  /*4290*/  LDL R9, [R9] ;  /* 0x0000000009097983 */ /* 0x000ea20000100800 */
[----:B------:R-:W-:-:S04]  /*42a0*/  FFMA R13, R13, UR17, R12 ;  /* 0x000000110d0d7c23 */ /* 0x000fc8000800000c */
[----:B------:R-:W-:Y:S02]  /*42b0*/  FFMA R13, R13, UR17, R8 ;  /* 0x000000110d0d7c23 */ /* 0x000fe40008000008 */
[----:B------:R1:W3:Y:S02]  /*42c0*/  LDL R8, [R11] ;  /* 0x000000000b087983 */ /* 0x0002e40000100800 */
[----:B------:R-:W-:Y:S02]  /*42d0*/  FFMA R13, R13, UR17, R6 ;  /* 0x000000110d0d7c23 */ /* 0x000fe40008000006 */
[----:B------:R-:W4:Y:S02]  /*42e0*/  LDL R6, [R15] ;  /* 0x000000000f067983 */ /* 0x000f240000100800 */
[----:B------:R-:W-:Y:S02]  /*42f0*/  FFMA R14, R13, UR17, R4 ;  /* 0x000000110d0e7c23 */ /* 0x000fe40008000004 */
[----:B------:R-:W5:Y:S01]  /*4300*/  LDL R13, [R27] ;  /* 0x000000001b0d7983 */ /* 0x000f620000100800 */
[----:B------:R-:W-:-:S02]  /*4310*/  IADD3 R10, PT, PT, R5, -0xd, RZ ;  /* 0xfffffff3050a7810 */ /* 0x000fc40007ffe0ff */
[C---:B------:R-:W-:Y:S02]  /*4320*/  IADD3 R4, PT, PT, R5.reuse, -0xe, RZ ;  /* 0xfffffff205047810 */ /* 0x040fe40007ffe0ff */
[-C--:B------:R-:W-:Y:S02]  /*4330*/  LEA R12, R10, R22.reuse, 0x2 ;  /* 0x000000160a0c7211 */ /* 0x080fe400078e10ff */
[C---:B------:R-:W-:Y:S02]  /*4340*/  IADD3 R10, PT, PT, R5.reuse, -0xf, RZ ;  /* 0xfffffff1050a7810 */ /* 0x040fe40007ffe0ff */
[-C--:B------:R-:W-:Y:S02]  /*4350*/  LEA R4, R4, R22.reuse, 0x2 ;  /* 0x0000001604047211 */ /* 0x080fe400078e10ff */
[----:B------:R-:W5:Y:S01]  /*4360*/  LDL R12, [R12] ;  /* 0x000000000c0c7983 */ /* 0x000f620000100800 */
[----:B------:R-:W-:Y:S02]  /*4370*/  IADD3 R5, PT, PT, R5, -0x10, RZ ;  /* 0xfffffff005057810 */ /* 0x000fe40007ffe0ff */
[----:B------:R-:W-:Y:S01]  /*4380*/  LEA R10, R10, R22, 0x2 ;  /* 0x000000160a0a7211 */ /* 0x000fe200078e10ff */
[----:B------:R-:W5:Y:S02]  /*4390*/  LDL R4, [R4] ;  /* 0x0000000004047983 */ /* 0x000f640000100800 */
[----:B-1----:R-:W-:-:S03]  /*43a0*/  IMAD R11, R5, 0x4, R22 ;  /* 0x00000004050b7824 */ /* 0x002fc600078e0216 */
[----:B------:R-:W5:Y:S04]  /*43b0*/  LDL R10, [R10] ;  /* 0x000000000a0a7983 */ /* 0x000f680000100800 */
[----:B------:R-:W5:Y:S01]  /*43c0*/  LDL R11, [R11] ;  /* 0x000000000b0b7983 */ /* 0x000f620000100800 */
[----:B------:R-:W-:Y:S01]  /*43d0*/  UIADD3 UR4, UPT, UPT, UR4, 0x10, URZ ;  /* 0x0000001004047890 */ /* 0x000fe2000fffe0ff */
[----:B--2---:R-:W-:-:S04]  /*43e0*/  FFMA R9, R14, UR17, R9 ;  /* 0x000000110e097c23 */ /* 0x004fc80008000009 */
[----:B---3--:R-:W-:-:S04]  /*43f0*/  FFMA R9, R9, UR17, R8 ;  /* 0x0000001109097c23 */ /* 0x008fc80008000008 */
[----:B----4-:R-:W-:-:S04]  /*4400*/  FFMA R6, R9, UR17, R6 ;  /* 0x0000001109067c23 */ /* 0x010fc80008000006 */
[----:B-----5:R-:W-:Y:S01]  /*4410*/  FFMA R13, R6, UR17, R13 ;  /* 0x00000011060d7c23 */ /* 0x020fe2000800000d */
[----:B------:R-:W-:-:S04]  /*4420*/  IADD3 R6, PT, PT, R20, 0x2, -R7 ;  /* 0x0000000214067810 */ /* 0x000fc80007ffe807 */
[----:B------:R-:W-:-:S04]  /*4430*/  LOP3.LUT R6, R6, 0xfffffff0, RZ, 0xc0, !PT ;  /* 0xfffffff006067812 */ /* 0x000fc800078ec0ff */
[----:B------:R-:W-:Y:S01]  /*4440*/  ISETP.NE.AND P0, PT, R6, UR4, PT ;  /* 0x0000000406007c0c */ /* 0x000fe2000bf05270 */
[----:B------:R-:W-:-:S04]  /*4450*/  FFMA R13, R13, UR17, R12 ;  /* 0x000000110d0d7c23 */ /* 0x000fc8000800000c */
[----:B------:R-:W-:-:S04]  /*4460*/  FFMA R13, R13, UR17, R4 ;  /* 0x000000110d0d7c23 */ /* 0x000fc80008000004 */
[----:B------:R-:W-:-:S04]  /*4470*/  FFMA R10, R13, UR17, R10 ;  /* 0x000000110d0a7c23 */ /* 0x000fc8000800000a */
[----:B------:R-:W-:Y:S01]  /*4480*/  FFMA R11, R10, UR17, R11 ;  /* 0x000000110a0b7c23 */ /* 0x000fe2000800000b */
[----:B------:R-:W-:Y:S06]  /*4490*/  @P0 BRA `(.L_x_164) ;  /* 0xfffffff800ec0947 */ /* 0x000fec000383ffff */
.L_x_163:
[----:B------:R-:W-:Y:S02]  /*44a0*/  IADD3 R7, PT, PT, R20, 0x2, -R7 ;  /* 0x0000000214077810 */ /* 0x000fe40007ffe807 */
[----:B------:R-:W-:Y:S02]  /*44b0*/  MOV R13, R23 ;  /* 0x00000017000d7202 */ /* 0x000fe40000000f00 */
[----:B------:R-:W-:-:S04]  /*44c0*/  LOP3.LUT R4, R7, 0xf, RZ, 0xc0, !PT ;  /* 0x0000000f07047812 */ /* 0x000fc800078ec0ff */
[----:B------:R-:W-:-:S13]  /*44d0*/  ISETP.NE.AND P0, PT, R4, RZ, PT ;  /* 0x000000ff0400720c */ /* 0x000fda0003f05270 */
[----:B------:R-:W-:Y:S05]  /*44e0*/  @!P0 BRA `(.L_x_162) ;  /* 0xffffffdc00c88947 */ /* 0x000fea000383ffff */
[----:B------:R-:W-:-:S04]  /*44f0*/  IADD3 R4, PT, PT, R4, -0x1, RZ ;  /* 0xffffffff04047810 */ /* 0x000fc80007ffe0ff */
[----:B------:R-:W-:-:S13]  /*4500*/  ISETP.GE.U32.AND P0, PT, R4, 0x7, PT ;  /* 0x000000070400780c */ /* 0x000fda0003f06070 */
[----:B------:R-:W-:Y:S05]  /*4510*/  @!P0 BRA `(.L_x_165) ;  /* 0x0000000000808947 */ /* 0x000fea0003800000 */
        /* <DEDUP_REMOVED lines=13> */
[----:B------:R-:W-:-:S03]  /*45f0*/  LEA R12, R9, R22, 0x2 ;  /* 0x00000016090c7211 */ /* 0x000fc600078e10ff */
[----:B------:R-:W2:Y:S01]  /*4600*/  LDL R14, [R14] ;  /* 0x000000000e0e7983 */ /* 0x000ea20000100800 */
[----:B------:R-:W-:Y:S02]  /*4610*/  IADD3 R9, PT, PT, R5, -0x7, RZ ;  /* 0xfffffff905097810 */ /* 0x000fe40007ffe0ff */
[-C--:B------:R-:W-:Y:S01]  /*4620*/  LEA R10, R15, R22.reuse, 0x2 ;  /* 0x000000160f0a7211 */ /* 0x080fe200078e10ff */
[----:B------:R-:W2:Y:S01]  /*4630*/  LDL R12, [R12] ;  /* 0x000000000c0c7983 */ /* 0x000ea20000100800 */
[-C--:B------:R-:W-:Y:S02]  /*4640*/  LEA R9, R9, R22.reuse, 0x2 ;  /* 0x0000001609097211 */ /* 0x080fe400078e10ff */
[----:B------:R-:W-:Y:S02]  /*4650*/  IADD3 R5, PT, PT, R5, -0x8, RZ ;  /* 0xfffffff805057810 */ /* 0x000fe40007ffe0ff */
[----:B------:R-:W2:Y:S02]  /*4660*/  LDL R10, [R10] ;  /* 0x000000000a0a7983 */ /* 0x000ea40000100800 */
[----:B------:R-:W-:-:S02]  /*4670*/  LEA R8, R5, R22, 0x2 ;  /* 0x0000001605087211 */ /* 0x000fc400078e10ff */
[----:B------:R-:W2:Y:S04]  /*4680*/  LDL R9, [R9] ;  /* 0x0000000009097983 */ /* 0x000ea80000100800 */
        /* <DEDUP_REMOVED lines=9> */
.L_x_165:
[----:B------:R-:W-:Y:S02]  /*4720*/  LOP3.LUT R4, R7, 0x7, RZ, 0xc0, !PT ;  /* 0x0000000707047812 */ /* 0x000fe400078ec0ff */
[----:B------:R-:W-:Y:S02]  /*4730*/  MOV R13, R23 ;  /* 0x00000017000d7202 */ /* 0x000fe40000000f00 */
[----:B------:R-:W-:-:S13]  /*4740*/  ISETP.NE.AND P0, PT, R4, RZ, PT ;  /* 0x000000ff0400720c */ /* 0x000fda0003f05270 */
[----:B------:R-:W-:Y:S05]  /*4750*/  @!P0 BRA `(.L_x_162) ;  /* 0xffffffdc002c8947 */ /* 0x000fea000383ffff */
[----:B------:R-:W-:-:S04]  /*4760*/  IADD3 R4, PT, PT, R4, -0x1, RZ ;  /* 0xffffffff04047810 */ /* 0x000fc80007ffe0ff */
[----:B------:R-:W-:-:S13]  /*4770*/  ISETP.GE.U32.AND P0, PT, R4, 0x3, PT ;  /* 0x000000030400780c */ /* 0x000fda0003f06070 */
[----:B------:R-:W-:Y:S05]  /*4780*/  @!P0 BRA `(.L_x_166) ;  /* 0x0000000000408947 */ /* 0x000fea0003800000 */
[C---:B------:R-:W-:Y:S01]  /*4790*/  IADD3 R9, PT, PT, R5.reuse, -0x1, RZ ;  /* 0xffffffff05097810 */ /* 0x040fe20007ffe0ff */
[C---:B------:R-:W-:Y:S01]  /*47a0*/  VIADD R13, R5.reuse, 0xfffffffe ;  /* 0xfffffffe050d7836 */ /* 0x040fe20000000000 */
[----:B------:R-:W-:Y:S02]  /*47b0*/  IADD3 R15, PT, PT, R5, -0x3, RZ ;  /* 0xfffffffd050f7810 */ /* 0x000fe40007ffe0ff */
[-C--:B------:R-:W-:Y:S02]  /*47c0*/  LEA R9, R9, R22.reuse, 0x2 ;  /* 0x0000001609097211 */ /* 0x080fe400078e10ff */
[----:B------:R-:W-:-:S03]  /*47d0*/  LEA R13, R13, R22, 0x2 ;  /* 0x000000160d0d7211 */ /* 0x000fc600078e10ff */
[----:B------:R-:W3:Y:S01]  /*47e0*/  LDL R4, [R9] ;  /* 0x0000000009047983 */ /* 0x000ee20000100800 */
[-C--:B------:R-:W-:Y:S02]  /*47f0*/  LEA R15, R15, R22.reuse, 0x2 ;  /* 0x000000160f0f7211 */ /* 0x080fe400078e10ff */
[----:B------:R-:W-:Y:S01]  /*4800*/  IADD3 R5, PT, PT, R5, -0x4, RZ ;  /* 0xfffffffc05057810 */ /* 0x000fe20007ffe0ff */
[----:B------:R-:W4:Y:S03]  /*4810*/  LDL R13, [R13] ;  /* 0x000000000d0d7983 */ /* 0x000f260000100800 */
[----:B------:R-:W-:Y:S01]  /*4820*/  LEA R6, R5, R22, 0x2 ;  /* 0x0000001605067211 */ /* 0x000fe200078e10ff */
[----:B------:R-:W5:Y:S04]  /*4830*/  LDL R15, [R15] ;  /* 0x000000000f0f7983 */ /* 0x000f680000100800 */
[----:B------:R-:W2:Y:S01]  /*4840*/  LDL R27, [R6] ;  /* 0x00000000061b7983 */ /* 0x000ea20000100800 */
[----:B---3--:R-:W-:-:S04]  /*4850*/  FFMA R4, R11, UR17, R4 ;  /* 0x000000110b047c23 */ /* 0x008fc80008000004 */
[----:B----4-:R-:W-:-:S04]  /*4860*/  FFMA R4, R4, UR17, R13 ;  /* 0x0000001104047c23 */ /* 0x010fc8000800000d */
[----:B-----5:R-:W-:-:S04]  /*4870*/  FFMA R4, R4, UR17, R15 ;  /* 0x0000001104047c23 */ /* 0x020fc8000800000f */
[----:B--2---:R-:W-:-:S07]  /*4880*/  FFMA R11, R4, UR17, R27 ;  /* 0x00000011040b7c23 */ /* 0x004fce000800001b */
.L_x_166:
[----:B------:R-:W-:Y:S02]  /*4890*/  LOP3.LUT R6, R7, 0x3, RZ, 0xc0, !PT ;  /* 0x0000000307067812 */ /* 0x000fe400078ec0ff */
[----:B------:R-:W-:Y:S02]  /*48a0*/  MOV R13, R23 ;  /* 0x00000017000d7202 */ /* 0x000fe40000000f00 */
[----:B------:R-:W-:-:S13]  /*48b0*/  ISETP.NE.AND P0, PT, R6, RZ, PT ;  /* 0x000000ff0600720c */ /* 0x000fda0003f05270 */
[----:B------:R-:W-:Y:S05]  /*48c0*/  @!P0 BRA `(.L_x_162) ;  /* 0xffffffd800d08947 */ /* 0x000fea000383ffff */
[----:B------:R-:W-:-:S04]  /*48d0*/  IADD3 R7, PT, PT, R5, -0x1, RZ ;  /* 0xffffffff05077810 */ /* 0x000fc80007ffe0ff */
[----:B------:R-:W-:-:S05]  /*48e0*/  LEA R7, R7, R22, 0x2 ;  /* 0x0000001607077211 */ /* 0x000fca00078e10ff */
[----:B------:R-:W3:Y:S01]  /*48f0*/  LDL R4, [R7] ;  /* 0x0000000007047983 */ /* 0x000ee20000100800 */
[----:B------:R-:W-:Y:S02]  /*4900*/  ISETP.NE.AND P0, PT, R6, 0x1, PT ;  /* 0x000000010600780c */ /* 0x000fe40003f05270 */
[----:B------:R-:W-:Y:S01]  /*4910*/  MOV R13, R23 ;  /* 0x00000017000d7202 */ /* 0x000fe20000000f00 */
[----:B---3--:R-:W-:-:S10]  /*4920*/  FFMA R11, R11, UR17, R4 ;  /* 0x000000110b0b7c23 */ /* 0x008fd40008000004 */
[----:B------:R-:W-:Y:S05]  /*4930*/  @!P0 BRA `(.L_x_162) ;  /* 0xffffffd800b48947 */ /* 0x000fea000383ffff */
[----:B------:R-:W-:-:S05]  /*4940*/  VIADD R7, R5, 0xfffffffe ;  /* 0xfffffffe05077836 */ /* 0x000fca0000000000 */
[----:B------:R-:W-:-:S05]  /*4950*/  LEA R7, R7, R22, 0x2 ;  /* 0x0000001607077211 */ /* 0x000fca00078e10ff */
[----:B------:R-:W3:Y:S01]  /*4960*/  LDL R4, [R7] ;  /* 0x0000000007047983 */ /* 0x000ee20000100800 */
[----:B------:R-:W-:Y:S02]  /*4970*/  ISETP.NE.AND P0, PT, R6, 0x2, PT ;  /* 0x000000020600780c */ /* 0x000fe40003f05270 */
[----:B------:R-:W-:Y:S01]  /*4980*/  MOV R13, R23 ;  /* 0x00000017000d7202 */ /* 0x000fe20000000f00 */
[----:B---3--:R-:W-:-:S10]  /*4990*/  FFMA R11, R11, UR17, R4 ;  /* 0x000000110b0b7c23 */ /* 0x008fd40008000004 */
[----:B------:R-:W-:Y:S05]  /*49a0*/  @!P0 BRA `(.L_x_162) ;  /* 0xffffffd800988947 */ /* 0x000fea000383ffff */
[----:B------:R-:W-:-:S04]  /*49b0*/  IADD3 R5, PT, PT, R5, -0x3, RZ ;  /* 0xfffffffd05057810 */ /* 0x000fc80007ffe0ff */
[----:B------:R-:W-:-:S05]  /*49c0*/  LEA R5, R5, R22, 0x2 ;  /* 0x0000001605057211 */ /* 0x000fca00078e10ff */
[----:B------:R-:W3:Y:S01]  /*49d0*/  LDL R4, [R5] ;  /* 0x0000000005047983 */ /* 0x000ee20000100800 */
[----:B------:R-:W-:Y:S01]  /*49e0*/  MOV R13, R23 ;  /* 0x00000017000d7202 */ /* 0x000fe20000000f00 */
[----:B---3--:R-:W-:Y:S01]  /*49f0*/  FFMA R11, R11, UR17, R4 ;  /* 0x000000110b0b7c23 */ /* 0x008fe20008000004 */
[----:B------:R-:W-:Y:S06]  /*4a00*/  BRA `(.L_x_162) ;  /* 0xffffffd800807947 */ /* 0x000fec000383ffff */
.L_x_116:
[----:B------:R-:W-:-:S13]  /*4a10*/  ISETP.GE.U32.AND P0, PT, R13, R4, PT ;  /* 0x000000040d00720c */ /* 0x000fda0003f06070 */
[----:B------:R-:W-:Y:S05]  /*4a20*/  @P0 EXIT ;  /* 0x000000000000094d */ /* 0x000fea0003800000 */
[C---:B------:R-:W-:Y:S01]  /*4a30*/  VIADDMNMX.U32 R16, R13.reuse, 0x1, R16, !PT ;  /* 0x000000010d107846 */ /* 0x040fe20007800010 */
[----:B------:R-:W-:Y:S03]  /*4a40*/  BSSY.RECONVERGENT B0, `(.L_x_167) ;  /* 0x0000032000007945 */ /* 0x000fe60003800200 */
[----:B------:R-:W-:Y:S02]  /*4a50*/  IADD3 R0, PT, PT, R13, -R16, RZ ;  /* 0x800000100d007210 */ /* 0x000fe40007ffe0ff */
[----:B------:R-:W-:Y:S02]  /*4a60*/  LOP3.LUT R12, R16, 0x7, RZ, 0xc0, !PT ;  /* 0x00000007100c7812 */ /* 0x000fe400078ec0ff */
[----:B------:R-:W-:Y:S02]  /*4a70*/  ISETP.GT.U32.AND P1, PT, R0, -0x8, PT ;  /* 0xfffffff80000780c */ /* 0x000fe40003f24070 */
[----:B------:R-:W-:-:S11]  /*4a80*/  ISETP.NE.AND P0, PT, R12, RZ, PT ;  /* 0x000000ff0c00720c */ /* 0x000fd60003f05270 */
[----:B------:R-:W-:Y:S05]  /*4a90*/  @P1 BRA `(.L_x_168) ;  /* 0x0000000000b01947 */ /* 0x000fea0003800000 */
[----:B------:R-:W0:Y:S01]  /*4aa0*/  LDC.64 R2, c[0x0][0x3d8] ;  /* 0x0000f600ff027b82 */ /* 0x000e220000000a00 */
[----:B------:R-:W-:Y:S01]  /*4ab0*/  IADD3 R0, PT, PT, -R16, R13, R12 ;  /* 0x0000000d10007210 */ /* 0x000fe20007ffe10c */
[----:B------:R-:W-:-:S06]  /*4ac0*/  IMAD R5, R4, UR6, R13 ;  /* 0x0000000604057c24 */ /* 0x000fcc000f8e020d */
[----:B------:R-:W1:Y:S08]  /*4ad0*/  LDC.64 R6, c[0x0][0x3e0] ;  /* 0x0000f800ff067b82 */ /* 0x000e700000000a00 */
[----:B------:R-:W2:Y:S01]  /*4ae0*/  LDC.64 R8, c[0x0][0x3e8] ;  /* 0x0000fa00ff087b82 */ /* 0x000ea20000000a00 */
[----:B0-----:R-:W-:-:S04]  /*4af0*/  IADD3 R2, P1, PT, R2, 0x10, RZ ;  /* 0x0000001002027810 */ /* 0x001fc80007f3e0ff */
[----:B------:R-:W-:Y:S02]  /*4b00*/  IADD3.X R3, PT, PT, RZ, R3, RZ, P1, !PT ;  /* 0x00000003ff037210 */ /* 0x000fe40000ffe4ff */
[----:B-1----:R-:W-:-:S04]  /*4b10*/  IADD3 R6, P2, PT, R6, 0x10, RZ ;  /* 0x0000001006067810 */ /* 0x002fc80007f5e0ff */
[----:B------:R-:W-:Y:S02]  /*4b20*/  IADD3.X R7, PT, PT, RZ, R7, RZ, P2, !PT ;  /* 0x00000007ff077210 */ /* 0x000fe400017fe4ff */
[----:B--2---:R-:W-:-:S04]  /*4b30*/  IADD3 R8, P3, PT, R8, 0x10, RZ ;  /* 0x0000001008087810 */ /* 0x004fc80007f7e0ff */
[----:B------:R-:W-:-:S09]  /*4b40*/  IADD3.X R9, PT, PT, RZ, R9, RZ, P3, !PT ;  /* 0x00000009ff097210 */ /* 0x000fd20001ffe4ff */
.L_x_169:
[----:B0-----:R-:W-:Y:S01]  /*4b50*/  MOV R17, 0x7fffffff ;  /* 0x7fffffff00117802 */ /* 0x001fe20000000f00 */
[----:B------:R-:W-:Y:S01]  /*4b60*/  IMAD.WIDE R10, R5, 0x4, R2 ;  /* 0x00000004050a7825 */ /* 0x000fe200078e0202 */
[----:B------:R-:W-:-:S03]  /*4b70*/  IADD3 R13, PT, PT, R13, 0x8, RZ ;  /* 0x000000080d0d7810 */ /* 0x000fc60007ffe0ff */
[C---:B------:R-:W-:Y:S01]  /*4b80*/  IMAD.WIDE R14, R5.reuse, 0x4, R6 ;  /* 0x00000004050e7825 */ /* 0x040fe200078e0206 */
[----:B------:R0:W-:Y:S03]  /*4b90*/  STG.E desc[UR14][R10.64+-0x10], R17 ;  /* 0xfffff0110a007986 */ /* 0x0001e6000c10190e */
[C---:B------:R-:W-:Y:S01]  /*4ba0*/  IMAD.WIDE R18, R5.reuse, 0x4, R8 ;  /* 0x0000000405127825 */ /* 0x040fe200078e0208 */
[----:B------:R0:W-:Y:S01]  /*4bb0*/  STG.E desc[UR14][R14.64+-0x10], R17 ;  /* 0xfffff0110e007986 */ /* 0x0001e2000c10190e */
[----:B------:R-:W-:Y:S02]  /*4bc0*/  IADD3 R5, PT, PT, R5, 0x8, RZ ;  /* 0x0000000805057810 */ /* 0x000fe40007ffe0ff */
[----:B------:R-:W-:Y:S01]  /*4bd0*/  VIADD R0, R0, 0x8 ;  /* 0x0000000800007836 */ /* 0x000fe20000000000 */
[----:B------:R0:W-:Y:S04]  /*4be0*/  STG.E desc[UR14][R18.64+-0x10], R17 ;  /* 0xfffff01112007986 */ /* 0x0001e8000c10190e */
[----:B------:R0:W-:Y:S01]  /*4bf0*/  STG.E desc[UR14][R10.64+-0xc], R17 ;  /* 0xfffff4110a007986 */ /* 0x0001e2000c10190e */
[----:B------:R-:W-:-:S03]  /*4c00*/  ISETP.NE.AND P1, PT, R0, RZ, PT ;  /* 0x000000ff0000720c */ /* 0x000fc60003f25270 */
        /* <DEDUP_REMOVED lines=20> */
[----:B------:R-:W-:Y:S05]  /*4d50*/  @P1 BRA `(.L_x_169) ;  /* 0xfffffffc007c1947 */ /* 0x000fea000383ffff */
.L_x_168:
[----:B------:R-:W-:Y:S05]  /*4d60*/  BSYNC.RECONVERGENT B0 ;  /* 0x0000000000007941 */ /* 0x000fea0003800200 */
.L_x_167:
[----:B------:R-:W-:Y:S05]  /*4d70*/  @!P0 EXIT ;  /* 0x000000000000894d */ /* 0x000fea0003800000 */
[----:B------:R-:W-:Y:S01]  /*4d80*/  ISETP.GE.U32.AND P0, PT, R12, 0x4, PT ;  /* 0x000000040c00780c */ /* 0x000fe20003f06070 */
[----:B------:R-:W-:Y:S01]  /*4d90*/  BSSY.RECONVERGENT B0, `(.L_x_170) ;  /* 0x0000019000007945 */ /* 0x000fe20003800200 */
[----:B------:R-:W-:-:S04]  /*4da0*/  LOP3.LUT R0, R16, 0x3, RZ, 0xc0, !PT ;  /* 0x0000000310007812 */ /* 0x000fc800078ec0ff */
[----:B------:R-:W-:-:S07]  /*4db0*/  ISETP.NE.AND P1, PT, R0, RZ, PT ;  /* 0x000000ff0000720c */ /* 0x000fce0003f25270 */
[----:B------:R-:W-:Y:S06]  /*4dc0*/  @!P0 BRA `(.L_x_171) ;  /* 0x0000000000548947 */ /* 0x000fec0003800000 */
[----:B------:R-:W1:Y:S01]  /*4dd0*/  LDC.64 R2, c[0x0][0x3d8] ;  /* 0x0000f600ff027b82 */ /* 0x000e620000000a00 */
[----:B------:R-:W-:Y:S01]  /*4de0*/  IMAD R5, R4, UR6, R13 ;  /* 0x0000000604057c24 */ /* 0x000fe2000f8e020d */
[----:B0-----:R-:W-:Y:S02]  /*4df0*/  MOV R11, 0x7fffffff ;  /* 0x7fffffff000b7802 */ /* 0x001fe40000000f00 */
[----:B------:R-:W-:-:S04]  /*4e00*/  IADD3 R13, PT, PT, R13, 0x4, RZ ;  /* 0x000000040d0d7810 */ /* 0x000fc80007ffe0ff */
[----:B------:R-:W0:Y:S08]  /*4e10*/  LDC.64 R6, c[0x0][0x3e0] ;  /* 0x0000f800ff067b82 */ /* 0x000e300000000a00 */
[----:B------:R-:W2:Y:S01]  /*4e20*/  LDC.64 R8, c[0x0][0x3e8] ;  /* 0x0000fa00ff087b82 */ /* 0x000ea20000000a00 */
[----:B-1----:R-:W-:-:S05]  /*4e30*/  IMAD.WIDE R2, R5, 0x4, R2 ;  /* 0x0000000405027825 */ /* 0x002fca00078e0202 */
[----:B------:R1:W-:Y:S01]  /*4e40*/  STG.E desc[UR14][R2.64], R11 ;  /* 0x0000000b02007986 */ /* 0x0003e2000c10190e */
[----:B0-----:R-:W-:-:S05]  /*4e50*/  IMAD.WIDE R6, R5, 0x4, R6 ;  /* 0x0000000405067825 */ /* 0x001fca00078e0206 */
[----:B------:R1:W-:Y:S01]  /*4e60*/  STG.E desc[UR14][R6.64], R11 ;  /* 0x0000000b06007986 */ /* 0x0003e2000c10190e */
[----:B--2---:R-:W-:-:S05]  /*4e70*/  IMAD.WIDE R8, R5, 0x4, R8 ;  /* 0x0000000405087825 */ /* 0x004fca00078e0208 */
        /* <DEDUP_REMOVED lines=9> */
[----:B------:R1:W-:Y:S02]  /*4f10*/  STG.E desc[UR14][R8.64+0xc], R11 ;  /* 0x00000c0b08007986 */ /* 0x0003e4000c10190e */
.L_x_171:
[----:B------:R-:W-:Y:S05]  /*4f20*/  BSYNC.RECONVERGENT B0 ;  /* 0x0000000000007941 */ /* 0x000fea0003800200 */
.L_x_170:
[----:B------:R-:W-:Y:S05]  /*4f30*/  @!P1 EXIT ;  /* 0x000000000000994d */ /* 0x000fea0003800000 */
[----:B------:R-:W-:Y:S01]  /*4f40*/  ISETP.NE.AND P0, PT, R0, 0x1, PT ;  /* 0x000000010000780c */ /* 0x000fe20003f05270 */
[----:B------:R-:W-:Y:S01]  /*4f50*/  BSSY.RECONVERGENT B0, `(.L_x_172) ;  /* 0x0000013000007945 */ /* 0x000fe20003800200 */
[----:B------:R-:W-:-:S04]  /*4f60*/  LOP3.LUT R16, R16, 0x1, RZ, 0xc0, !PT ;  /* 0x0000000110107812 */ /* 0x000fc800078ec0ff */
[----:B------:R-:W-:-:S07]  /*4f70*/  ISETP.NE.U32.AND P1, PT, R16, 0x1, PT ;  /* 0x000000011000780c */ /* 0x000fce0003f25070 */
[----:B------:R-:W-:Y:S06]  /*4f80*/  @!P0 BRA `(.L_x_173) ;  /* 0x00000000003c8947 */ /* 0x000fec0003800000 */
[----:B-1----:R-:W1:Y:S01]  /*4f90*/  LDC.64 R2, c[0x0][0x3d8] ;  /* 0x0000f600ff027b82 */ /* 0x002e620000000a00 */
        /* <DEDUP_REMOVED lines=13> */
[----:B------:R3:W-:Y:S02]  /*5070*/  STG.E desc[UR14][R8.64+0x4], R11 ;  /* 0x0000040b08007986 */ /* 0x0007e4000c10190e */
.L_x_173:
[----:B------:R-:W-:Y:S05]  /*5080*/  BSYNC.RECONVERGENT B0 ;  /* 0x0000000000007941 */ /* 0x000fea0003800200 */
.L_x_172:
[----:B------:R-:W-:Y:S05]  /*5090*/  @P1 EXIT ;  /* 0x000000000000194d */ /* 0x000fea0003800000 */
[----:B-1-3--:R-:W1:Y:S01]  /*50a0*/  LDC.64 R2, c[0x0][0x3d8] ;  /* 0x0000f600ff027b82 */ /* 0x00ae620000000a00 */
[----:B------:R-:W-:Y:S01]  /*50b0*/  IMAD R13, R4, UR6, R13 ;  /* 0x00000006040d7c24 */ /* 0x000fe2000f8e020d */
[----:B0-----:R-:W-:-:S06]  /*50c0*/  MOV R11, 0x7fffffff ;  /* 0x7fffffff000b7802 */ /* 0x001fcc0000000f00 */
[----:B------:R-:W0:Y:S08]  /*50d0*/  LDC.64 R6, c[0x0][0x3e0] ;  /* 0x0000f800ff067b82 */ /* 0x000e300000000a00 */
[----:B------:R-:W2:Y:S01]  /*50e0*/  LDC.64 R8, c[0x0][0x3e8] ;  /* 0x0000fa00ff087b82 */ /* 0x000ea20000000a00 */
[----:B-1----:R-:W-:-:S05]  /*50f0*/  IMAD.WIDE R2, R13, 0x4, R2 ;  /* 0x000000040d027825 */ /* 0x002fca00078e0202 */
[----:B------:R-:W-:Y:S01]  /*5100*/  STG.E desc[UR14][R2.64], R11 ;  /* 0x0000000b02007986 */ /* 0x000fe2000c10190e */
[----:B0-----:R-:W-:-:S05]  /*5110*/  IMAD.WIDE R4, R13, 0x4, R6 ;  /* 0x000000040d047825 */ /* 0x001fca00078e0206 */
[----:B------:R-:W-:Y:S01]  /*5120*/  STG.E desc[UR14][R4.64], R11 ;  /* 0x0000000b04007986 */ /* 0x000fe2000c10190e */
[----:B--2---:R-:W-:-:S05]  /*5130*/  IMAD.WIDE R6, R13, 0x4, R8 ;  /* 0x000000040d067825 */ /* 0x004fca00078e0208 */
[----:B------:R-:W-:Y:S01]  /*5140*/  STG.E desc[UR14][R6.64], R11 ;  /* 0x0000000b06007986 */ /* 0x000fe2000c10190e */
[----:B------:R-:W-:Y:S05]  /*5150*/  EXIT ;  /* 0x000000000000794d */ /* 0x000fea0003800000 */
        .weak           $__internal_2_$__cuda_sm20_rcp_rn_f32_slowpath
        .type           $__internal_2_$__cuda_sm20_rcp_rn_f32_slowpath,@function
        .size           $__internal_2_$__cuda_sm20_rcp_rn_f32_slowpath,($__internal_3_$__cuda_sm20_sqrt_rn_f32_slowpath - $__internal_2_$__cuda_sm20_rcp_rn_f32_slowpath)
$__internal_2_$__cuda_sm20_rcp_rn_f32_slowpath:
[----:B------:R-:W-:Y:S02]  /*5160*/  USHF.L.U32 UR4, UR16, 0x1, URZ ;  /* 0x0000000110047899 */ /* 0x000fe400080006ff */
[----:B------:R-:W-:Y:S02]  /*5170*/  MOV R4, UR16 ;  /* 0x0000001000047c02 */ /* 0x000fe40008000f00 */
[----:B------:R-:W-:-:S04]  /*5180*/  USHF.R.U32.HI UR4, URZ, 0x18, UR4 ;  /* 0x00000018ff047899 */ /* 0x000fc80008011604 */
[----:B------:R-:W-:-:S09]  /*5190*/  UISETP.NE.U32.AND UP0, UPT, UR4, URZ, UPT ;  /* 0x000000ff0400728c */ /* 0x000fd2000bf05070 */
[----:B------:R-:W-:Y:S05]  /*51a0*/  BRA.U UP0, `(.L_x_174) ;  /* 0x00000001002c7547 */ /* 0x000fea000b800000 */
        /* <DEDUP_REMOVED lines=11> */
.L_x_174:
[----:B------:R-:W-:-:S04]  /*5260*/  UIADD3 UR5, UPT, UPT, UR4, -0xfd, URZ ;  /* 0xffffff0304057890 */ /* 0x000fc8000fffe0ff */
[----:B------:R-:W-:-:S09]  /*5270*/  UISETP.GT.U32.AND UP0, UPT, UR5, 0x1, UPT ;  /* 0x000000010500788c */ /* 0x000fd2000bf04070 */
[----:B------:R-:W-:Y:S05]  /*5280*/  BRA.U UP0, `(.L_x_176) ;  /* 0x0000000100787547 */ /* 0x000fea000b800000 */
[----:B------:R-:W-:Y:S01]  /*5290*/  LOP3.LUT R5, R4, 0x7fffff, RZ, 0xc0, !PT ;  /* 0x007fffff04057812 */ /* 0x000fe200078ec0ff */
[----:B------:R-:W-:Y:S01]  /*52a0*/  HFMA2 R10, -RZ, RZ, 0, 1.78813934326171875e-07 ;  /* 0x00000003ff0a7431 */ /* 0x000fe200000001ff */
[----:B------:R-:W-:Y:S02]  /*52b0*/  UIADD3 UR4, UPT, UPT, UR4, -0xfc, URZ ;  /* 0xffffff0404047890 */ /* 0x000fe4000fffe0ff */
[----:B------:R-:W-:-:S04]  /*52c0*/  LOP3.LUT R5, R5, 0x3f800000, RZ, 0xfc, !PT ;  /* 0x3f80000005057812 */ /* 0x000fc800078efcff */
[----:B------:R-:W0:Y:S01]  /*52d0*/  MUFU.RCP R8, R5 ;  /* 0x0000000500087308 */ /* 0x000e220000001000 */
[----:B------:R-:W-:Y:S01]  /*52e0*/  SHF.L.U32 R10, R10, UR5, RZ ;  /* 0x000000050a0a7c19 */ /* 0x000fe200080006ff */
        /* <DEDUP_REMOVED lines=8> */
[----:B------:R-:W-:-:S03]  /*5370*/  LOP3.LUT R10, R10, R7, RZ, 0xc0, !PT ;  /* 0x000000070a0a7212 */ /* 0x000fc600078ec0ff */
[----:B------:R-:W-:Y:S01]  /*5380*/  IMAD.MOV R8, RZ, RZ, -R8 ;  /* 0x000000ffff087224 */ /* 0x000fe200078e0a08 */
[----:B------:R-:W-:-:S04]  /*5390*/  SHF.R.U32.HI R10, RZ, UR5, R10 ;  /* 0x00000005ff0a7c19 */ /* 0x000fc8000801160a */
[----:B------:R-:W-:Y:S02]  /*53a0*/  LOP3.LUT P1, RZ, R8, UR5, R7, 0xf8, !PT ;  /* 0x0000000508ff7c12 */ /* 0x000fe4000f82f807 */
[C---:B------:R-:W-:Y:S02]  /*53b0*/  LOP3.LUT P0, RZ, R10.reuse, 0x1, RZ, 0xc0, !PT ;  /* 0x000000010aff7812 */ /* 0x040fe4000780c0ff */
[----:B------:R-:W-:-:S04]  /*53c0*/  LOP3.LUT P2, RZ, R10, 0x2, RZ, 0xc0, !PT ;  /* 0x000000020aff7812 */ /* 0x000fc8000784c0ff */
[----:B------:R-:W-:Y:S02]  /*53d0*/  PLOP3.LUT P0, PT, P0, P1, P2, 0xe0, 0x0 ;  /* 0x000000000000781c */ /* 0x000fe40000703c20 */
[----:B------:R-:W-:Y:S02]  /*53e0*/  LOP3.LUT P1, RZ, R4, 0x7fffff, RZ, 0xc0, !PT ;  /* 0x007fffff04ff7812 */ /* 0x000fe4000782c0ff */
[----:B------:R-:W-:-:S04]  /*53f0*/  SEL R5, RZ, 0x1, !P0 ;  /* 0x00000001ff057807 */ /* 0x000fc80004000000 */
[----:B------:R-:W-:-:S04]  /*5400*/  IADD3 R5, PT, PT, -R5, RZ, RZ ;  /* 0x000000ff05057210 */ /* 0x000fc80007ffe1ff */
[----:B------:R-:W-:Y:S02]  /*5410*/  ISETP.GE.AND P0, PT, R5, RZ, PT ;  /* 0x000000ff0500720c */ /* 0x000fe40003f06270 */
[----:B------:R-:W-:-:S11]  /*5420*/  SHF.R.U32.HI R5, RZ, UR4, R7 ;  /* 0x00000004ff057c19 */ /* 0x000fd60008011607 */
[----:B------:R-:W-:-:S04]  /*5430*/  @!P0 IADD3 R5, PT, PT, R5, 0x1, RZ ;  /* 0x0000000105058810 */ /* 0x000fc80007ffe0ff */
[----:B------:R-:W-:-:S04]  /*5440*/  @!P1 SHF.L.U32 R5, R5, 0x1, RZ ;  /* 0x0000000105059819 */ /* 0x000fc800000006ff */
[----:B------:R-:W-:Y:S01]  /*5450*/  LOP3.LUT R5, R5, 0x80000000, R4, 0xf8, !PT ;  /* 0x8000000005057812 */ /* 0x000fe200078ef804 */
[----:B------:R-:W-:Y:S06]  /*5460*/  BRA `(.L_x_175) ;  /* 0x0000000000047947 */ /* 0x000fec0003800000 */
.L_x_176:
[----:B------:R0:W1:Y:S02]  /*5470*/  MUFU.RCP R5, R4 ;  /* 0x0000000400057308 */ /* 0x0000640000001000 */
.L_x_175:
[----:B------:R-:W-:-:S04]  /*5480*/  MOV R7, 0x0 ;  /* 0x0000000000077802 */ /* 0x000fc80000000f00 */
[----:B0123--:R-:W-:Y:S05]  /*5490*/  RET.REL.NODEC R6 `(prb_batch_chunked_f32) ;  /* 0xffffffa806d87950 */ /* 0x00ffea0003c3ffff */
        .weak           $__internal_3_$__cuda_sm20_sqrt_rn_f32_slowpath
        .type           $__internal_3_$__cuda_sm20_sqrt_rn_f32_slowpath,@function
        .size           $__internal_3_$__cuda_sm20_sqrt_rn_f32_slowpath,(.L_x_248 - $__internal_3_$__cuda_sm20_sqrt_rn_f32_slowpath)
$__internal_3_$__cuda_sm20_sqrt_rn_f32_slowpath:
[----:B------:R-:W-:-:S13]  /*54a0*/  LOP3.LUT P0, RZ, R5, 0x7fffffff, RZ, 0xc0, !PT ;  /* 0x7fffffff05ff7812 */ /* 0x000fda000780c0ff */
[----:B------:R-:W-:Y:S05]  /*54b0*/  @!P0 BRA `(.L_x_177) ;  /* 0x0000000000448947 */ /* 0x000fea0003800000 */
[----:B------:R-:W-:Y:S02]  /*54c0*/  FSETP.GEU.FTZ.AND P0, PT, R5, RZ, PT ;  /* 0x000000ff0500720b */ /* 0x000fe40003f1e000 */
[----:B------:R-:W-:-:S11]  /*54d0*/  MOV R4, R5 ;  /* 0x0000000500047202 */ /* 0x000fd60000000f00 */
        /* <DEDUP_REMOVED lines=15> */
.L_x_177:
[----:B------:R-:W-:Y:S01]  /*55d0*/  MOV R10, R5 ;  /* 0x00000005000a7202 */ /* 0x000fe20000000f00 */
[----:B------:R-:W-:Y:S01]  /*55e0*/  HFMA2 R5, -RZ, RZ, 0, 0 ;  /* 0x00000000ff057431 */ /* 0x000fe200000001ff */
[----:B------:R-:W-:-:S04]  /*55f0*/  MOV R4, R12 ;  /* 0x0000000c00047202 */ /* 0x000fc80000000f00 */
[----:B------:R-:W-:Y:S05]  /*5600*/  RET.REL.NODEC R4 `(prb_batch_chunked_f32) ;  /* 0xffffffa8047c7950 */ /* 0x000fea0003c3ffff */
.L_x_178:
        /* <DEDUP_REMOVED lines=15> */
.L_x_248:


//--------------------- .text.prb_batch_f32       --------------------------
	.section	.text.prb_batch_f32,"ax",@progbits
	.align	128
        .global         prb_batch_f32
        .type           prb_batch_f32,@function
        .size           prb_batch_f32,(.L_x_250 - prb_batch_f32)
        .other          prb_batch_f32,@"STO_CUDA_ENTRY STV_DEFAULT"
prb_batch_f32:
.text.prb_batch_f32:
[----:B------:R-:W0:Y:S01]  /*0000*/  LDC R1, c[0x0][0x37c] ;  /* 0x0000df00ff017b82 */ /* 0x000e220000000800 */
[----:B------:R-:W1:Y:S01]  /*0010*/  S2R R2, SR_CTAID.Y ;  /* 0x0000000000027919 */ /* 0x000e620000002600 */
[----:B------:R-:W1:Y:S01]  /*0020*/  LDCU UR4, c[0x0][0x3a8] ;  /* 0x00007500ff0477ac */ /* 0x000e620008000800 */
[----:B0-----:R-:W-:-:S04]  /*0030*/  IADD3 R1, PT, PT, R1, -0x80, RZ ;  /* 0xffffff8001017810 */ /* 0x001fc80007ffe0ff */
[----:B------:R-:W-:Y:S02]  /*0040*/  R2UR UR14, R1 ;  /* 0x00000000010e72ca */ /* 0x000fe400000e0000 */
[----:B-1----:R-:W-:-:S13]  /*0050*/  ISETP.GE.AND P0, PT, R2, UR4, PT ;  /* 0x0000000402007c0c */ /* 0x002fda000bf06270 */
[----:B------:R-:W-:Y:S05]  /*0060*/  @P0 EXIT ;  /* 0x000000000000094d */ /* 0x000fea0003800000 */
[----:B------:R-:W0:Y:S01]  /*0070*/  LDC.64 R12, c[0x0][0x3a0] ;  /* 0x0000e800ff0c7b82 */ /* 0x000e220000000a00 */
[----:B------:R-:W1:Y:S07]  /*0080*/  LDCU.64 UR10, c[0x0][0x358] ;  /* 0x00006b00ff0a77ac */ /* 0x000e6e0008000a00 */
[----:B------:R-:W2:Y:S08]  /*0090*/  LDC.64 R8, c[0x0][0x390] ;  /* 0x0000e400ff087b82 */ /* 0x000eb00000000a00 */
[----:B------:R-:W3:Y:S01]  /*00a0*/  LDC.64 R10, c[0x0][0x398] ;  /* 0x0000e600ff0a7b82 */ /* 0x000ee20000000a00 */
[----:B0-----:R-:W-:-:S07]  /*00b0*/  IMAD.WIDE.U32 R12, R2, 0x4, R12 ;  /* 0x00000004020c7825 */ /* 0x001fce00078e000c */
[----:B------:R-:W0:Y:S01]  /*00c0*/  LDC.64 R4, c[0x0][0x3d0] ;  /* 0x0000f400ff047b82 */ /* 0x000e220000000a00 */
[----:B-1----:R-:W4:Y:S01]  /*00d0*/  LDG.E.CONSTANT R12, desc[UR10][R12.64] ;  /* 0x0000000a0c0c7981 */ /* 0x002f22000c1e9900 */
[----:B--2---:R-:W-:-:S06]  /*00e0*/  IMAD.WIDE.U32 R8, R2, 0x4, R8 ;  /* 0x0000000402087825 */ /* 0x004fcc00078e0008 */
[----:B------:R-:W1:Y:S01]  /*00f0*/  LDC R21, c[0x0][0x38c] ;  /* 0x0000e300ff157b82 */ /* 0x000e620000000800 */
[----:B------:R-:W2:Y:S01]  /*0100*/  LDG.E.CONSTANT R18, desc[UR10][R8.64] ;  /* 0x0000000a08127981 */ /* 0x000ea2000c1e9900 */
[----:B---3--:R-:W-:-:S06]  /*0110*/  IMAD.WIDE.U32 R10, R2, 0x4, R10 ;  /* 0x00000004020a7825 */ /* 0x008fcc00078e000a */
[----:B------:R-:W3:Y:S01]  /*0120*/  LDC.64 R14, c[0x0][0x3b0] ;  /* 0x0000ec00ff0e7b82 */ /* 0x000ee20000000a00 */
[----:B------:R-:W2:Y:S01]  /*0130*/  LDG.E.CONSTANT R17, desc[UR10][R10.64] ;  /* 0x0000000a0a117981 */ /* 0x000ea2000c1e9900 */
[----:B0-----:R-:W-:-:S04]  /*0140*/  ISETP.NE.U32.AND P0, PT, R4, RZ, PT ;  /* 0x000000ff0400720c */ /* 0x001fc80003f05070 */
[----:B------:R-:W-:Y:S01]  /*0150*/  ISETP.NE.AND.EX P0, PT, R5, RZ, PT, P0 ;  /* 0x000000ff0500720c */ /* 0x000fe20003f05300 */
[----:B------:R-:W-:Y:S01]  /*0160*/  HFMA2 R4, -RZ, RZ, 1.875, 0 ;  /* 0x3f800000ff047431 */ /* 0x000fe200000001ff */
[----:B------:R-:W0:Y:S11]  /*0170*/  LDC R5, c[0x0][0x3b8] ;  /* 0x0000ee00ff057b82 */ /* 0x000e360000000800 */
[----:B------:R-:W1:Y:S01]  /*0180*/  @P0 LDC.64 R6, c[0x0][0x3d0] ;  /* 0x0000f400ff060b82 */ /* 0x000e620000000a00 */
[----:B------:R-:W-:Y:S01]  /*0190*/  MOV R19, R2 ;  /* 0x0000000200137202 */ /* 0x000fe20000000f00 */
[----:B------:R0:W-:Y:S01]  /*01a0*/  STL [R1+0x60], R4 ;  /* 0x0000600401007387 */ /* 0x0001e20000100800 */
[----:B-1----:R-:W-:-:S05]  /*01b0*/  @P0 IMAD.WIDE.U32 R6, R2, 0x4, R6 ;  /* 0x0000000402060825 */ /* 0x002fca00078e0006 */
[----:B------:R1:W5:Y:S01]  /*01c0*/  @P0 LDG.E.CONSTANT R19, desc[UR10][R6.64] ;  /* 0x0000000a06130981 */ /* 0x000362000c1e9900 */
[----:B0-----:R-:W-:-:S04]  /*01d0*/  IMAD R26, R2, R5, RZ ;  /* 0x00000005021a7224 */ /* 0x001fc800078e02ff */
[----:B---3--:R-:W-:Y:S01]  /*01e0*/  IMAD.WIDE R26, R26, 0x4, R14 ;  /* 0x000000041a1a7825 */ /* 0x008fe200078e020e */
[----:B----4-:R-:W-:Y:S02]  /*01f0*/  I2FP.F32.S32 R0, R12 ;  /* 0x0000000c00007245 */ /* 0x010fe40000201400 */
[----:B--2---:R-:W-:Y:S02]  /*0200*/  I2FP.F32.S32 R3, R18 ;  /* 0x0000001200037245 */ /* 0x004fe40000201400 */
[----:B------:R-:W-:-:S03]  /*0210*/  ISETP.GE.AND P0, PT, R17, 0x1, PT ;  /* 0x000000011100780c */ /* 0x000fc60003f06270 */
[----:B------:R-:W-:-:S05]  /*0220*/  FADD R0, R3, -R0 ;  /* 0x8000000003007221 */ /* 0x000fca0000000000 */
[----:B------:R-:W-:Y:S02]  /*0230*/  R2UR UR12, R0 ;  /* 0x00000000000c72ca */ /* 0x000fe400000e0000 */
[----:B------:R-:W-:-:S04]  /*0240*/  IADD3 R0, PT, PT, R18, R21, RZ ;  /* 0x0000001512007210 */ /* 0x000fc80007ffe0ff */
[----:B------:R-:W-:Y:S01]  /*0250*/  IADD3 R2, PT, PT, R0, -0x1, RZ ;  /* 0xffffffff00027810 */ /* 0x000fe20007ffe0ff */
[----:B-1----:R-:W-:Y:S08]  /*0260*/  @!P0 BRA `(.L_x_179) ;  /* 0x0000000000808947 */ /* 0x002ff00003800000 */
[----:B------:R-:W-:Y:S02]  /*0270*/  ISETP.GE.U32.AND P0, PT, R17, 0x4, PT ;  /* 0x000000041100780c */ /* 0x000fe40003f06070 */
[----:B------:R-:W-:Y:S02]  /*0280*/  IADD3 R10, PT, PT, R1, 0x60, RZ ;  /* 0x00000060010a7810 */ /* 0x000fe40007ffe0ff */
[----:B------:R-:W-:Y:S02]  /*0290*/  LOP3.LUT R12, R17, 0x3, RZ, 0xc0, !PT ;  /* 0x00000003110c7812 */ /* 0x000fe400078ec0ff */
[----:B------:R-:W-:-:S07]  /*02a0*/  MOV R4, 0x1 ;  /* 0x0000000100047802 */ /* 0x000fce0000000f00 */
[----:B------:R-:W-:Y:S05]  /*02b0*/  @!P0 BRA `(.L_x_180) ;  /* 0x0000000000408947 */ /* 0x000fea0003800000 */
[----:B------:R-:W-:Y:S01]  /*02c0*/  LOP3.LUT R6, R17, 0x7ffffffc, RZ, 0xc0, !PT ;  /* 0x7ffffffc11067812 */ /* 0x000fe200078ec0ff */
[----:B------:R-:W-:-:S07]  /*02d0*/  IMAD.MOV.U32 R7, RZ, RZ, 0x1 ;  /* 0x00000001ff077424 */ /* 0x000fce00078e00ff */
.L_x_181:
[----:B0-----:R-:W-:-:S05]  /*02e0*/  LEA R8, R7, R10, 0x2 ;  /* 0x0000000a07087211 */ /* 0x001fca00078e10ff */
[----:B------:R-:W2:Y:S01]  /*02f0*/  LDL R4, [R8+-0x4] ;  /* 0xfffffc0008047983 */ /* 0x000ea20000100800 */
[C---:B------:R-:W-:Y:S02]  /*0300*/  IADD3 R13, PT, PT, R7.reuse, 0x3, RZ ;  /* 0x00000003070d7810 */ /* 0x040fe40007ffe0ff */
[----:B------:R-:W-:Y:S02]  /*0310*/  IADD3 R7, PT, PT, R7, 0x4, RZ ;  /* 0x0000000407077810 */ /* 0x000fe40007ffe0ff */
[----:B------:R-:W-:Y:S01]  /*0320*/  ISETP.NE.AND P0, PT, R13, R6, PT ;  /* 0x000000060d00720c */ /* 0x000fe20003f05270 */
[----:B--2---:R-:W-:-:S04]  /*0330*/  FMUL R9, R3, R4 ;  /* 0x0000000403097220 */ /* 0x004fc80000400000 */
[C---:B------:R-:W-:Y:S01]  /*0340*/  FMUL R4, R3.reuse, R9 ;  /* 0x0000000903047220 */ /* 0x040fe20000400000 */
[----:B------:R0:W-:Y:S03]  /*0350*/  STL [R8], R9 ;  /* 0x0000000908007387 */ /* 0x0001e60000100800 */
[----:B------:R-:W-:-:S04]  /*0360*/  FMUL R5, R3, R4 ;  /* 0x0000000403057220 */ /* 0x000fc80000400000 */
[----:B------:R-:W-:Y:S01]  /*0370*/  FMUL R11, R3, R5 ;  /* 0x00000005030b7220 */ /* 0x000fe20000400000 */
[----:B------:R0:W-:Y:S04]  /*0380*/  STL.64 [R8+0x4], R4 ;  /* 0x0000040408007387 */ /* 0x0001e80000100a00 */
[----:B------:R0:W-:Y:S01]  /*0390*/  STL [R8+0xc], R11 ;  /* 0x00000c0b08007387 */ /* 0x0001e20000100800 */
[----:B------:R-:W-:Y:S05]  /*03a0*/  @P0 BRA `(.L_x_181) ;  /* 0xfffffffc00cc0947 */ /* 0x000fea000383ffff */
[----:B0-----:R-:W-:-:S07]  /*03b0*/  MOV R4, R7 ;  /* 0x0000000700047202 */ /* 0x001fce0000000f00 */
.L_x_180:
[----:B------:R-:W-:-:S13]  /*03c0*/  ISETP.NE.AND P0, PT, R12, RZ, PT ;  /* 0x000000ff0c00720c */ /* 0x000fda0003f05270 */
[----:B------:R-:W-:Y:S05]  /*03d0*/  @!P0 BRA `(.L_x_179) ;  /* 0x0000000000248947 */ /* 0x000fea0003800000 */
[----:B------:R-:W-:-:S05]  /*03e0*/  UMOV UR4, URZ ;  /* 0x000000ff00047c82 */ /* 0x000fca0008000000 */
.L_x_182:
[----:B0-----:R-:W-:-:S05]  /*03f0*/  LEA R5, R4, R10, 0x2 ;  /* 0x0000000a04057211 */ /* 0x001fca00078e10ff */
[----:B------:R-:W2:Y:S01]  /*0400*/  LDL R6, [R5+-0x4] ;  /* 0xfffffc0005067983 */ /* 0x000ea20000100800 */
[----:B------:R-:W-:Y:S01]  /*0410*/  UIADD3 UR4, UPT, UPT, UR4, 0x1, URZ ;  /* 0x0000000104047890 */ /* 0x000fe2000fffe0ff */
[----:B------:R-:W-:-:S05]  /*0420*/  IADD3 R4, PT, PT, R4, 0x1, RZ ;  /* 0x0000000104047810 */ /* 0x000fca0007ffe0ff */
[----:B------:R-:W-:Y:S01]  /*0430*/  ISETP.NE.AND P0, PT, R12, UR4, PT ;  /* 0x000000040c007c0c */ /* 0x000fe2000bf05270 */
[----:B--2---:R-:W-:-:S05]  /*0440*/  FMUL R6, R3, R6 ;  /* 0x0000000603067220 */ /* 0x004fca0000400000 */
[----:B------:R0:W-:Y:S07]  /*0450*/  STL [R5], R6 ;  /* 0x0000000605007387 */ /* 0x0001ee0000100800 */
[----:B------:R-:W-:Y:S05]  /*0460*/  @P0 BRA `(.L_x_182) ;  /* 0xfffffffc00e00947 */ /* 0x000fea000383ffff */
.L_x_179:
[----:B------:R-:W1:Y:S02]  /*0470*/  LDC R20, c[0x0][0x388] ;  /* 0x0000e200ff147b82 */ /* 0x000e640000000800 */
[----:B-1----:R-:W-:-:S04]  /*0480*/  ISETP.GE.AND P0, PT, R20, 0x1, PT ;  /* 0x000000011400780c */ /* 0x002fc80003f06270 */
[----:B------:R-:W-:-:S13]  /*0490*/  ISETP.LT.OR P0, PT, R0, 0x2, !P0 ;  /* 0x000000020000780c */ /* 0x000fda0004701670 */
[----:B------:R-:W-:Y:S05]  /*04a0*/  @P0 BRA `(.L_x_183) ;  /* 0x0000000400940947 */ /* 0x000fea0003800000 */
[----:B------:R-:W-:Y:S01]  /*04b0*/  VIMNMX.U32 R3, PT, PT, R2, R20, PT ;  /* 0x0000001402037248 */ /* 0x000fe20003fe0000 */
[----:B------:R-:W-:-:S03]  /*04c0*/  HFMA2 R16, -RZ, RZ, 0, 0 ;  /* 0x00000000ff107431 */ /* 0x000fc600000001ff */
[C---:B------:R-:W-:Y:S02]  /*04d0*/  ISETP.GE.U32.AND P0, PT, R3.reuse, 0x8, PT ;  /* 0x000000080300780c */ /* 0x040fe40003f06070 */
[----:B------:R-:W-:-:S04]  /*04e0*/  LOP3.LUT R22, R3, 0x7, RZ, 0xc0, !PT ;  /* 0x0000000703167812 */ /* 0x000fc800078ec0ff */
[----:B------:R-:W-:-:S07]  /*04f0*/  ISETP.NE.AND P1, PT, R22, RZ, PT ;  /* 0x000000ff1600720c */ /* 0x000fce0003f25270 */
[----:B------:R-:W-:Y:S06]  /*0500*/  @!P0 BRA `(.L_x_184) ;  /* 0x0000000000948947 */ /* 0x000fec0003800000 */
[----:B0-----:R-:W0:Y:S01]  /*0510*/  LDC.64 R4, c[0x0][0x3d8] ;  /* 0x0000f600ff047b82 */ /* 0x001e220000000a00 */
[----:B------:R-:W-:Y:S01]  /*0520*/  LOP3.LUT R16, R3, 0x7ffffff8, RZ, 0xc0, !PT ;  /* 0x7ffffff803107812 */ /* 0x000fe200078ec0ff */
[----:B------:R-:W-:-:S06]  /*0530*/  UMOV UR4, URZ ;  /* 0x000000ff00047c82 */ /* 0x000fcc0008000000 */
[----:B------:R-:W1:Y:S08]  /*0540*/  LDC.64 R6, c[0x0][0x3e0] ;  /* 0x0000f800ff067b82 */ /* 0x000e700000000a00 */
[----:B------:R-:W2:Y:S02]  /*0550*/  LDC.64 R8, c[0x0][0x3e8] ;  /* 0x0000fa00ff087b82 */ /* 0x000ea40000000a00 */
.L_x_185:
[----:B---3-5:R-:W-:Y:S01]  /*0560*/  IMAD R15, R19, R20, UR4 ;  /* 0x00000004130f7e24 */ /* 0x028fe2000f8e0214 */
[----:B------:R-:W-:Y:S01]  /*0570*/  UIADD3 UR4, UPT, UPT, UR4, 0x8, URZ ;  /* 0x0000000804047890 */ /* 0x000fe2000fffe0ff */
[----:B------:R-:W-:Y:S02]  /*0580*/  IMAD.MOV.U32 R21, RZ, RZ, 0x7fffffff ;  /* 0x7fffffffff157424 */ /* 0x000fe400078e00ff */
[----:B0-----:R-:W-:-:S03]  /*0590*/  IMAD.WIDE R10, R15, 0x4, R4 ;  /* 0x000000040f0a7825 */ /* 0x001fc600078e0204 */
[----:B------:R-:W-:Y:S01]  /*05a0*/  ISETP.NE.AND P0, PT, R16, UR4, PT ;  /* 0x0000000410007c0c */ /* 0x000fe2000bf05270 */
[C---:B-1----:R-:W-:Y:S01]  /*05b0*/  IMAD.WIDE R12, R15.reuse, 0x4, R6 ;  /* 0x000000040f0c7825 */ /* 0x042fe200078e0206 */
[----:B------:R3:W-:Y:S03]  /*05c0*/  STG.E desc[UR10][R10.64], R21 ;  /* 0x000000150a007986 */ /* 0x0007e6000c10190a */
        /* <DEDUP_REMOVED lines=25> */
.L_x_184:
[----:B------:R-:W-:Y:S05]  /*0760*/  @!P1 BRA `(.L_x_183) ;  /* 0x0000000000e49947 */ /* 0x000fea0003800000 */
[----:B------:R-:W-:Y:S02]  /*0770*/  ISETP.GE.U32.AND P0, PT, R22, 0x4, PT ;  /* 0x000000041600780c */ /* 0x000fe40003f06070 */
[----:B---3--:R-:W-:-:S04]  /*0780*/  LOP3.LUT R10, R3, 0x3, RZ, 0xc0, !PT ;  /* 0x00000003030a7812 */ /* 0x008fc800078ec0ff */
[----:B------:R-:W-:-:S07]  /*0790*/  ISETP.NE.AND P1, PT, R10, RZ, PT ;  /* 0x000000ff0a00720c */ /* 0x000fce0003f25270 */
[----:B------:R-:W-:Y:S06]  /*07a0*/  @!P0 BRA `(.L_x_186) ;  /* 0x0000000000548947 */ /* 0x000fec0003800000 */
[----:B0-----:R-:W0:Y:S01]  /*07b0*/  LDC.64 R6, c[0x0][0x3d8] ;  /* 0x0000f600ff067b82 */ /* 0x001e220000000a00 */
[----:B-----5:R-:W-:Y:S01]  /*07c0*/  IMAD R11, R19, R20, R16 ;  /* 0x00000014130b7224 */ /* 0x020fe200078e0210 */
        /* <DEDUP_REMOVED lines=19> */
.L_x_186:
[----:B------:R-:W-:Y:S05]  /*0900*/  @!P1 BRA `(.L_x_183) ;  /* 0x00000000007c9947 */ /* 0x000fea0003800000 */
[----:B------:R-:W-:Y:S02]  /*0910*/  ISETP.NE.AND P0, PT, R10, 0x1, PT ;  /* 0x000000010a00780c */ /* 0x000fe40003f05270 */
[----:B------:R-:W-:-:S04]  /*0920*/  LOP3.LUT R3, R3, 0x1, RZ, 0xc0, !PT ;  /* 0x0000000103037812 */ /* 0x000fc800078ec0ff */
[----:B------:R-:W-:-:S07]  /*0930*/  ISETP.NE.U32.AND P1, PT, R3, 0x1, PT ;  /* 0x000000010300780c */ /* 0x000fce0003f25070 */
[----:B------:R-:W-:Y:S06]  /*0940*/  @!P0 BRA `(.L_x_187) ;  /* 0x00000000003c8947 */ /* 0x000fec0003800000 */
[----:B0--3--:R-:W0:Y:S01]  /*0950*/  LDC.64 R6, c[0x0][0x3d8] ;  /* 0x0000f600ff067b82 */ /* 0x009e220000000a00 */
        /* <DEDUP_REMOVED lines=13> */
[----:B------:R4:W-:Y:S02]  /*0a30*/  STG.E desc[UR10][R4.64+0x4], R11 ;  /* 0x0000040b04007986 */ /* 0x0009e4000c10190a */
.L_x_187:
[----:B------:R-:W-:Y:S05]  /*0a40*/  @P1 BRA `(.L_x_183) ;  /* 0x00000000002c1947 */ /* 0x000fea0003800000 */
[----:B---34-:R-:W1:Y:S01]  /*0a50*/  LDC.64 R8, c[0x0][0x3d8] ;  /* 0x0000f600ff087b82 */ /* 0x018e620000000a00 */
[----:B-----5:R-:W-:Y:S01]  /*0a60*/  IMAD R3, R19, R20, R16 ;  /* 0x0000001413037224 */ /* 0x020fe200078e0210 */
[----:B------:R-:W-:-:S06]  /*0a70*/  MOV R11, 0x7fffffff ;  /* 0x7fffffff000b7802 */ /* 0x000fcc0000000f00 */
[----:B0-----:R-:W0:Y:S08]  /*0a80*/  LDC.64 R6, c[0x0][0x3e0] ;  /* 0x0000f800ff067b82 */ /* 0x001e300000000a00 */
[----:B------:R-:W2:Y:S01]  /*0a90*/  LDC.64 R4, c[0x0][0x3e8] ;  /* 0x0000fa00ff047b82 */ /* 0x000ea20000000a00 */
[----:B-1----:R-:W-:-:S05]  /*0aa0*/  IMAD.WIDE R8, R3, 0x4, R8 ;  /* 0x0000000403087825 */ /* 0x002fca00078e0208 */
[----:B------:R1:W-:Y:S01]  /*0ab0*/  STG.E desc[UR10][R8.64], R11 ;  /* 0x0000000b08007986 */ /* 0x0003e2000c10190a */
[----:B0-----:R-:W-:-:S05]  /*0ac0*/  IMAD.WIDE R6, R3, 0x4, R6 ;  /* 0x0000000403067825 */ /* 0x001fca00078e0206 */
[----:B------:R1:W-:Y:S01]  /*0ad0*/  STG.E desc[UR10][R6.64], R11 ;  /* 0x0000000b06007986 */ /* 0x0003e2000c10190a */
[----:B--2---:R-:W-:-:S05]  /*0ae0*/  IMAD.WIDE R4, R3, 0x4, R4 ;  /* 0x0000000403047825 */ /* 0x004fca00078e0204 */
[----:B------:R1:W-:Y:S02]  /*0af0*/  STG.E desc[UR10][R4.64], R11 ;  /* 0x0000000b04007986 */ /* 0x0003e4000c10190a */
.L_x_183:
[----:B------:R-:W-:-:S13]  /*0b00*/  ISETP.GT.AND P0, PT, R0, R20, PT ;  /* 0x000000140000720c */ /* 0x000fda0003f04270 */
[----:B------:R-:W-:Y:S05]  /*0b10*/  @P0 EXIT ;  /* 0x000000000000094d */ /* 0x000fea0003800000 */
[----:B01-34-:R-:W0:Y:S02]  /*0b20*/  LDC.64 R4, c[0x0][0x3c0] ;  /* 0x0000f000ff047b82 */ /* 0x01be240000000a00 */
[----:B0-----:R-:W-:-:S06]  /*0b30*/  IMAD.WIDE R4, R0, 0x4, R4 ;  /* 0x0000000400047825 */ /* 0x001fcc00078e0204 */
[----:B------:R-:W2:Y:S01]  /*0b40*/  LDG.E.CONSTANT R5, desc[UR10][R4.64+-0x4] ;  /* 0xfffffc0a04057981 */ /* 0x000ea2000c1e9900 */
[----:B------:R-:W-:Y:S02]  /*0b50*/  SHF.R.S32.HI R13, RZ, 0x1f, R0 ;  /* 0x0000001fff0d7819 */ /* 0x000fe40000011400 */
[----:B------:R-:W-:Y:S02]  /*0b60*/  IADD3 R16, PT, PT, R1, 0x20, RZ ;  /* 0x0000002001107810 */ /* 0x000fe40007ffe0ff */
[----:B--2---:R-:W-:-:S13]  /*0b70*/  ISETP.GE.AND P0, PT, R5, R18, PT ;  /* 0x000000120500720c */ /* 0x004fda0003f06270 */
[----:B------:R-:W-:Y:S05]  /*0b80*/  @P0 BRA `(.L_x_188) ;  /* 0x0000000400d40947 */ /* 0x000fea0003800000 */
[----:B------:R-:W-:-:S04]  /*0b90*/  IADD3 R3, PT, PT, -R0, R20, RZ ;  /* 0x0000001400037210 */ /* 0x000fc80007ffe1ff */
[C---:B------:R-:W-:Y:S01]  /*0ba0*/  ISETP.GE.U32.AND P0, PT, R3.reuse, 0x7, PT ;  /* 0x000000070300780c */ /* 0x040fe20003f06070 */
[----:B------:R-:W-:-:S05]  /*0bb0*/  VIADD R3, R3, 0x1 ;  /* 0x0000000103037836 */ /* 0x000fca0000000000 */
[----:B------:R-:W-:-:S07]  /*0bc0*/  LOP3.LUT R10, R3, 0x7, RZ, 0xc0, !PT ;  /* 0x00000007030a7812 */ /* 0x000fce00078ec0ff */
[----:B------:R-:W-:Y:S05]  /*0bd0*/  @!P0 BRA `(.L_x_189) ;  /* 0x0000000000d08947 */ /* 0x000fea0003800000 */
[----:B------:R-:W0:Y:S01]  /*0be0*/  LDCU.128 UR12, c[0x0][0x3e0] ;  /* 0x00007c00ff0c77ac */ /* 0x000e220008000c00 */
[----:B-----5:R-:W-:Y:S01]  /*0bf0*/  IMAD R4, R19, R20, R0 ;  /* 0x0000001413047224 */ /* 0x020fe200078e0200 */
[----:B------:R-:W-:Y:S01]  /*0c00*/  LOP3.LUT R2, R3, 0xfffffff8, RZ, 0xc0, !PT ;  /* 0xfffffff803027812 */ /* 0x000fe200078ec0ff */
[----:B------:R-:W1:Y:S03]  /*0c10*/  LDCU.64 UR8, c[0x0][0x3d8] ;  /* 0x00007b00ff0877ac */ /* 0x000e660008000a00 */
[----:B------:R-:W-:Y:S02]  /*0c20*/  IADD3 R11, PT, PT, R4, -0x1, RZ ;  /* 0xffffffff040b7810 */ /* 0x000fe40007ffe0ff */
[----:B------:R-:W-:Y:S01]  /*0c30*/  IADD3 R2, PT, PT, -R2, RZ, RZ ;  /* 0x000000ff02027210 */ /* 0x000fe20007ffe1ff */
[----:B0-----:R-:W-:Y:S02]  /*0c40*/  UIADD3 UR6, UP1, UPT, UR12, 0x10, URZ ;  /* 0x000000100c067890 */ /* 0x001fe4000ff3e0ff */
[----:B------:R-:W-:-:S02]  /*0c50*/  UIADD3 UR4, UP2, UPT, UR14, 0x10, URZ ;  /* 0x000000100e047890 */ /* 0x000fc4000ff5e0ff */
[----:B-1----:R-:W-:Y:S02]  /*0c60*/  UIADD3 UR8, UP0, UPT, UR8, 0x10, URZ ;  /* 0x0000001008087890 */ /* 0x002fe4000ff1e0ff */
[----:B------:R-:W-:Y:S02]  /*0c70*/  UIADD3.X UR7, UPT, UPT, URZ, UR13, URZ, UP1, !UPT ;  /* 0x0000000dff077290 */ /* 0x000fe40008ffe4ff */
[----:B------:R-:W-:Y:S02]  /*0c80*/  UIADD3.X UR5, UPT, UPT, URZ, UR15, URZ, UP2, !UPT ;  /* 0x0000000fff057290 */ /* 0x000fe400097fe4ff */
[----:B------:R-:W-:-:S12]  /*0c90*/  UIADD3.X UR9, UPT, UPT, URZ, UR9, URZ, UP0, !UPT ;  /* 0x00000009ff097290 */ /* 0x000fd800087fe4ff */
.L_x_190:
[----:B0-----:R-:W-:Y:S01]  /*0ca0*/  MOV R4, UR8 ;  /* 0x0000000800047c02 */ /* 0x001fe20008000f00 */
[----:B------:R-:W-:Y:S01]  /*0cb0*/  IMAD.U32 R9, RZ, RZ, UR5 ;  /* 0x00000005ff097e24 */ /* 0x000fe2000f8e00ff */
[----:B------:R-:W-:Y:S02]  /*0cc0*/  MOV R5, UR9 ;  /* 0x0000000900057c02 */ /* 0x000fe40008000f00 */
[----:B------:R-:W-:Y:S02]  /*0cd0*/  MOV R6, UR6 ;  /* 0x0000000600067c02 */ /* 0x000fe40008000f00 */
[----:B------:R-:W-:Y:S01]  /*0ce0*/  MOV R7, UR7 ;  /* 0x0000000700077c02 */ /* 0x000fe20008000f00 */
[C---:B------:R-:W-:Y:S01]  /*0cf0*/  IMAD.WIDE R4, R11.reuse, 0x4, R4 ;  /* 0x000000040b047825 */ /* 0x040fe200078e0204 */
[----:B------:R-:W-:Y:S02]  /*0d00*/  MOV R8, UR4 ;  /* 0x0000000400087c02 */ /* 0x000fe40008000f00 */
[----:B------:R-:W-:Y:S01]  /*0d10*/  MOV R13, 0x7fffffff ;  /* 0x7fffffff000d7802 */ /* 0x000fe20000000f00 */
[----:B------:R-:W-:Y:S01]  /*0d20*/  IMAD.WIDE R6, R11, 0x4, R6 ;  /* 0x000000040b067825 */ /* 0x000fe200078e0206 */
[----:B------:R-:W-:-:S02]  /*0d30*/  IADD3 R2, PT, PT, R2, 0x8, RZ ;  /* 0x0000000802027810 */ /* 0x000fc40007ffe0ff */
[----:B------:R-:W-:Y:S01]  /*0d40*/  IADD3 R0, PT, PT, R0, 0x8, RZ ;  /* 0x0000000800007810 */ /* 0x000fe20007ffe0ff */
[C---:B------:R-:W-:Y:S01]  /*0d50*/  IMAD.WIDE R8, R11.reuse, 0x4, R8 ;  /* 0x000000040b087825 */ /* 0x040fe200078e0208 */
[----:B------:R0:W-:Y:S01]  /*0d60*/  STG.E desc[UR10][R4.64+-0x10], R13 ;  /* 0xfffff00d04007986 */ /* 0x0001e2000c10190a */
[----:B------:R-:W-:Y:S02]  /*0d70*/  ISETP.NE.AND P0, PT, R2, RZ, PT ;  /* 0x000000ff0200720c */ /* 0x000fe40003f05270 */
[----:B------:R-:W-:Y:S01]  /*0d80*/  IADD3 R11, PT, PT, R11, 0x8, RZ ;  /* 0x000000080b0b7810 */ /* 0x000fe20007ffe0ff */
        /* <DEDUP_REMOVED lines=24> */
[----:B------:R-:W-:-:S07]  /*0f10*/  IADD3 R2, PT, PT, R0, -0x1, RZ ;  /* 0xffffffff00027810 */ /* 0x000fce0007ffe0ff */
.L_x_189:
[----:B------:R-:W-:-:S13]  /*0f20*/  ISETP.NE.AND P0, PT, R10, RZ, PT ;  /* 0x000000ff0a00720c */ /* 0x000fda0003f05270 */
[----:B------:R-:W-:Y:S05]  /*0f30*/  @!P0 EXIT ;  /* 0x000000000000894d */ /* 0x000fea0003800000 */
[----:B------:R-:W-:Y:S02]  /*0f40*/  ISETP.GE.U32.AND P0, PT, R10, 0x4, PT ;  /* 0x000000040a00780c */ /* 0x000fe40003f06070 */
[----:B------:R-:W-:-:S04]  /*0f50*/  LOP3.LUT R0, R3, 0x3, RZ, 0xc0, !PT ;  /* 0x0000000303007812 */ /* 0x000fc800078ec0ff */
        /* <DEDUP_REMOVED lines=23> */
.L_x_191:
[----:B------:R-:W-:Y:S05]  /*10d0*/  @!P1 EXIT ;  /* 0x000000000000994d */ /* 0x000fea0003800000 */
[----:B------:R-:W-:Y:S02]  /*10e0*/  ISETP.NE.AND P0, PT, R0, 0x1, PT ;  /* 0x000000010000780c */ /* 0x000fe40003f05270 */
[----:B------:R-:W-:-:S04]  /*10f0*/  LOP3.LUT R3, R3, 0x1, RZ, 0xc0, !PT ;  /* 0x0000000103037812 */ /* 0x000fc800078ec0ff */
[----:B------:R-:W-:-:S07]  /*1100*/  ISETP.NE.U32.AND P1, PT, R3, 0x1, PT ;  /* 0x000000010300780c */ /* 0x000fce0003f25070 */
[----:B------:R-:W-:Y:S06]  /*1110*/  @!P0 BRA `(.L_x_192) ;  /* 0x00000000003c8947 */ /* 0x000fec0003800000 */
[----:B0--3--:R-:W0:Y:S01]  /*1120*/  LDC.64 R4, c[0x0][0x3d8] ;  /* 0x0000f600ff047b82 */ /* 0x009e220000000a00 */
[----:B-----5:R-:W-:Y:S01]  /*1130*/  IMAD R3, R19, R20, R2 ;  /* 0x0000001413037224 */ /* 0x020fe200078e0202 */
[----:B------:R-:W-:Y:S01]  /*1140*/  IADD3 R2, PT, PT, R2, 0x2, RZ ;  /* 0x0000000202027810 */ /* 0x000fe20007ffe0ff */
[----:B------:R-:W-:-:S05]  /*1150*/  IMAD.MOV.U32 R11, RZ, RZ, 0x7fffffff ;  /* 0x7fffffffff0b7424 */ /* 0x000fca00078e00ff */
        /* <DEDUP_REMOVED lines=11> */
.L_x_192:
[----:B------:R-:W-:Y:S05]  /*1210*/  @P1 EXIT ;  /* 0x000000000000194d */ /* 0x000fea0003800000 */
[----:B0--34-:R-:W0:Y:S01]  /*1220*/  LDC.64 R4, c[0x0][0x3d8] ;  /* 0x0000f600ff047b82 */ /* 0x019e220000000a00 */
[----:B-----5:R-:W-:Y:S01]  /*1230*/  IMAD R19, R19, R20, R2 ;  /* 0x0000001413137224 */ /* 0x020fe200078e0202 */
        /* <DEDUP_REMOVED lines=10> */
.L_x_188:
[----:B------:R0:W-:Y:S01]  /*12e0*/  STL [R1+0x4], RZ ;  /* 0x000004ff01007387 */ /* 0x0001e20000100800 */
[----:B------:R-:W-:Y:S01]  /*12f0*/  ISETP.GE.AND P0, PT, R18, 0x1, PT ;  /* 0x000000011200780c */ /* 0x000fe20003f06270 */
[----:B------:R-:W-:Y:S01]  /*1300*/  UMOV UR4, URZ ;  /* 0x000000ff00047c82 */ /* 0x000fe20008000000 */
[----:B------:R-:W-:Y:S01]  /*1310*/  UMOV UR5, URZ ;  /* 0x000000ff00057c82 */ /* 0x000fe20008000000 */
[----:B------:R0:W-:Y:S01]  /*1320*/  STL.64 [R1+0x8], RZ ;  /* 0x000008ff01007387 */ /* 0x0001e20000100a00 */
[----:B------:R-:W-:-:S03]  /*1330*/  CS2R R2, SRZ ;  /* 0x0000000000027805 */ /* 0x000fc6000001ff00 */
[----:B------:R0:W-:Y:S04]  /*1340*/  STL.128 [R1+0x20], RZ ;  /* 0x000020ff01007387 */ /* 0x0001e80000100c00 */
[----:B------:R0:W-:Y:S04]  /*1350*/  STL.128 [R1+0x10], RZ ;  /* 0x000010ff01007387 */ /* 0x0001e80000100c00 */
[----:B------:R0:W-:Y:S01]  /*1360*/  STL.128 [R1+0x30], RZ ;  /* 0x000030ff01007387 */ /* 0x0001e20000100c00 */
[----:B------:R-:W-:Y:S05]  /*1370*/  @!P0 BRA `(.L_x_193) ;  /* 0x0000000400c08947 */ /* 0x000fea0003800000 */
[C---:B------:R-:W-:Y:S01]  /*1380*/  IADD3 R2, PT, PT, R17.reuse, -0x1, RZ ;  /* 0xffffffff11027810 */ /* 0x040fe20007ffe0ff */
[----:B------:R-:W-:Y:S01]  /*1390*/  UMOV UR5, URZ ;  /* 0x000000ff00057c82 */ /* 0x000fe20008000000 */
[C---:B------:R-:W-:Y:S01]  /*13a0*/  LOP3.LUT R22, R17.reuse, 0x3, RZ, 0xc0, !PT ;  /* 0x0000000311167812 */ /* 0x040fe200078ec0ff */
[----:B------:R-:W-:Y:S01]  /*13b0*/  UMOV UR9, 0x1 ;  /* 0x0000000100097882 */ /* 0x000fe20000000000 */
[----:B------:R-:W-:Y:S02]  /*13c0*/  ISETP.GE.U32.AND P0, PT, R2, 0x3, PT ;  /* 0x000000030200780c */ /* 0x000fe40003f06070 */
[----:B------:R-:W-:Y:S02]  /*13d0*/  CS2R R2, SRZ ;  /* 0x0000000000027805 */ /* 0x000fe4000001ff00 */
[----:B------:R-:W-:Y:S01]  /*13e0*/  LOP3.LUT R8, R17, 0x7ffffffc, RZ, 0xc0, !PT ;  /* 0x7ffffffc11087812 */ /* 0x000fe200078ec0ff */
[----:B------:R-:W-:-:S08]  /*13f0*/  UMOV UR4, URZ ;  /* 0x000000ff00047c82 */ /* 0x000fd00008000000 */
.L_x_197:
[----:B-1----:R-:W1:Y:S01]  /*1400*/  LDCU UR8, c[0x0][0x38c] ;  /* 0x00007180ff0877ac */ /* 0x002e620008000800 */
[----:B--2---:R-:W2:Y:S01]  /*1410*/  LDCU.64 UR6, c[0x0][0x380] ;  /* 0x00007000ff0677ac */ /* 0x004ea20008000a00 */
[----:B-1----:R-:W-:-:S04]  /*1420*/  UIADD3 UR8, UPT, UPT, UR9, -0x1, UR8 ;  /* 0xffffffff09087890 */ /* 0x002fc8000fffe008 */
[----:B--2---:R-:W-:-:S06]  /*1430*/  UIMAD.WIDE UR6, UR8, 0x4, UR6 ;  /* 0x00000004080678a5 */ /* 0x004fcc000f8e0206 */
[----:B---3--:R-:W-:Y:S02]  /*1440*/  MOV R4, UR6 ;  /* 0x0000000600047c02 */ /* 0x008fe40008000f00 */
[----:B------:R-:W-:-:S05]  /*1450*/  MOV R5, UR7 ;  /* 0x0000000700057c02 */ /* 0x000fca0008000f00 */
[----:B------:R-:W2:Y:S01]  /*1460*/  LDG.E.CONSTANT R9, desc[UR10][R4.64] ;  /* 0x0000000a04097981 */ /* 0x000ea2000c1e9900 */
[----:B------:R-:W-:Y:S01]  /*1470*/  ISETP.GE.AND P2, PT, R17, 0x1, PT ;  /* 0x000000011100780c */ /* 0x000fe20003f46270 */
[C---:B--2---:R-:W-:Y:S01]  /*1480*/  FADD R2, R9.reuse, -R2 ;  /* 0x8000000209027221 */ /* 0x044fe20000000000 */
[----:B------:R-:W-:-:S03]  /*1490*/  FFMA R6, R9, R9, -R3 ;  /* 0x0000000909067223 */ /* 0x000fc60000000803 */
[----:B------:R-:W-:Y:S01]  /*14a0*/  FADD R3, R2, UR4 ;  /* 0x0000000402037e21 */ /* 0x000fe20008000000 */
[----:B------:R-:W-:-:S04]  /*14b0*/  FADD R7, R6, UR5 ;  /* 0x0000000506077e21 */ /* 0x000fc80008000000 */
[----:B------:R-:W-:Y:S02]  /*14c0*/  R2UR UR6, R3 ;  /* 0x00000000030672ca */ /* 0x000fe400000e0000 */
[----:B------:R-:W-:Y:S02]  /*14d0*/  R2UR UR7, R7 ;  /* 0x00000000070772ca */ /* 0x000fe400000e0000 */
[----:B------:R-:W-:Y:S01]  /*14e0*/  MOV R7, UR9 ;  /* 0x0000000900077c02 */ /* 0x000fe20008000f00 */
[----:B------:R-:W-:-:S03]  /*14f0*/  UIADD3 UR9, UPT, UPT, UR9, 0x1, URZ ;  /* 0x0000000109097890 */ /* 0x000fc6000fffe0ff */
[----:B------:R-:W-:-:S05]  /*1500*/  ISETP.NE.AND P1, PT, R7, R18, PT ;  /* 0x000000120700720c */ /* 0x000fca0003f25270 */
[----:B------:R-:W-:Y:S02]  /*1510*/  MOV R3, UR6 ;  /* 0x0000000600037c02 */ /* 0x000fe40008000f00 */
[----:B------:R-:W-:-:S03]  /*1520*/  IMAD.U32 R10, RZ, RZ, UR7 ;  /* 0x00000007ff0a7e24 */ /* 0x000fc6000f8e00ff */
[----:B------:R-:W-:Y:S01]  /*1530*/  FADD R3, R3, -UR4 ;  /* 0x8000000403037e21 */ /* 0x000fe20008000000 */
[----:B------:R-:W-:Y:S01]  /*1540*/  FADD R5, R10, -UR5 ;  /* 0x800000050a057e21 */ /* 0x000fe20008000000 */
[----:B------:R-:W-:Y:S01]  /*1550*/  UMOV UR4, UR6 ;  /* 0x0000000600047c82 */ /* 0x000fe20008000000 */
[----:B------:R-:W-:Y:S01]  /*1560*/  UMOV UR5, UR7 ;  /* 0x0000000700057c82 */ /* 0x000fe20008000000 */
[----:B------:R-:W-:Y:S01]  /*1570*/  FADD R2, -R2, R3 ;  /* 0x0000000302027221 */ /* 0x000fe20000000100 */
[----:B------:R-:W-:Y:S01]  /*1580*/  FADD R3, -R6, R5 ;  /* 0x0000000506037221 */ /* 0x000fe20000000100 */
[----:B------:R-:W-:Y:S06]  /*1590*/  @!P2 BRA `(.L_x_194) ;  /* 0x000000040034a947 */ /* 0x000fec0003800000 */
[----:B------:R-:W-:Y:S01]  /*15a0*/  I2FP.F32.U32 R10, R7 ;  /* 0x00000007000a7245 */ /* 0x000fe20000201000 */
[----:B------:R-:W-:-:S03]  /*15b0*/  HFMA2 R4, -RZ, RZ, 0, 5.9604644775390625e-08 ;  /* 0x00000001ff047431 */ /* 0x000fc600000001ff */
[----:B------:R-:W-:Y:S01]  /*15c0*/  MOV R15, R10 ;  /* 0x0000000a000f7202 */ /* 0x000fe20000000f00 */
[----:B------:R-:W-:Y:S06]  /*15d0*/  @!P0 BRA `(.L_x_195) ;  /* 0x0000000000a08947 */ /* 0x000fec0003800000 */
[----:B------:R-:W-:Y:S02]  /*15e0*/  MOV R12, 0x1 ;  /* 0x00000001000c7802 */ /* 0x000fe40000000f00 */
[----:B------:R-:W-:-:S07]  /*15f0*/  MOV R15, R10 ;  /* 0x0000000a000f7202 */ /* 0x000fce0000000f00 */
.L_x_196:
[----:B------:R-:W-:-:S05]  /*1600*/  LEA R11, R12, R1, 0x2 ;  /* 0x000000010c0b7211 */ /* 0x000fca00078e10ff */
[----:B------:R-:W2:Y:S04]  /*1610*/  LDL R24, [R11+0x20] ;  /* 0x000020000b187983 */ /* 0x000ea80000100800 */
[----:B------:R-:W3:Y:S04]  /*1620*/  LDL R25, [R11] ;  /* 0x000000000b197983 */ /* 0x000ee80000100800 */
[----:B------:R-:W4:Y:S04]  /*1630*/  LDL.64 R6, [R11+0x24] ;  /* 0x000024000b067983 */ /* 0x000f280000100a00 */
[----:B------:R-:W4:Y:S01]  /*1640*/  LDL.64 R4, [R11+0x4] ;  /* 0x000004000b047983 */ /* 0x000f220000100a00 */
[----:B------:R-:W-:-:S03]  /*1650*/  FMUL R21, R10, R15 ;  /* 0x0000000f0a157220 */ /* 0x000fc60000400000 */
[----:B------:R-:W4:Y:S01]  /*1660*/  LDL R28, [R11+0x2c] ;  /* 0x00002c000b1c7983 */ /* 0x000f220000100800 */
[----:B------:R-:W-:-:S03]  /*1670*/  FMUL R14, R10, R21 ;  /* 0x000000150a0e7220 */ /* 0x000fc60000400000 */
[----:B------:R-:W4:Y:S01]  /*1680*/  LDL R23, [R11+0xc] ;  /* 0x00000c000b177983 */ /* 0x000f220000100800 */
[----:B--2---:R-:W-:-:S04]  /*1690*/  FFMA R15, R9, R15, -R24 ;  /* 0x0000000f090f7223 */ /* 0x004fc80000000818 */
[----:B---3--:R-:W-:-:S04]  /*16a0*/  FADD R24, R25, R15 ;  /* 0x0000000f19187221 */ /* 0x008fc80000000000 */
[----:B------:R-:W-:Y:S01]  /*16b0*/  FADD R25, -R25, R24 ;  /* 0x0000001819197221 */ /* 0x000fe20000000100 */
[C---:B----4-:R-:W-:Y:S01]  /*16c0*/  FFMA R21, R9.reuse, R21, -R6 ;  /* 0x0000001509157223 */ /* 0x050fe20000000806 */
[-C--:B------:R-:W-:Y:S02]  /*16d0*/  FFMA R20, R9, R14.reuse, -R7 ;  /* 0x0000000e09147223 */ /* 0x080fe40000000807 */
[----:B------:R-:W-:Y:S01]  /*16e0*/  FADD R25, -R15, R25 ;  /* 0x000000190f197221 */ /* 0x000fe20000000100 */
[----:B------:R-:W-:Y:S01]  /*16f0*/  FMUL R15, R10, R14 ;  /* 0x0000000e0a0f7220 */ /* 0x000fe20000400000 */
[C---:B------:R-:W-:Y:S01]  /*1700*/  FADD R6, R4.reuse, R21 ;  /* 0x0000001504067221 */ /* 0x040fe20000000000 */
[----:B------:R-:W-:Y:S02]  /*1710*/  FADD R7, R5, R20 ;  /* 0x0000001405077221 */ /* 0x000fe40000000000 */
[----:B------:R-:W-:Y:S01]  /*1720*/  FFMA R28, R9, R15, -R28 ;  /* 0x0000000f091c7223 */ /* 0x000fe2000000081c */
[----:B------:R-:W-:-:S02]  /*1730*/  FADD R4, -R4, R6 ;  /* 0x0000000604047221 */ /* 0x000fc40000000100 */
[----:B------:R1:W-:Y:S01]  /*1740*/  STL.64 [R11+0x4], R6 ;  /* 0x000004060b007387 */ /* 0x0003e20000100a00 */
[----:B------:R-:W-:Y:S01]  /*1750*/  FADD R5, -R5, R7 ;  /* 0x0000000705057221 */ /* 0x000fe20000000100 */
[----:B------:R-:W-:Y:S01]  /*1760*/  FADD R4, -R21, R4 ;  /* 0x0000000415047221 */ /* 0x000fe20000000100 */
[----:B-1----:R-:W-:-:S04]  /*1770*/  FADD R6, R23, R28 ;  /* 0x0000001c17067221 */ /* 0x002fc80000000000 */
[----:B------:R-:W-:Y:S01]  /*1780*/  FADD R23, -R23, R6 ;  /* 0x0000000617177221 */ /* 0x000fe20000000100 */
[----:B------:R-:W-:-:S03]  /*1790*/  FADD R5, -R20, R5 ;  /* 0x0000000514057221 */ /* 0x000fc60000000100 */
[----:B------:R-:W-:Y:S01]  /*17a0*/  FADD R28, -R28, R23 ;  /* 0x000000171c1c7221 */ /* 0x000fe20000000100 */
[----:B------:R1:W-:Y:S01]  /*17b0*/  STL [R11], R24 ;  /* 0x000000180b007387 */ /* 0x0003e20000100800 */
[----:B------:R-:W-:-:S03]  /*17c0*/  IADD3 R7, PT, PT, R12, 0x3, RZ ;  /* 0x000000030c077810 */ /* 0x000fc60007ffe0ff */
[----:B------:R1:W-:Y:S04]  /*17d0*/  STL.64 [R11+0x24], R4 ;  /* 0x000024040b007387 */ /* 0x0003e80000100a00 */
[----:B------:R1:W-:Y:S04]  /*17e0*/  STL [R11+0x20], R25 ;  /* 0x000020190b007387 */ /* 0x0003e80000100800 */
[----:B------:R1:W-:Y:S04]  /*17f0*/  STL [R11+0xc], R6 ;  /* 0x00000c060b007387 */ /* 0x0003e80000100800 */
[----:B------:R1:W-:Y:S01]  /*1800*/  STL [R11+0x2c], R28 ;  /* 0x00002c1c0b007387 */ /* 0x0003e20000100800 */
[----:B------:R-:W-:Y:S01]  /*1810*/  ISETP.NE.AND P2, PT, R7, R8, PT ;  /* 0x000000080700720c */ /* 0x000fe20003f45270 */
[----:B------:R-:W-:Y:S01]  /*1820*/  FMUL R15, R10, R15 ;  /* 0x0000000f0a0f7220 */ /* 0x000fe20000400000 */
[----:B------:R-:W-:-:S11]  /*1830*/  IADD3 R12, PT, PT, R12, 0x4, RZ ;  /* 0x000000040c0c7810 */ /* 0x000fd60007ffe0ff */
[----:B-1----:R-:W-:Y:S05]  /*1840*/  @P2 BRA `(.L_x_196) ;  /* 0xfffffffc006c2947 */ /* 0x002fea000383ffff */
[----:B------:R-:W-:-:S07]  /*1850*/  IMAD.MOV.U32 R4, RZ, RZ, R12 ;  /* 0x000000ffff047224 */ /* 0x000fce00078e000c */
.L_x_195:
[----:B------:R-:W-:-:S13]  /*1860*/  ISETP.NE.AND P2, PT, R22, RZ, PT ;  /* 0x000000ff1600720c */ /* 0x000fda0003f45270 */
[----:B------:R-:W-:Y:S05]  /*1870*/  @!P2 BRA `(.L_x_194) ;  /* 0x00000000007ca947 */ /* 0x000fea0003800000 */
[----:B------:R-:W-:-:S05]  /*1880*/  LEA R4, R4, R1, 0x2 ;  /* 0x0000000104047211 */ /* 0x000fca00078e10ff */
[----:B------:R-:W2:Y:S04]  /*1890*/  LDL R6, [R4+0x20] ;  /* 0x0000200004067983 */ /* 0x000ea80000100800 */
[----:B------:R-:W3:Y:S01]  /*18a0*/  LDL R5, [R4] ;  /* 0x0000000004057983 */ /* 0x000ee20000100800 */
[----:B------:R-:W-:Y:S01]  /*18b0*/  ISETP.NE.AND P2, PT, R22, 0x1, PT ;  /* 0x000000011600780c */ /* 0x000fe20003f45270 */
[----:B--2---:R-:W-:-:S04]  /*18c0*/  FFMA R6, R9, R15, -R6 ;  /* 0x0000000f09067223 */ /* 0x004fc80000000806 */
[----:B---3--:R-:W-:-:S04]  /*18d0*/  FADD R7, R5, R6 ;  /* 0x0000000605077221 */ /* 0x008fc80000000000 */
[----:B------:R-:W-:Y:S01]  /*18e0*/  FADD R5, -R5, R7 ;  /* 0x0000000705057221 */ /* 0x000fe20000000100 */
[----:B------:R1:W-:Y:S03]  /*18f0*/  STL [R4], R7 ;  /* 0x0000000704007387 */ /* 0x0003e60000100800 */
[----:B------:R-:W-:-:S05]  /*1900*/  FADD R5, -R6, R5 ;  /* 0x0000000506057221 */ /* 0x000fca0000000100 */
[----:B------:R1:W-:Y:S01]  /*1910*/  STL [R4+0x20], R5 ;  /* 0x0000200504007387 */ /* 0x0003e20000100800 */
[----:B------:R-:W-:Y:S05]  /*1920*/  @!P2 BRA `(.L_x_194) ;  /* 0x000000000050a947 */ /* 0x000fea0003800000 */
[----:B------:R-:W2:Y:S04]  /*1930*/  LDL R12, [R4+0x24] ;  /* 0x00002400040c7983 */ /* 0x000ea80000100800 */
[----:B------:R-:W3:Y:S01]  /*1940*/  LDL R6, [R4+0x4] ;  /* 0x0000040004067983 */ /* 0x000ee20000100800 */
[----:B-1----:R-:W-:Y:S01]  /*1950*/  FMUL R5, R10, R15 ;  /* 0x0000000f0a057220 */ /* 0x002fe20000400000 */
[----:B------:R-:W-:-:S03]  /*1960*/  ISETP.NE.AND P2, PT, R22, 0x2, PT ;  /* 0x000000021600780c */ /* 0x000fc60003f45270 */
[-C--:B------:R-:W-:Y:S01]  /*1970*/  FMUL R10, R10, R5.reuse ;  /* 0x000000050a0a7220 */ /* 0x080fe20000400000 */
[----:B--2---:R-:W-:-:S04]  /*1980*/  FFMA R7, R9, R5, -R12 ;  /* 0x0000000509077223 */ /* 0x004fc8000000080c */
[----:B---3--:R-:W-:-:S04]  /*1990*/  FADD R11, R6, R7 ;  /* 0x00000007060b7221 */ /* 0x008fc80000000000 */
[----:B------:R-:W-:Y:S01]  /*19a0*/  FADD R6, -R6, R11 ;  /* 0x0000000b06067221 */ /* 0x000fe20000000100 */
[----:B------:R2:W-:Y:S03]  /*19b0*/  STL [R4+0x4], R11 ;  /* 0x0000040b04007387 */ /* 0x0005e60000100800 */
[----:B------:R-:W-:-:S05]  /*19c0*/  FADD R7, -R7, R6 ;  /* 0x0000000607077221 */ /* 0x000fca0000000100 */
[----:B------:R2:W-:Y:S01]  /*19d0*/  STL [R4+0x24], R7 ;  /* 0x0000240704007387 */ /* 0x0005e20000100800 */
[----:B------:R-:W-:Y:S05]  /*19e0*/  @!P2 BRA `(.L_x_194) ;  /* 0x000000000020a947 */ /* 0x000fea0003800000 */
[----:B------:R-:W3:Y:S04]  /*19f0*/  LDL R6, [R4+0x28] ;  /* 0x0000280004067983 */ /* 0x000ee80000100800 */
[----:B------:R-:W2:Y:S01]  /*1a00*/  LDL R5, [R4+0x8] ;  /* 0x0000080004057983 */ /* 0x000ea20000100800 */
[----:B---3--:R-:W-:-:S04]  /*1a10*/  FFMA R6, R9, R10, -R6 ;  /* 0x0000000a09067223 */ /* 0x008fc80000000806 */
[----:B--2---:R-:W-:-:S04]  /*1a20*/  FADD R7, R5, R6 ;  /* 0x0000000605077221 */ /* 0x004fc80000000000 */
[----:B------:R-:W-:Y:S01]  /*1a30*/  FADD R5, -R5, R7 ;  /* 0x0000000705057221 */ /* 0x000fe20000000100 */
[----:B------:R3:W-:Y:S03]  /*1a40*/  STL [R4+0x8], R7 ;  /* 0x0000080704007387 */ /* 0x0007e60000100800 */
[----:B------:R-:W-:-:S05]  /*1a50*/  FADD R5, -R6, R5 ;  /* 0x0000000506057221 */ /* 0x000fca0000000100 */
[----:B------:R3:W-:Y:S02]  /*1a60*/  STL [R4+0x28], R5 ;  /* 0x0000280504007387 */ /* 0x0007e40000100800 */
.L_x_194:
[----:B------:R-:W-:Y:S05]  /*1a70*/  @P1 BRA `(.L_x_197) ;  /* 0xfffffff800601947 */ /* 0x000fea000383ffff */
.L_x_193:
[----:B-123--:R-:W-:Y:S02]  /*1a80*/  MOV R4, UR4 ;  /* 0x0000000400047c02 */ /* 0x00efe40008000f00 */
[C---:B------:R-:W-:Y:S02]  /*1a90*/  ISETP.GE.AND P0, PT, R17.reuse, RZ, PT ;  /* 0x000000ff1100720c */ /* 0x040fe40003f06270 */
[----:B------:R-:W-:Y:S01]  /*1aa0*/  IADD3 R12, PT, PT, R17, 0x1, RZ ;  /* 0x00000001110c7810 */ /* 0x000fe20007ffe0ff */
[----:B------:R1:W-:Y:S10]  /*1ab0*/  STL [R1], R4 ;  /* 0x0000000401007387 */ /* 0x0003f40000100800 */
[----:B-1----:R-:W-:Y:S05]  /*1ac0*/  @!P0 BRA `(.L_x_198) ;  /* 0x00000008000c8947 */ /* 0x002fea0003800000 */
[C---:B------:R-:W-:Y:S01]  /*1ad0*/  LOP3.LUT R22, R12.reuse, 0x7, RZ, 0xc0, !PT ;  /* 0x000000070c167812 */ /* 0x040fe200078ec0ff */
[----:B------:R-:W-:Y:S01]  /*1ae0*/  HFMA2 R14, -RZ, RZ, 0, 0 ;  /* 0x00000000ff0e7431 */ /* 0x000fe200000001ff */
[----:B------:R-:W-:Y:S02]  /*1af0*/  LOP3.LUT R21, R12, 0xfffffff8, RZ, 0xc0, !PT ;  /* 0xfffffff80c157812 */ /* 0x000fe400078ec0ff */
[----:B------:R-:W-:-:S04]  /*1b00*/  IADD3 R4, PT, PT, R22, -0x1, RZ ;  /* 0xffffffff16047810 */ /* 0x000fc80007ffe0ff */
[----:B------:R-:W-:-:S13]  /*1b10*/  ISETP.GE.U32.AND P0, PT, R4, 0x3, PT ;  /* 0x000000030400780c */ /* 0x000fda0003f06070 */
.L_x_203:
[----:B------:R-:W1:Y:S01]  /*1b20*/  LDC R15, c[0x0][0x3ac] ;  /* 0x0000eb00ff0f7b82 */ /* 0x000e620000000800 */
[----:B------:R-:W-:Y:S02]  /*1b30*/  ISETP.GE.U32.AND P1, PT, R17, 0x7, PT ;  /* 0x000000071100780c */ /* 0x000fe40003f26070 */
[----:B------:R-:W-:Y:S02]  /*1b40*/  CS2R R8, SRZ ;  /* 0x0000000000087805 */ /* 0x000fe4000001ff00 */
[----:B------:R-:W-:Y:S01]  /*1b50*/  MOV R10, RZ ;  /* 0x000000ff000a7202 */ /* 0x000fe20000000f00 */
[----:B-1----:R-:W-:-:S05]  /*1b60*/  IMAD R15, R14, R15, RZ ;  /* 0x0000000f0e0f7224 */ /* 0x002fca00078e02ff */
[----:B------:R-:W-:-:S03]  /*1b70*/  SHF.R.S32.HI R20, RZ, 0x1f, R15 ;  /* 0x0000001fff147819 */ /* 0x000fc6000001140f */
[----:B------:R-:W-:Y:S05]  /*1b80*/  @!P1 BRA `(.L_x_199) ;  /* 0x0000000000d49947 */ /* 0x000fea0003800000 */
[----:B------:R-:W-:Y:S01]  /*1b90*/  MOV R8, RZ ;  /* 0x000000ff00087202 */ /* 0x000fe20000000f00 */
[----:B------:R-:W-:-:S07]  /*1ba0*/  IMAD.MOV.U32 R23, RZ, RZ, RZ ;  /* 0x000000ffff177224 */ /* 0x000fce00078e00ff */
.L_x_200:
[----:B------:R-:W-:Y:S02]  /*1bb0*/  IADD3 R5, P1, PT, R15, R23, RZ ;  /* 0x000000170f057210 */ /* 0x000fe40007f3e0ff */
[----:B------:R-:W-:Y:S02]  /*1bc0*/  LEA R10, R23, R1, 0x2 ;  /* 0x00000001170a7211 */ /* 0x000fe400078e10ff */
[----:B------:R-:W-:Y:S02]  /*1bd0*/  IADD3.X R4, PT, PT, RZ, R20, RZ, P1, !PT ;  /* 0x00000014ff047210 */ /* 0x000fe40000ffe4ff */
[----:B------:R-:W-:-:S04]  /*1be0*/  LEA R28, P1, R5, R26, 0x2 ;  /* 0x0000001a051c7211 */ /* 0x000fc800078210ff */
[----:B------:R-:W-:Y:S02]  /*1bf0*/  LEA.HI.X R29, R5, R27, R4, 0x2, P1 ;  /* 0x0000001b051d7211 */ /* 0x000fe400008f1404 */
[----:B------:R-:W2:Y:S04]  /*1c00*/  LDL.128 R4, [R10] ;  /* 0x000000000a047983 */ /* 0x000ea80000100c00 */
[----:B------:R-:W2:Y:S02]  /*1c10*/  LDG.E.CONSTANT R24, desc[UR10][R28.64] ;  /* 0x0000000a1c187981 */ /* 0x000ea4000c1e9900 */
[----:B--2---:R-:W-:Y:S02]  /*1c20*/  FFMA R11, R24, R4, -R9 ;  /* 0x00000004180b7223 */ /* 0x004fe40000000809 */
[----:B------:R-:W2:Y:S02]  /*1c30*/  LDG.E.CONSTANT R4, desc[UR10][R28.64+0x4] ;  /* 0x0000040a1c047981 */ /* 0x000ea4000c1e9900 */
[----:B------:R-:W-:-:S02]  /*1c40*/  FADD R9, R11, R8 ;  /* 0x000000080b097221 */ /* 0x000fc40000000000 */
[----:B------:R-:W3:Y:S02]  /*1c50*/  LDG.E.CONSTANT R24, desc[UR10][R28.64+0x10] ;  /* 0x0000100a1c187981 */ /* 0x000ee4000c1e9900 */
[----:B------:R-:W-:-:S04]  /*1c60*/  FADD R8, R9, -R8 ;  /* 0x8000000809087221 */ /* 0x000fc80000000000 */
[----:B------:R-:W-:-:S04]  /*1c70*/  FADD R8, -R11, R8 ;  /* 0x000000080b087221 */ /* 0x000fc80000000100 */
[----:B--2---:R-:W-:Y:S02]  /*1c80*/  FFMA R4, R5, R4, -R8 ;  /* 0x0000000405047223 */ /* 0x004fe40000000808 */
[----:B------:R-:W2:Y:S02]  /*1c90*/  LDG.E.CONSTANT R5, desc[UR10][R28.64+0x8] ;  /* 0x0000080a1c057981 */ /* 0x000ea4000c1e9900 */
[----:B------:R-:W-:-:S04]  /*1ca0*/  FADD R8, R9, R4 ;  /* 0x0000000409087221 */ /* 0x000fc80000000000 */
[----:B------:R-:W-:-:S04]  /*1cb0*/  FADD R9, -R9, R8 ;  /* 0x0000000809097221 */ /* 0x000fc80000000100 */
[----:B------:R-:W-:Y:S02]  /*1cc0*/  FADD R9, -R4, R9 ;  /* 0x0000000904097221 */ /* 0x000fe40000000100 */
[----:B------:R-:W4:Y:S02]  /*1cd0*/  LDG.E.CONSTANT R4, desc[UR10][R28.64+0xc] ;  /* 0x00000c0a1c047981 */ /* 0x000f24000c1e9900 */
[----:B--2---:R-:W-:-:S04]  /*1ce0*/  FFMA R9, R6, R5, -R9 ;  /* 0x0000000506097223 */ /* 0x004fc80000000809 */
[----:B------:R-:W-:-:S04]  /*1cf0*/  FADD R5, R8, R9 ;  /* 0x0000000908057221 */ /* 0x000fc80000000000 */
[----:B------:R-:W-:-:S04]  /*1d00*/  FADD R6, -R8, R5 ;  /* 0x0000000508067221 */ /* 0x000fc80000000100 */
[----:B------:R-:W-:Y:S02]  /*1d10*/  FADD R6, -R9, R6 ;  /* 0x0000000609067221 */ /* 0x000fe40000000100 */
[----:B------:R-:W3:Y:S02]  /*1d20*/  LDL.128 R8, [R10+0x10] ;  /* 0x000010000a087983 */ /* 0x000ee40000100c00 */
[----:B----4-:R-:W-:-:S04]  /*1d30*/  FFMA R6, R7, R4, -R6 ;  /* 0x0000000407067223 */ /* 0x010fc80000000806 */
[----:B------:R-:W-:-:S04]  /*1d40*/  FADD R4, R5, R6 ;  /* 0x0000000605047221 */ /* 0x000fc80000000000 */
[----:B------:R-:W-:-:S04]  /*1d50*/  FADD R5, -R5, R4 ;  /* 0x0000000405057221 */ /* 0x000fc80000000100 */
[----:B------:R-:W-:Y:S02]  /*1d60*/  FADD R5, -R6, R5 ;  /* 0x0000000506057221 */ /* 0x000fe40000000100 */
[----:B------:R-:W2:Y:S02]  /*1d70*/  LDG.E.CONSTANT R6, desc[UR10][R28.64+0x14] ;  /* 0x0000140a1c067981 */ /* 0x000ea4000c1e9900 */
[----:B---3--:R-:W-:-:S04]  /*1d80*/  FFMA R7, R24, R8, -R5 ;  /* 0x0000000818077223 */ /* 0x008fc80000000805 */
[----:B------:R-:W-:-:S04]  /*1d90*/  FADD R5, R4, R7 ;  /* 0x0000000704057221 */ /* 0x000fc80000000000 */
[----:B------:R-:W-:-:S04]  /*1da0*/  FADD R4, -R4, R5 ;  /* 0x0000000504047221 */ /* 0x000fc80000000100 */
[----:B------:R-:W-:Y:S02]  /*1db0*/  FADD R4, -R7, R4 ;  /* 0x0000000407047221 */ /* 0x000fe40000000100 */
[----:B------:R-:W3:Y:S02]  /*1dc0*/  LDG.E.CONSTANT R7, desc[UR10][R28.64+0x18] ;  /* 0x0000180a1c077981 */ /* 0x000ee4000c1e9900 */
[----:B--2---:R-:W-:Y:S02]  /*1dd0*/  FFMA R6, R9, R6, -R4 ;  /* 0x0000000609067223 */ /* 0x004fe40000000804 */
[----:B------:R-:W2:Y:S02]  /*1de0*/  LDG.E.CONSTANT R4, desc[UR10][R28.64+0x1c] ;  /* 0x00001c0a1c047981 */ /* 0x000ea4000c1e9900 */
        /* <DEDUP_REMOVED lines=9> */
[----:B--2---:R-:W-:-:S04]  /*1e80*/  FFMA R4, R11, R4, -R8 ;  /* 0x000000040b047223 */ /* 0x004fc80000000808 */
[----:B------:R-:W-:-:S04]  /*1e90*/  FADD R8, R7, R4 ;  /* 0x0000000407087221 */ /* 0x000fc80000000000 */
[----:B------:R-:W-:-:S04]  /*1ea0*/  FADD R7, -R7, R8 ;  /* 0x0000000807077221 */ /* 0x000fc80000000100 */
[----:B------:R-:W-:Y:S01]  /*1eb0*/  FADD R9, -R4, R7 ;  /* 0x0000000704097221 */ /* 0x000fe20000000100 */
[----:B------:R-:W-:Y:S06]  /*1ec0*/  @P1 BRA `(.L_x_200) ;  /* 0xfffffffc00381947 */ /* 0x000fec000383ffff */
[----:B------:R-:W-:-:S07]  /*1ed0*/  MOV R10, R21 ;  /* 0x00000015000a7202 */ /* 0x000fce0000000f00 */
.L_x_199:
        /* <DEDUP_REMOVED lines=9> */
[----:B------:R-:W2:Y:S04]  /*1f70*/  LDL.64 R4, [R11] ;  /* 0x000000000b047983 */ /* 0x000ea80000100a00 */
[----:B------:R-:W2:Y:S02]  /*1f80*/  LDG.E.CONSTANT R24, desc[UR10][R6.64] ;  /* 0x0000000a06187981 */ /* 0x000ea4000c1e9900 */
[----:B--2---:R-:W-:Y:S02]  /*1f90*/  FFMA R23, R24, R4, -R9 ;  /* 0x0000000418177223 */ /* 0x004fe40000000809 */
[----:B------:R-:W2:Y:S02]  /*1fa0*/  LDG.E.CONSTANT R4, desc[UR10][R6.64+0x4] ;  /* 0x0000040a06047981 */ /* 0x000ea4000c1e9900 */
[----:B------:R-:W-:-:S04]  /*1fb0*/  FADD R9, R8, R23 ;  /* 0x0000001708097221 */ /* 0x000fc80000000000 */
[----:B------:R-:W-:-:S04]  /*1fc0*/  FADD R8, -R8, R9 ;  /* 0x0000000908087221 */ /* 0x000fc80000000100 */
[----:B------:R-:W-:Y:S02]  /*1fd0*/  FADD R25, -R23, R8 ;  /* 0x0000000817197221 */ /* 0x000fe40000000100 */
[----:B------:R-:W3:Y:S04]  /*1fe0*/  LDG.E.CONSTANT R23, desc[UR10][R6.64+0x8] ;  /* 0x0000080a06177981 */ /* 0x000ee8000c1e9900 */
[----:B------:R-:W4:Y:S04]  /*1ff0*/  LDG.E.CONSTANT R8, desc[UR10][R6.64+0xc] ;  /* 0x00000c0a06087981 */ /* 0x000f28000c1e9900 */
[----:B------:R-:W3:Y:S01]  /*2000*/  LDL.64 R6, [R11+0x8] ;  /* 0x000008000b067983 */ /* 0x000ee20000100a00 */
[----:B------:R-:W-:Y:S01]  /*2010*/  IADD3 R10, PT, PT, R10, 0x4, RZ ;  /* 0x000000040a0a7810 */ /* 0x000fe20007ffe0ff */
        /* <DEDUP_REMOVED lines=11> */
[----:B------:R-:W-:-:S07]  /*20d0*/  FADD R9, -R4, R5 ;  /* 0x0000000504097221 */ /* 0x000fce0000000100 */
.L_x_202:
[----:B------:R-:W-:Y:S05]  /*20e0*/  @!P1 BRA `(.L_x_201) ;  /* 0x0000000000709947 */ /* 0x000fea0003800000 */
[----:B------:R-:W-:-:S13]  /*20f0*/  LOP3.LUT P2, RZ, R17, 0x3, RZ, 0xc0, !PT ;  /* 0x0000000311ff7812 */ /* 0x000fda000784c0ff */
[----:B------:R-:W-:Y:S02]  /*2100*/  @P2 IADD3 R5, P1, PT, R15, R10, RZ ;  /* 0x0000000a0f052210 */ /* 0x000fe40007f3e0ff */
[----:B------:R-:W-:-:S03]  /*2110*/  @P2 LEA R23, R10, R1, 0x2 ;  /* 0x000000010a172211 */ /* 0x000fc600078e10ff */
[----:B------:R-:W-:Y:S01]  /*2120*/  @P2 IMAD.X R4, RZ, RZ, R20, P1 ;  /* 0x000000ffff042224 */ /* 0x000fe200008e0614 */
[----:B------:R-:W-:-:S04]  /*2130*/  @P2 LEA R6, P1, R5, R26, 0x2 ;  /* 0x0000001a05062211 */ /* 0x000fc800078210ff */
[----:B------:R-:W-:Y:S02]  /*2140*/  @P2 LEA.HI.X R7, R5, R27, R4, 0x2, P1 ;  /* 0x0000001b05072211 */ /* 0x000fe400008f1404 */
[----:B------:R-:W2:Y:S04]  /*2150*/  @P2 LDL.64 R4, [R23] ;  /* 0x0000000017042983 */ /* 0x000ea80000100a00 */
[----:B------:R-:W2:Y:S01]  /*2160*/  @P2 LDG.E.CONSTANT R24, desc[UR10][R6.64] ;  /* 0x0000000a06182981 */ /* 0x000ea2000c1e9900 */
[----:B------:R-:W-:Y:S02]  /*2170*/  LOP3.LUT P1, RZ, R17, 0x1, RZ, 0xc0, !PT ;  /* 0x0000000111ff7812 */ /* 0x000fe4000782c0ff */
[----:B------:R-:W-:Y:S01]  /*2180*/  @P2 IADD3 R10, PT, PT, R10, 0x2, RZ ;  /* 0x000000020a0a2810 */ /* 0x000fe20007ffe0ff */
[----:B------:R1:W3:Y:S10]  /*2190*/  @P2 LDG.E.CONSTANT R28, desc[UR10][R6.64+0x4] ;  /* 0x0000040a061c2981 */ /* 0x0002f4000c1e9900 */
[----:B------:R-:W-:-:S02]  /*21a0*/  @!P1 IADD3 R15, P3, PT, R15, R10, RZ ;  /* 0x0000000a0f0f9210 */ /* 0x000fc40007f7e0ff */
[----:B------:R-:W-:Y:S02]  /*21b0*/  @!P1 LEA R11, R10, R1, 0x2 ;  /* 0x000000010a0b9211 */ /* 0x000fe400078e10ff */
[----:B------:R-:W-:Y:S02]  /*21c0*/  @!P1 IADD3.X R20, PT, PT, RZ, R20, RZ, P3, !PT ;  /* 0x00000014ff149210 */ /* 0x000fe40001ffe4ff */
[C---:B-1----:R-:W-:Y:S02]  /*21d0*/  @!P1 LEA R6, P3, R15.reuse, R26, 0x2 ;  /* 0x0000001a0f069211 */ /* 0x042fe400078610ff */
[----:B------:R-:W4:Y:S02]  /*21e0*/  @!P1 LDL R11, [R11] ;  /* 0x000000000b0b9983 */ /* 0x000f240000100800 */
        /* <DEDUP_REMOVED lines=12> */
.L_x_201:
[C---:B------:R-:W-:Y:S02]  /*22b0*/  LEA R5, R14.reuse, R16, 0x2 ;  /* 0x000000100e057211 */ /* 0x040fe400078e10ff */
[C---:B------:R-:W-:Y:S02]  /*22c0*/  ISETP.NE.AND P1, PT, R14.reuse, R17, PT ;  /* 0x000000110e00720c */ /* 0x040fe40003f25270 */
[----:B------:R-:W-:Y:S01]  /*22d0*/  IADD3 R14, PT, PT, R14, 0x1, RZ ;  /* 0x000000010e0e7810 */ /* 0x000fe20007ffe0ff */
[----:B------:R1:W-:Y:S10]  /*22e0*/  STL [R5], R8 ;  /* 0x0000000805007387 */ /* 0x0003f40000100800 */
[----:B-1----:R-:W-:Y:S05]  /*22f0*/  @P1 BRA `(.L_x_203) ;  /* 0xfffffff800081947 */ /* 0x002fea000383ffff */
.L_x_198:
[----:B------:R-:W-:Y:S01]  /*2300*/  ISETP.GE.AND P0, PT, R17, RZ, PT ;  /* 0x000000ff1100720c */ /* 0x000fe20003f06270 */
[----:B------:R-:W-:-:S12]  /*2310*/  HFMA2 R6, -RZ, RZ, 0, 0 ;  /* 0x00000000ff067431 */ /* 0x000fd800000001ff */
[----:B------:R-:W-:Y:S05]  /*2320*/  @!P0 BRA `(.L_x_204) ;  /* 0x0000000800448947 */ /* 0x000fea0003800000 */
[C---:B------:R-:W-:Y:S02]  /*2330*/  VIMNMX R5, PT, PT, R12.reuse, 0x1, PT ;  /* 0x000000010c057848 */ /* 0x040fe40003fe0100 */
[----:B------:R-:W-:Y:S02]  /*2340*/  MOV R6, RZ ;  /* 0x000000ff00067202 */ /* 0x000fe40000000f00 */
[--C-:B------:R-:W-:Y:S01]  /*2350*/  IADD3 R4, PT, PT, R17, 0x2, -R5.reuse ;  /* 0x0000000211047810 */ /* 0x100fe20007ffe805 */
[----:B------:R-:W-:-:S03]  /*2360*/  IMAD.IADD R5, R12, 0x1, -R5 ;  /* 0x000000010c057824 */ /* 0x000fc600078e0a05 */
[----:B------:R-:W-:Y:S02]  /*2370*/  LOP3.LUT R14, R4, 0xf, RZ, 0xc0, !PT ;  /* 0x0000000f040e7812 */ /* 0x000fe400078ec0ff */
[----:B------:R-:W-:Y:S02]  /*2380*/  ISETP.GE.U32.AND P0, PT, R5, 0xf, PT ;  /* 0x0000000f0500780c */ /* 0x000fe40003f06070 */
[----:B------:R-:W-:-:S11]  /*2390*/  ISETP.NE.AND P1, PT, R14, RZ, PT ;  /* 0x000000ff0e00720c */ /* 0x000fd60003f25270 */
[----:B------:R-:W-:Y:S05]  /*23a0*/  @!P0 BRA `(.L_x_205) ;  /* 0x0000000400188947 */ /* 0x000fea0003800000 */
[----:B------:R-:W-:Y:S01]  /*23b0*/  LOP3.LUT R15, R4, 0xfffffff0, RZ, 0xc0, !PT ;  /* 0xfffffff0040f7812 */ /* 0x000fe200078ec0ff */
[----:B------:R-:W-:Y:S01]  /*23c0*/  UMOV UR6, URZ ;  /* 0x000000ff00067c82 */ /* 0x000fe20008000000 */
[----:B------:R-:W-:-:S07]  /*23d0*/  MOV R6, RZ ;  /* 0x000000ff00067202 */ /* 0x000fce0000000f00 */
.L_x_206:
[C---:B------:R-:W-:Y:S02]  /*23e0*/  IADD3 R5, PT, PT, R12.reuse, -0x1, RZ ;  /* 0xffffffff0c057810 */ /* 0x040fe40007ffe0ff */
[C---:B------:R-:W-:Y:S02]  /*23f0*/  IADD3 R7, PT, PT, R12.reuse, -0x2, RZ ;  /* 0xfffffffe0c077810 */ /* 0x040fe40007ffe0ff */
[-C--:B------:R-:W-:Y:S02]  /*2400*/  LEA R5, R5, R16.reuse, 0x2 ;  /* 0x0000001005057211 */ /* 0x080fe400078e10ff */
[C---:B------:R-:W-:Y:S02]  /*2410*/  IADD3 R9, PT, PT, R12.reuse, -0x3, RZ ;  /* 0xfffffffd0c097810 */ /* 0x040fe40007ffe0ff */
[-C--:B------:R-:W-:Y:S01]  /*2420*/  LEA R8, R7, R16.reuse, 0x2 ;  /* 0x0000001007087211 */ /* 0x080fe200078e10ff */
[----:B------:R-:W-:Y:S01]  /*2430*/  VIADD R7, R12, 0xfffffffc ;  /* 0xfffffffc0c077836 */ /* 0x000fe20000000000 */
[----:B------:R-:W2:Y:S01]  /*2440*/  LDL R5, [R5] ;  /* 0x0000000005057983 */ /* 0x000ea20000100800 */
[----:B------:R-:W-:-:S03]  /*2450*/  LEA R10, R9, R16, 0x2 ;  /* 0x00000010090a7211 */ /* 0x000fc600078e10ff */
[----:B------:R-:W3:Y:S01]  /*2460*/  LDL R8, [R8] ;  /* 0x0000000008087983 */ /* 0x000ee20000100800 */
[C---:B------:R-:W-:Y:S02]  /*2470*/  IADD3 R9, PT, PT, R12.reuse, -0x5, RZ ;  /* 0xfffffffb0c097810 */ /* 0x040fe40007ffe0ff */
[-C--:B------:R-:W-:Y:S01]  /*2480*/  LEA R11, R7, R16.reuse, 0x2 ;  /* 0x00000010070b7211 */ /* 0x080fe200078e10ff */
[----:B------:R-:W4:Y:S01]  /*2490*/  LDL R10, [R10] ;  /* 0x000000000a0a7983 */ /* 0x000f220000100800 */
[----:B------:R-:W-:Y:S02]  /*24a0*/  IADD3 R7, PT, PT, R12, -0x6, RZ ;  /* 0xfffffffa0c077810 */ /* 0x000fe40007ffe0ff */
[-C--:B------:R-:W-:Y:S02]  /*24b0*/  LEA R9, R9, R16.reuse, 0x2 ;  /* 0x0000001009097211 */ /* 0x080fe400078e10ff */
[----:B------:R-:W4:Y:S01]  /*24c0*/  LDL R11, [R11] ;  /* 0x000000000b0b7983 */ /* 0x000f220000100800 */
[----:B------:R-:W-:-:S03]  /*24d0*/  LEA R7, R7, R16, 0x2 ;  /* 0x0000001007077211 */ /* 0x000fc600078e10ff */
[----:B------:R-:W4:Y:S04]  /*24e0*/  LDL R9, [R9] ;  /* 0x0000000009097983 */ /* 0x000f280000100800 */
[----:B------:R-:W4:Y:S01]  /*24f0*/  LDL R7, [R7] ;  /* 0x0000000007077983 */ /* 0x000f220000100800 */
[C---:B------:R-:W-:Y:S01]  /*2500*/  IADD3 R21, PT, PT, R12.reuse, -0x7, RZ ;  /* 0xfffffff90c157810 */ /* 0x040fe20007ffe0ff */
[C---:B------:R-:W-:Y:S01]  /*2510*/  VIADD R23, R12.reuse, 0xfffffff8 ;  /* 0xfffffff80c177836 */ /* 0x040fe20000000000 */
[----:B------:R-:W-:Y:S02]  /*2520*/  IADD3 R25, PT, PT, R12, -0x9, RZ ;  /* 0xfffffff70c197810 */ /* 0x000fe40007ffe0ff */
[-C--:B------:R-:W-:Y:S01]  /*2530*/  LEA R22, R21, R16.reuse, 0x2 ;  /* 0x0000001015167211 */ /* 0x080fe200078e10ff */
[----:B--2---:R-:W-:Y:S01]  /*2540*/  FFMA R21, R6, UR12, R5 ;  /* 0x0000000c06157c23 */ /* 0x004fe20008000005 */
[----:B------:R-:W-:-:S03]  /*2550*/  LEA R6, R23, R16, 0x2 ;  /* 0x0000001017067211 */ /* 0x000fc600078e10ff */
[----:B------:R1:W2:Y:S01]  /*2560*/  LDL R5, [R22] ;  /* 0x0000000016057983 */ /* 0x0002a20000100800 */
[C---:B------:R-:W-:Y:S01]  /*2570*/  IADD3 R23, PT, PT, R12.reuse, -0xa, RZ ;  /* 0xfffffff60c177810 */ /* 0x040fe20007ffe0ff */
[----:B---3--:R-:W-:Y:S01]  /*2580*/  FFMA R21, R21, UR12, R8 ;  /* 0x0000000c15157c23 */ /* 0x008fe20008000008 */
[-C--:B------:R-:W-:Y:S01]  /*2590*/  LEA R8, R25, R16.reuse, 0x2 ;  /* 0x0000001019087211 */ /* 0x080fe200078e10ff */
[----:B------:R-:W3:Y:S02]  /*25a0*/  LDL R6, [R6] ;  /* 0x0000000006067983 */ /* 0x000ee40000100800 */
[----:B----4-:R-:W-:Y:S01]  /*25b0*/  FFMA R10, R21, UR12, R10 ;  /* 0x0000000c150a7c23 */ /* 0x010fe2000800000a */
[----:B------:R-:W-:Y:S02]  /*25c0*/  IADD3 R21, PT, PT, R12, -0xb, RZ ;  /* 0xfffffff50c157810 */ /* 0x000fe40007ffe0ff */
[-C--:B------:R-:W-:Y:S01]  /*25d0*/  LEA R23, R23, R16.reuse, 0x2 ;  /* 0x0000001017177211 */ /* 0x080fe200078e10ff */
[----:B------:R-:W4:Y:S01]  /*25e0*/  LDL R8, [R8] ;  /* 0x0000000008087983 */ /* 0x000f220000100800 */
[----:B------:R-:W-:Y:S01]  /*25f0*/  FFMA R20, R10, UR12, R11 ;  /* 0x0000000c0a147c23 */ /* 0x000fe2000800000b */
[----:B------:R-:W-:Y:S01]  /*2600*/  VIADD R25, R12, 0xfffffff4 ;  /* 0xfffffff40c197836 */ /* 0x000fe20000000000 */
[----:B------:R-:W-:Y:S01]  /*2610*/  LEA R11, R21, R16, 0x2 ;  /* 0x00000010150b7211 */ /* 0x000fe200078e10ff */
[----:B------:R-:W4:Y:S01]  /*2620*/  LDL R10, [R23] ;  /* 0x00000000170a7983 */ /* 0x000f220000100800 */
[----:B------:R-:W-:Y:S01]  /*2630*/  FFMA R20, R20, UR12, R9 ;  /* 0x0000000c14147c23 */ /* 0x000fe20008000009 */
[----:B------:R-:W-:-:S02]  /*2640*/  IADD3 R21, PT, PT, R12, -0xd, RZ ;  /* 0xfffffff30c157810 */ /* 0x000fc40007ffe0ff */
[-C--:B-1----:R-:W-:Y:S01]  /*2650*/  LEA R22, R25, R16.reuse, 0x2 ;  /* 0x0000001019167211 */ /* 0x082fe200078e10ff */
[----:B------:R-:W4:Y:S01]  /*2660*/  LDL R9, [R11] ;  /* 0x000000000b097983 */ /* 0x000f220000100800 */
[----:B------:R-:W-:Y:S01]  /*2670*/  FFMA R24, R20, UR12, R7 ;  /* 0x0000000c14187c23 */ /* 0x000fe20008000007 */
[C---:B------:R-:W-:Y:S02]  /*2680*/  IADD3 R7, PT, PT, R12.reuse, -0xe, RZ ;  /* 0xfffffff20c077810 */ /* 0x040fe40007ffe0ff */
[-C--:B------:R-:W-:Y:S01]  /*2690*/  LEA R21, R21, R16.reuse, 0x2 ;  /* 0x0000001015157211 */ /* 0x080fe200078e10ff */
[----:B------:R-:W4:Y:S01]  /*26a0*/  LDL R22, [R22] ;  /* 0x0000000016167983 */ /* 0x000f220000100800 */
[C---:B------:R-:W-:Y:S02]  /*26b0*/  IADD3 R25, PT, PT, R12.reuse, -0xf, RZ ;  /* 0xfffffff10c197810 */ /* 0x040fe40007ffe0ff */
[----:B------:R-:W-:Y:S02]  /*26c0*/  LEA R20, R7, R16, 0x2 ;  /* 0x0000001007147211 */ /* 0x000fe400078e10ff */
[----:B------:R-:W4:Y:S01]  /*26d0*/  LDL R21, [R21] ;  /* 0x0000000015157983 */ /* 0x000f220000100800 */
[----:B------:R-:W-:Y:S01]  /*26e0*/  IADD3 R12, PT, PT, R12, -0x10, RZ ;  /* 0xfffffff00c0c7810 */ /* 0x000fe20007ffe0ff */
[----:B------:R-:W-:-:S02]  /*26f0*/  IMAD R25, R25, 0x4, R16 ;  /* 0x0000000419197824 */ /* 0x000fc400078e0210 */
[----:B------:R-:W4:Y:S01]  /*2700*/  LDL R20, [R20] ;  /* 0x0000000014147983 */ /* 0x000f220000100800 */
[----:B------:R-:W-:-:S03]  /*2710*/  LEA R7, R12, R16, 0x2 ;  /* 0x000000100c077211 */ /* 0x000fc600078e10ff */
[----:B------:R-:W4:Y:S04]  /*2720*/  LDL R11, [R25] ;  /* 0x00000000190b7983 */ /* 0x000f280000100800 */
[----:B------:R-:W4:Y:S01]  /*2730*/  LDL R7, [R7] ;  /* 0x0000000007077983 */ /* 0x000f220000100800 */
[----:B------:R-:W-:-:S06]  /*2740*/  UIADD3 UR6, UPT, UPT, UR6, 0x10, URZ ;  /* 0x0000001006067890 */ /* 0x000fcc000fffe0ff */
[----:B------:R-:W-:Y:S01]  /*2750*/  ISETP.NE.AND P0, PT, R15, UR6, PT ;  /* 0x000000060f007c0c */ /* 0x000fe2000bf05270 */
[----:B--2---:R-:W-:-:S04]  /*2760*/  FFMA R5, R24, UR12, R5 ;  /* 0x0000000c18057c23 */ /* 0x004fc80008000005 */
[----:B---3--:R-:W-:-:S04]  /*2770*/  FFMA R5, R5, UR12, R6 ;  /* 0x0000000c05057c23 */ /* 0x008fc80008000006 */
[----:B----4-:R-:W-:-:S04]  /*2780*/  FFMA R5, R5, UR12, R8 ;  /* 0x0000000c05057c23 */ /* 0x010fc80008000008 */
[----:B------:R-:W-:-:S04]  /*2790*/  FFMA R10, R5, UR12, R10 ;  /* 0x0000000c050a7c23 */ /* 0x000fc8000800000a */
[----:B------:R-:W-:-:S04]  /*27a0*/  FFMA R9, R10, UR12, R9 ;  /* 0x0000000c0a097c23 */ /* 0x000fc80008000009 */
[----:B------:R-:W-:-:S04]  /*27b0*/  FFMA R22, R9, UR12, R22 ;  /* 0x0000000c09167c23 */ /* 0x000fc80008000016 */
[----:B------:R-:W-:-:S04]  /*27c0*/  FFMA R21, R22, UR12, R21 ;  /* 0x0000000c16157c23 */ /* 0x000fc80008000015 */
[----:B------:R-:W-:-:S04]  /*27d0*/  FFMA R20, R21, UR12, R20 ;  /* 0x0000000c15147c23 */ /* 0x000fc80008000014 */
[----:B------:R-:W-:-:S04]  /*27e0*/  FFMA R20, R20, UR12, R11 ;  /* 0x0000000c14147c23 */ /* 0x000fc8000800000b */
[----:B------:R-:W-:Y:S01]  /*27f0*/  FFMA R6, R20, UR12, R7 ;  /* 0x0000000c14067c23 */ /* 0x000fe20008000007 */
[----:B------:R-:W-:Y:S06]  /*2800*/  @P0 BRA `(.L_x_206) ;  /* 0xfffffff800f40947 */ /* 0x000fec000383ffff */
.L_x_205:
[----:B------:R-:W-:Y:S05]  /*2810*/  @!P1 BRA `(.L_x_204) ;  /* 0x0000000400089947 */ /* 0x000fea0003800000 */
[----:B------:R-:W-:Y:S02]  /*2820*/  ISETP.GE.U32.AND P0, PT, R14, 0x8, PT ;  /* 0x000000080e00780c */ /* 0x000fe40003f06070 */
[----:B------:R-:W-:-:S04]  /*2830*/  LOP3.LUT R20, R4, 0x7, RZ, 0xc0, !PT ;  /* 0x0000000704147812 */ /* 0x000fc800078ec0ff */
[----:B------:R-:W-:-:S07]  /*2840*/  ISETP.NE.AND P1, PT, R20, RZ, PT ;  /* 0x000000ff1400720c */ /* 0x000fce0003f25270 */
[----:B------:R-:W-:Y:S06]  /*2850*/  @!P0 BRA `(.L_x_207) ;  /* 0x0000000000808947 */ /* 0x000fec0003800000 */
[C---:B------:R-:W-:Y:S02]  /*2860*/  IADD3 R5, PT, PT, R12.reuse, -0x1, RZ ;  /* 0xffffffff0c057810 */ /* 0x040fe40007ffe0ff */
[C---:B------:R-:W-:Y:S02]  /*2870*/  IADD3 R7, PT, PT, R12.reuse, -0x2, RZ ;  /* 0xfffffffe0c077810 */ /* 0x040fe40007ffe0ff */
[-C--:B------:R-:W-:Y:S02]  /*2880*/  LEA R5, R5, R16.reuse, 0x2 ;  /* 0x0000001005057211 */ /* 0x080fe400078e10ff */
[C---:B------:R-:W-:Y:S02]  /*2890*/  IADD3 R9, PT, PT, R12.reuse, -0x3, RZ ;  /* 0xfffffffd0c097810 */ /* 0x040fe40007ffe0ff */
[----:B------:R-:W-:Y:S02]  /*28a0*/  LEA R7, R7, R16, 0x2 ;  /* 0x0000001007077211 */ /* 0x000fe400078e10ff */
[----:B------:R-:W2:Y:S01]  /*28b0*/  LDL R5, [R5] ;  /* 0x0000000005057983 */ /* 0x000ea20000100800 */
[----:B------:R-:W-:Y:S01]  /*28c0*/  IADD3 R11, PT, PT, R12, -0x4, RZ ;  /* 0xfffffffc0c0b7810 */ /* 0x000fe20007ffe0ff */
[----:B------:R-:W-:-:S02]  /*28d0*/  IMAD R8, R9, 0x4, R16 ;  /* 0x0000000409087824 */ /* 0x000fc400078e0210 */
[----:B------:R-:W3:Y:S01]  /*28e0*/  LDL R7, [R7] ;  /* 0x0000000007077983 */ /* 0x000ee20000100800 */
[C---:B------:R-:W-:Y:S02]  /*28f0*/  IADD3 R15, PT, PT, R12.reuse, -0x5, RZ ;  /* 0xfffffffb0c0f7810 */ /* 0x040fe40007ffe0ff */
[-C--:B------:R-:W-:Y:S01]  /*2900*/  LEA R9, R11, R16.reuse, 0x2 ;  /* 0x000000100b097211 */ /* 0x080fe200078e10ff */
[----:B------:R-:W4:Y:S01]  /*2910*/  LDL R8, [R8] ;  /* 0x0000000008087983 */ /* 0x000f220000100800 */
[C---:B------:R-:W-:Y:S02]  /*2920*/  IADD3 R11, PT, PT, R12.reuse, -0x6, RZ ;  /* 0xfffffffa0c0b7810 */ /* 0x040fe40007ffe0ff */
[----:B------:R-:W-:Y:S02]  /*2930*/  LEA R10, R15, R16, 0x2 ;  /* 0x000000100f0a7211 */ /* 0x000fe400078e10ff */
[----:B------:R-:W4:Y:S01]  /*2940*/  LDL R9, [R9] ;  /* 0x0000000009097983 */ /* 0x000f220000100800 */
[----:B------:R-:W-:-:S02]  /*2950*/  IADD3 R15, PT, PT, R12, -0x7, RZ ;  /* 0xfffffff90c0f7810 */ /* 0x000fc40007ffe0ff */
[-C--:B------:R-:W-:Y:S01]  /*2960*/  LEA R14, R11, R16.reuse, 0x2 ;  /* 0x000000100b0e7211 */ /* 0x080fe200078e10ff */
[----:B------:R-:W4:Y:S01]  /*2970*/  LDL R10, [R10] ;  /* 0x000000000a0a7983 */ /* 0x000f220000100800 */
[----:B------:R-:W-:Y:S02]  /*2980*/  IADD3 R12, PT, PT, R12, -0x8, RZ ;  /* 0xfffffff80c0c7810 */ /* 0x000fe40007ffe0ff */
[----:B------:R-:W-:Y:S02]  /*2990*/  LEA R15, R15, R16, 0x2 ;  /* 0x000000100f0f7211 */ /* 0x000fe400078e10ff */
[----:B------:R-:W4:Y:S01]  /*29a0*/  LDL R14, [R14] ;  /* 0x000000000e0e7983 */ /* 0x000f220000100800 */
[----:B------:R-:W-:-:S03]  /*29b0*/  IMAD R11, R12, 0x4, R16 ;  /* 0x000000040c0b7824 */ /* 0x000fc600078e0210 */
[----:B------:R-:W4:Y:S04]  /*29c0*/  LDL R15, [R15] ;  /* 0x000000000f0f7983 */ /* 0x000f280000100800 */
[----:B------:R-:W4:Y:S01]  /*29d0*/  LDL R11, [R11] ;  /* 0x000000000b0b7983 */ /* 0x000f220000100800 */
[----:B--2---:R-:W-:-:S04]  /*29e0*/  FFMA R6, R6, UR12, R5 ;  /* 0x0000000c06067c23 */ /* 0x004fc80008000005 */
[----:B---3--:R-:W-:-:S04]  /*29f0*/  FFMA R7, R6, UR12, R7 ;  /* 0x0000000c06077c23 */ /* 0x008fc80008000007 */
[----:B----4-:R-:W-:-:S04]  /*2a00*/  FFMA R8, R7, UR12, R8 ;  /* 0x0000000c07087c23 */ /* 0x010fc80008000008 */
[----:B------:R-:W-:-:S04]  /*2a10*/  FFMA R9, R8, UR12, R9 ;  /* 0x0000000c08097c23 */ /* 0x000fc80008000009 */
[----:B------:R-:W-:-:S04]  /*2a20*/  FFMA R9, R9, UR12, R10 ;  /* 0x0000000c09097c23 */ /* 0x000fc8000800000a */
[----:B------:R-:W-:-:S04]  /*2a30*/  FFMA R6, R9, UR12, R14 ;  /* 0x0000000c09067c23 */ /* 0x000fc8000800000e */
[----:B------:R-:W-:-:S04]  /*2a40*/  FFMA R6, R6, UR12, R15 ;  /* 0x0000000c06067c23 */ /* 0x000fc8000800000f */
[----:B------:R-:W-:-:S07]  /*2a50*/  FFMA R6, R6, UR12, R11 ;  /* 0x0000000c06067c23 */ /* 0x000fce000800000b */
.L_x_207:
        /* <DEDUP_REMOVED lines=16> */
[----:B------:R-:W4:Y:S01]  /*2b60*/  LDL R11, [R8] ;  /* 0x00000000080b7983 */ /* 0x000f220000100800 */
[----:B--2---:R-:W-:-:S04]  /*2b70*/  FFMA R6, R6, UR12, R5 ;  /* 0x0000000c06067c23 */ /* 0x004fc80008000005 */
[----:B---3--:R-:W-:-:S04]  /*2b80*/  FFMA R6, R6, UR12, R7 ;  /* 0x0000000c06067c23 */ /* 0x008fc80008000007 */
[----:B----4-:R-:W-:-:S04]  /*2b90*/  FFMA R6, R6, UR12, R9 ;  /* 0x0000000c06067c23 */ /* 0x010fc80008000009 */
[----:B------:R-:W-:-:S07]  /*2ba0*/  FFMA R6, R6, UR12, R11 ;  /* 0x0000000c06067c23 */ /* 0x000fce000800000b */
.L_x_208:
[----:B------:R-:W-:Y:S05]  /*2bb0*/  @!P1 BRA `(.L_x_204) ;  /* 0x0000000000209947 */ /* 0x000fea0003800000 */
[----:B------:R-:W-:-:S05]  /*2bc0*/  UMOV UR6, URZ ;  /* 0x000000ff00067c82 */ /* 0x000fca0008000000 */
.L_x_209:
[----:B------:R-:W-:-:S05]  /*2bd0*/  VIADD R12, R12, 0xffffffff ;  /* 0xffffffff0c0c7836 */ /* 0x000fca0000000000 */
[----:B------:R-:W-:-:S06]  /*2be0*/  LEA R5, R12, R16, 0x2 ;  /* 0x000000100c057211 */ /* 0x000fcc00078e10ff */
[----:B------:R-:W2:Y:S01]  /*2bf0*/  LDL R5, [R5] ;  /* 0x0000000005057983 */ /* 0x000ea20000100800 */
[----:B------:R-:W-:-:S06]  /*2c00*/  UIADD3 UR6, UPT, UPT, UR6, 0x1, URZ ;  /* 0x0000000106067890 */ /* 0x000fcc000fffe0ff */
[----:B------:R-:W-:Y:S01]  /*2c10*/  ISETP.NE.AND P0, PT, R4, UR6, PT ;  /* 0x0000000604007c0c */ /* 0x000fe2000bf05270 */
[----:B--2---:R-:W-:-:S12]  /*2c20*/  FFMA R6, R6, UR12, R5 ;  /* 0x0000000c06067c23 */ /* 0x004fd80008000005 */
[----:B------:R-:W-:Y:S05]  /*2c30*/  @P0 BRA `(.L_x_209) ;  /* 0xfffffffc00e40947 */ /* 0x000fea000383ffff */
.L_x_204:
[----:B------:R-:W-:-:S04]  /*2c40*/  I2FP.F32.S32 R7, R18 ;  /* 0x0000001200077245 */ /* 0x000fc80000201400 */
[----:B------:R-:W-:-:S04]  /*2c50*/  IADD3 R4, PT, PT, R7, 0x1800000, RZ ;  /* 0x0180000007047810 */ /* 0x000fc80007ffe0ff */
[----:B------:R-:W-:-:S04]  /*2c60*/  LOP3.LUT R4, R4, 0x7f800000, RZ, 0xc0, !PT ;  /* 0x7f80000004047812 */ /* 0x000fc800078ec0ff */
[----:B------:R-:W-:-:S13]  /*2c70*/  ISETP.GT.U32.AND P0, PT, R4, 0x1ffffff, PT ;  /* 0x01ffffff0400780c */ /* 0x000fda0003f04070 */
[----:B------:R-:W-:Y:S05]  /*2c80*/  @P0 BRA `(.L_x_210) ;  /* 0x0000000000100947 */ /* 0x000fea0003800000 */
[----:B------:R-:W-:-:S07]  /*2c90*/  MOV R8, 0x2cb0 ;  /* 0x00002cb000087802 */ /* 0x000fce0000000f00 */
[----:B0----5:R-:W-:Y:S05]  /*2ca0*/  CALL.REL.NOINC `($__internal_4_$__cuda_sm20_rcp_rn_f32_slowpath) ;  /* 0x00000028005c7944 */ /* 0x021fea0003c00000 */
[----:B------:R-:W-:Y:S01]  /*2cb0*/  MOV R20, R5 ;  /* 0x0000000500147202 */ /* 0x000fe20000000f00 */
[----:B------:R-:W-:Y:S06]  /*2cc0*/  BRA `(.L_x_211) ;  /* 0x0000000000107947 */ /* 0x000fec0003800000 */
.L_x_210:
[----:B------:R-:W1:Y:S02]  /*2cd0*/  MUFU.RCP R20, R7 ;  /* 0x0000000700147308 */ /* 0x000e640000001000 */
[----:B-1----:R-:W-:-:S04]  /*2ce0*/  FFMA R4, R7, R20, -1 ;  /* 0xbf80000007047423 */ /* 0x002fc80000000014 */
[----:B------:R-:W-:-:S04]  /*2cf0*/  FADD.FTZ R5, -R4, -RZ ;  /* 0x800000ff04057221 */ /* 0x000fc80000010100 */
[----:B------:R-:W-:-:S07]  /*2d00*/  FFMA R20, R20, R5, R20 ;  /* 0x0000000514147223 */ /* 0x000fce0000000014 */
.L_x_211:
[----:B------:R-:W-:-:S04]  /*2d10*/  FMUL R4, R20, UR4 ;  /* 0x0000000414047c20 */ /* 0x000fc80008400000 */
[----:B------:R-:W-:-:S04]  /*2d20*/  FMUL R5, R4, -R4 ;  /* 0x8000000404057220 */ /* 0x000fc80000400000 */
[----:B------:R-:W-:-:S05]  /*2d30*/  FFMA R5, R20, UR5, R5 ;  /* 0x0000000514057c23 */ /* 0x000fca0008000005 */
[----:B------:R-:W-:-:S04]  /*2d40*/  FSETP.GEU.AND P0, PT, R5, RZ, PT ;  /* 0x000000ff0500720b */ /* 0x000fc80003f0e000 */
[----:B------:R-:W-:-:S04]  /*2d50*/  FSEL R4, R5, RZ, P0 ;  /* 0x000000ff05047208 */ /* 0x000fc80000000000 */
[----:B------:R-:W-:Y:S01]  /*2d60*/  IADD3 R7, PT, PT, R4, -0xd000000, RZ ;  /* 0xf300000004077810 */ /* 0x000fe20007ffe0ff */
[----:B------:R1:W2:Y:S03]  /*2d70*/  MUFU.RSQ R5, R4 ;  /* 0x0000000400057308 */ /* 0x0002a60000001400 */
[----:B------:R-:W-:-:S13]  /*2d80*/  ISETP.GT.U32.AND P0, PT, R7, 0x727fffff, PT ;  /* 0x727fffff0700780c */ /* 0x000fda0003f04070 */
[----:B-1----:R-:W-:Y:S05]  /*2d90*/  @!P0 BRA `(.L_x_212) ;  /* 0x00000000000c8947 */ /* 0x002fea0003800000 */
[----:B------:R-:W-:-:S07]  /*2da0*/  MOV R10, 0x2dc0 ;  /* 0x00002dc0000a7802 */ /* 0x000fce0000000f00 */
[----:B0-2--5:R-:W-:Y:S05]  /*2db0*/  CALL.REL.NOINC `($__internal_5_$__cuda_sm20_sqrt_rn_f32_slowpath) ;  /* 0x0000002800e87944 */ /* 0x025fea0003c00000 */
[----:B------:R-:W-:Y:S05]  /*2dc0*/  BRA `(.L_x_213) ;  /* 0x0000000000107947 */ /* 0x000fea0003800000 */
.L_x_212:
[----:B--2---:R-:W-:Y:S01]  /*2dd0*/  FMUL.FTZ R7, R4, R5 ;  /* 0x0000000504077220 */ /* 0x004fe20000410000 */
[----:B------:R-:W-:-:S03]  /*2de0*/  FMUL.FTZ R5, R5, 0.5 ;  /* 0x3f00000005057820 */ /* 0x000fc60000410000 */
[----:B------:R-:W-:-:S04]  /*2df0*/  FFMA R4, -R7, R7, R4 ;  /* 0x0000000707047223 */ /* 0x000fc80000000104 */
[----:B------:R-:W-:-:S07]  /*2e00*/  FFMA R7, R4, R5, R7 ;  /* 0x0000000504077223 */ /* 0x000fce0000000007 */
.L_x_213:
[----:B------:R-:W1:Y:S01]  /*2e10*/  LDCU UR7, c[0x0][0x388] ;  /* 0x00007100ff0777ac */ /* 0x000e620008000800 */
[----:B------:R-:W2:Y:S01]  /*2e20*/  LDCU.64 UR8, c[0x0][0x3d8] ;  /* 0x00007b00ff0877ac */ /* 0x000ea20008000a00 */
[----:B------:R-:W3:Y:S01]  /*2e30*/  LDCU.128 UR16, c[0x0][0x3e0] ;  /* 0x00007c00ff1077ac */ /* 0x000ee20008000c00 */
[----:B------:R-:W4:Y:S01]  /*2e40*/  LDCU UR6, c[0x0][0x3c8] ;  /* 0x00007900ff0677ac */ /* 0x000f220008000800 */
[----:B-1---5:R-:W-:-:S05]  /*2e50*/  IMAD R19, R19, UR7, RZ ;  /* 0x0000000713137c24 */ /* 0x022fca000f8e02ff */
[----:B------:R-:W-:-:S04]  /*2e60*/  IADD3 R11, P0, PT, R19, R0, RZ ;  /* 0x00000000130b7210 */ /* 0x000fc80007f1e0ff */
[----:B------:R-:W-:Y:S02]  /*2e70*/  LEA.HI.X.SX32 R4, R19, R13, 0x1, P0 ;  /* 0x0000000d13047211 */ /* 0x000fe400000f0eff */
[----:B------:R-:W-:Y:S01]  /*2e80*/  SHF.L.U32 R10, R11, 0x2, RZ ;  /* 0x000000020b0a7819 */ /* 0x000fe200000006ff */
[----:B----4-:R-:W-:Y:S01]  /*2e90*/  FFMA R13, R7, UR6, R6 ;  /* 0x00000006070d7c23 */ /* 0x010fe20008000006 */
[----:B------:R-:W-:Y:S01]  /*2ea0*/  SHF.L.U64.HI R11, R11, 0x2, R4 ;  /* 0x000000020b0b7819 */ /* 0x000fe20000010204 */
[----:B------:R-:W-:Y:S01]  /*2eb0*/  FFMA R7, -R7, UR6, R6 ;  /* 0x0000000607077c23 */ /* 0x000fe20008000106 */
[C---:B--2---:R-:W-:Y:S02]  /*2ec0*/  IADD3 R4, P0, PT, R10.reuse, UR8, RZ ;  /* 0x000000080a047c10 */ /* 0x044fe4000ff1e0ff */
[----:B---3--:R-:W-:Y:S02]  /*2ed0*/  IADD3 R8, P1, PT, R10, UR16, RZ ;  /* 0x000000100a087c10 */ /* 0x008fe4000ff3e0ff */
[----:B------:R-:W-:-:S02]  /*2ee0*/  IADD3.X R5, PT, PT, R11, UR9, RZ, P0, !PT ;  /* 0x000000090b057c10 */ /* 0x000fc400087fe4ff */
[----:B------:R-:W-:Y:S02]  /*2ef0*/  ISETP.GE.AND P0, PT, R0, UR7, PT ;  /* 0x0000000700007c0c */ /* 0x000fe4000bf06270 */
[----:B------:R-:W-:Y:S01]  /*2f00*/  IADD3 R10, P2, PT, R10, UR18, RZ ;  /* 0x000000120a0a7c10 */ /* 0x000fe2000ff5e0ff */
[----:B------:R1:W-:Y:S01]  /*2f10*/  STG.E desc[UR10][R4.64+-0x4], R6 ;  /* 0xfffffc0604007986 */ /* 0x0003e2000c10190a */
[C---:B------:R-:W-:Y:S02]  /*2f20*/  IADD3.X R9, PT, PT, R11.reuse, UR17, RZ, P1, !PT ;  /* 0x000000110b097c10 */ /* 0x040fe40008ffe4ff */
[----:B------:R-:W-:-:S03]  /*2f30*/  IADD3.X R11, PT, PT, R11, UR19, RZ, P2, !PT ;  /* 0x000000130b0b7c10 */ /* 0x000fc600097fe4ff */
[----:B------:R1:W-:Y:S04]  /*2f40*/  STG.E desc[UR10][R8.64+-0x4], R13 ;  /* 0xfffffc0d08007986 */ /* 0x0003e8000c10190a */
[----:B------:R1:W-:Y:S01]  /*2f50*/  STG.E desc[UR10][R10.64+-0x4], R7 ;  /* 0xfffffc070a007986 */ /* 0x0003e2000c10190a */
[----:B------:R-:W-:Y:S05]  /*2f60*/  @P0 EXIT ;  /* 0x000000000000094d */ /* 0x000fea0003800000 */
[----:B------:R-:W-:Y:S01]  /*2f70*/  PRMT R12, RZ, 0x7610, R12 ;  /* 0x00007610ff0c7816 */ /* 0x000fe2000000000c */
[----:B------:R-:W-:-:S12]  /*2f80*/  UIADD3 UR13, UPT, UPT, UR14, 0x40, URZ ;  /* 0x000000400e0d7890 */ /* 0x000fd8000fffe0ff */
.L_x_239:
[----:B------:R-:W-:-:S13]  /*2f90*/  LOP3.LUT P0, RZ, R12, 0xff, RZ, 0xc0, !PT ;  /* 0x000000ff0cff7812 */ /* 0x000fda000780c0ff */
[----:B--2---:R-:W-:Y:S05]  /*2fa0*/  @P0 BRA `(.L_x_214) ;  /* 0x0000002400580947 */ /* 0x004fea0003800000 */
[----:B-1----:R-:W1:Y:S02]  /*2fb0*/  LDC.64 R4, c[0x0][0x3c0] ;  /* 0x0000f000ff047b82 */ /* 0x002e640000000a00 */
[----:B-1----:R-:W-:-:S06]  /*2fc0*/  IMAD.WIDE R4, R0, 0x4, R4 ;  /* 0x0000000400047825 */ /* 0x002fcc00078e0204 */
[----:B------:R-:W2:Y:S02]  /*2fd0*/  LDG.E.CONSTANT R5, desc[UR10][R4.64] ;  /* 0x0000000a04057981 */ /* 0x000ea4000c1e9900 */
[----:B--2---:R-:W-:-:S13]  /*2fe0*/  ISETP.GE.AND P0, PT, R5, R18, PT ;  /* 0x000000120500720c */ /* 0x004fda0003f06270 */
[----:B------:R-:W-:Y:S05]  /*2ff0*/  @!P0 BRA `(.L_x_214) ;  /* 0x0000002400448947 */ /* 0x000fea0003800000 */
[----:B------:R-:W-:-:S13]  /*3000*/  ISETP.GE.AND P0, PT, R17, RZ, PT ;  /* 0x000000ff1100720c */ /* 0x000fda0003f06270 */
[----:B------:R-:W-:Y:S05]  /*3010*/  @!P0 BRA `(.L_x_215) ;  /* 0x0000000000708947 */ /* 0x000fea0003800000 */
[C---:B------:R-:W-:Y:S01]  /*3020*/  ISETP.GE.U32.AND P0, PT, R17.reuse, 0x3, PT ;  /* 0x000000031100780c */ /* 0x040fe20003f06070 */
[----:B------:R-:W-:Y:S01]  /*3030*/  HFMA2 R10, -RZ, RZ, 0, 0 ;  /* 0x00000000ff0a7431 */ /* 0x000fe200000001ff */
[----:B------:R-:W-:-:S04]  /*3040*/  IADD3 R4, PT, PT, R17, 0x1, RZ ;  /* 0x0000000111047810 */ /* 0x000fc80007ffe0ff */
[----:B------:R-:W-:-:S04]  /*3050*/  LOP3.LUT R12, R4, 0x3, RZ, 0xc0, !PT ;  /* 0x00000003040c7812 */ /* 0x000fc800078ec0ff */
[----:B------:R-:W-:-:S03]  /*3060*/  ISETP.NE.AND P1, PT, R12, RZ, PT ;  /* 0x000000ff0c00720c */ /* 0x000fc60003f25270 */
[----:B------:R-:W-:Y:S10]  /*3070*/  @!P0 BRA `(.L_x_216) ;  /* 0x00000000002c8947 */ /* 0x000ff40003800000 */
[----:B------:R-:W-:Y:S01]  /*3080*/  LOP3.LUT R10, R4, 0xfffffffc, RZ, 0xc0, !PT ;  /* 0xfffffffc040a7812 */ /* 0x000fe200078ec0ff */
[----:B------:R-:W-:Y:S01]  /*3090*/  IMAD.MOV.U32 R11, RZ, RZ, R16 ;  /* 0x000000ffff0b7224 */ /* 0x000fe200078e0010 */
[----:B------:R-:W-:Y:S02]  /*30a0*/  MOV R8, R1 ;  /* 0x0000000100087202 */ /* 0x000fe40000000f00 */
[----:B------:R-:W-:-:S07]  /*30b0*/  IADD3 R9, PT, PT, -R10, RZ, RZ ;  /* 0x000000ff0a097210 */ /* 0x000fce0007ffe1ff */
.L_x_217:
[----:B------:R1:W2:Y:S01]  /*30c0*/  LDL.128 R4, [R8] ;  /* 0x0000000008047983 */ /* 0x0002a20000100c00 */
[----:B------:R-:W-:-:S04]  /*30d0*/  IADD3 R9, PT, PT, R9, 0x4, RZ ;  /* 0x0000000409097810 */ /* 0x000fc80007ffe0ff */
[----:B------:R-:W-:Y:S02]  /*30e0*/  ISETP.NE.AND P0, PT, R9, RZ, PT ;  /* 0x000000ff0900720c */ /* 0x000fe40003f05270 */
[----:B-1----:R-:W-:Y:S01]  /*30f0*/  IADD3 R8, PT, PT, R8, 0x10, RZ ;  /* 0x0000001008087810 */ /* 0x002fe20007ffe0ff */
[----:B--2---:R1:W-:Y:S02]  /*3100*/  STL.128 [R11], R4 ;  /* 0x000000040b007387 */ /* 0x0043e40000100c00 */
[----:B-1----:R-:W-:-:S08]  /*3110*/  IADD3 R11, PT, PT, R11, 0x10, RZ ;  /* 0x000000100b0b7810 */ /* 0x002fd00007ffe0ff */
[----:B------:R-:W-:Y:S05]  /*3120*/  @P0 BRA `(.L_x_217) ;  /* 0xfffffffc00e40947 */ /* 0x000fea000383ffff */
.L_x_216:
[----:B------:R-:W-:Y:S05]  /*3130*/  @!P1 BRA `(.L_x_215) ;  /* 0x0000000000289947 */ /* 0x000fea0003800000 */
[----:B------:R-:W-:-:S05]  /*3140*/  LEA R10, R10, R1, 0x2 ;  /* 0x000000010a0a7211 */ /* 0x000fca00078e10ff */
[----:B------:R-:W2:Y:S01]  /*3150*/  LDL R5, [R10] ;  /* 0x000000000a057983 */ /* 0x000ea20000100800 */
        /* <DEDUP_REMOVED lines=8> */
.L_x_215:
[----:B-12---:R-:W1:Y:S01]  /*31e0*/  LDC.64 R4, c[0x0][0x380] ;  /* 0x0000e000ff047b82 */ /* 0x006e620000000a00 */
[----:B------:R-:W-:-:S05]  /*31f0*/  IADD3 R7, PT, PT, -R18, R0, RZ ;  /* 0x0000000012077210 */ /* 0x000fca0007ffe1ff */
[----:B-1----:R-:W-:-:S05]  /*3200*/  IMAD.WIDE R4, R7, 0x4, R4 ;  /* 0x0000000407047825 */ /* 0x002fca00078e0204 */
[----:B------:R-:W2:Y:S01]  /*3210*/  LDG.E.CONSTANT R8, desc[UR10][R4.64] ;  /* 0x0000000a04087981 */ /* 0x000ea2000c1e9900 */
[----:B------:R-:W-:-:S05]  /*3220*/  IMAD.WIDE R6, R18, 0x4, R4 ;  /* 0x0000000412067825 */ /* 0x000fca00078e0204 */
[----:B------:R-:W3:Y:S01]  /*3230*/  LDG.E.CONSTANT R21, desc[UR10][R6.64] ;  /* 0x0000000a06157981 */ /* 0x000ee2000c1e9900 */
[----:B------:R-:W-:Y:S01]  /*3240*/  ISETP.GE.AND P0, PT, R17, 0x1, PT ;  /* 0x000000011100780c */ /* 0x000fe20003f06270 */
[----:B--2---:R-:W-:Y:S01]  /*3250*/  FADD R2, -R2, -R8 ;  /* 0x8000000802027221 */ /* 0x004fe20000000100 */
[----:B------:R-:W-:-:S03]  /*3260*/  FFMA R3, R8, -R8, -R3 ;  /* 0x8000000808037223 */ /* 0x000fc60000000803 */
[----:B------:R-:W-:Y:S01]  /*3270*/  FADD R9, R2, UR4 ;  /* 0x0000000402097e21 */ /* 0x000fe20008000000 */
[----:B------:R-:W-:-:S03]  /*3280*/  FADD R10, R3, UR5 ;  /* 0x00000005030a7e21 */ /* 0x000fc60008000000 */
[----:B------:R-:W-:-:S04]  /*3290*/  FADD R11, R9, -UR4 ;  /* 0x80000004090b7e21 */ /* 0x000fc80008000000 */
[----:B------:R-:W-:-:S04]  /*32a0*/  FADD R2, -R2, R11 ;  /* 0x0000000b02027221 */ /* 0x000fc80000000100 */
[----:B---3--:R-:W-:Y:S01]  /*32b0*/  FADD R8, R21, -R2 ;  /* 0x8000000215087221 */ /* 0x008fe20000000000 */
[----:B------:R-:W-:-:S03]  /*32c0*/  FADD R2, R10, -UR5 ;  /* 0x800000050a027e21 */ /* 0x000fc60008000000 */
[----:B------:R-:W-:Y:S01]  /*32d0*/  FADD R11, R9, R8 ;  /* 0x00000008090b7221 */ /* 0x000fe20000000000 */
[----:B------:R-:W-:-:S04]  /*32e0*/  FADD R2, R3, -R2 ;  /* 0x8000000203027221 */ /* 0x000fc80000000000 */
[----:B------:R-:W-:Y:S01]  /*32f0*/  R2UR UR4, R11 ;  /* 0x000000000b0472ca */ /* 0x000fe200000e0000 */
[----:B------:R-:W-:-:S04]  /*3300*/  FFMA R5, R21, R21, R2 ;  /* 0x0000001515057223 */ /* 0x000fc80000000002 */
[----:B------:R-:W-:-:S05]  /*3310*/  FADD R2, R10, R5 ;  /* 0x000000050a027221 */ /* 0x000fca0000000000 */
[----:B------:R-:W-:-:S03]  /*3320*/  R2UR UR5, R2 ;  /* 0x00000000020572ca */ /* 0x000fc600000e0000 */
[----:B------:R-:W-:Y:S01]  /*3330*/  MOV R4, UR4 ;  /* 0x0000000400047c02 */ /* 0x000fe20008000f00 */
[----:B------:R-:W-:-:S04]  /*3340*/  FADD R2, -R9, UR4 ;  /* 0x0000000409027e21 */ /* 0x000fc80008000100 */
[----:B------:R1:W-:Y:S01]  /*3350*/  STL [R1], R4 ;  /* 0x0000000401007387 */ /* 0x0003e20000100800 */
[----:B------:R-:W-:-:S04]  /*3360*/  FADD R2, -R8, R2 ;  /* 0x0000000208027221 */ /* 0x000fc80000000100 */
[----:B------:R-:W-:-:S04]  /*3370*/  FADD R3, -R10, UR5 ;  /* 0x000000050a037e21 */ /* 0x000fc80008000100 */
[----:B------:R-:W-:Y:S01]  /*3380*/  FADD R3, -R5, R3 ;  /* 0x0000000305037221 */ /* 0x000fe20000000100 */
[----:B-1----:R-:W-:Y:S06]  /*3390*/  @!P0 BRA `(.L_x_218) ;  /* 0x0000000c00448947 */ /* 0x002fec0003800000 */
[----:B------:R-:W-:Y:S01]  /*33a0*/  PRMT R24, RZ, 0x7610, R24 ;  /* 0x00007610ff187816 */ /* 0x000fe20000000018 */
[----:B------:R-:W-:Y:S01]  /*33b0*/  UMOV UR6, URZ ;  /* 0x000000ff00067c82 */ /* 0x000fe20008000000 */
[----:B------:R-:W-:-:S07]  /*33c0*/  PRMT R23, RZ, 0x7610, R23 ;  /* 0x00007610ff177816 */ /* 0x000fce0000000017 */
.L_x_224:
[----:B------:R-:W-:Y:S01]  /*33d0*/  UIADD3 UR7, UPT, UPT, UR6, 0x1, URZ ;  /* 0x0000000106077890 */ /* 0x000fe2000fffe0ff */
[----:B------:R-:W-:Y:S01]  /*33e0*/  HFMA2 R22, -RZ, RZ, 0, 0 ;  /* 0x00000000ff167431 */ /* 0x000fe200000001ff */
[----:B------:R-:W-:Y:S01]  /*33f0*/  CS2R R14, SRZ ;  /* 0x00000000000e7805 */ /* 0x000fe2000001ff00 */
[----:B------:R-:W-:Y:S02]  /*3400*/  UIADD3 UR18, UPT, UPT, UR6, 0x2, URZ ;  /* 0x0000000206127890 */ /* 0x000fe4000fffe0ff */
[----:B------:R-:W-:Y:S02]  /*3410*/  UISETP.GE.U32.AND UP0, UPT, UR7, 0xf, UPT ;  /* 0x0000000f0700788c */ /* 0x000fe4000bf06070 */
[----:B------:R-:W-:Y:S02]  /*3420*/  USHF.L.U32 UR19, UR7, 0x5, URZ ;  /* 0x0000000507137899 */ /* 0x000fe400080006ff */
[----:B------:R-:W-:-:S05]  /*3430*/  UMOV UR6, UR7 ;  /* 0x0000000700067c82 */ /* 0x000fca0008000000 */
[----:B-1----:R-:W-:Y:S05]  /*3440*/  BRA.U !UP0, `(.L_x_219) ;  /* 0x0000000508587547 */ /* 0x002fea000b800000 */
[----:B------:R-:W-:Y:S01]  /*3450*/  ULOP3.LUT UR7, UR18, 0xfffffff0, URZ, 0xc0, !UPT ;  /* 0xfffffff012077892 */ /* 0x000fe2000f8ec0ff */
[----:B------:R-:W-:-:S05]  /*3460*/  IMAD.MOV.U32 R15, RZ, RZ, RZ ;  /* 0x000000ffff0f7224 */ /* 0x000fca00078e00ff */
[----:B------:R-:W-:Y:S01]  /*3470*/  MOV R22, UR7 ;  /* 0x0000000700167c02 */ /* 0x000fe20008000f00 */
[----:B------:R-:W-:-:S06]  /*3480*/  UMOV UR7, URZ ;  /* 0x000000ff00077c82 */ /* 0x000fcc0008000000 */
.L_x_220:
[----:B------:R-:W-:-:S04]  /*3490*/  MOV R12, UR7 ;  /* 0x00000007000c7c02 */ /* 0x000fc80008000f00 */
[----:B------:R-:W-:-:S05]  /*34a0*/  LEA R12, R12, R1, 0x2 ;  /* 0x000000010c0c7211 */ /* 0x000fca00078e10ff */
[----:B------:R-:W2:Y:S01]  /*34b0*/  LDL.128 R8, [R12+0x20] ;  /* 0x000020000c087983 */ /* 0x000ea20000100c00 */
[----:B------:R-:W-:-:S03]  /*34c0*/  ULEA UR8, UR7, UR19, 0x2 ;  /* 0x0000001307087291 */ /* 0x000fc6000f8e10ff */
[----:B------:R-:W3:Y:S09]  /*34d0*/  LDL.128 R4, [R12+0x30] ;  /* 0x000030000c047983 */ /* 0x000ef20000100c00 */
[----:B------:R-:W2:Y:S01]  /*34e0*/  LDCU.64 UR14, c[0x3][UR8] ;  /* 0x00c00000080e77ac */ /* 0x000ea20008000a00 */
[----:B------:R-:W1:Y:S01]  /*34f0*/  LDCU.64 UR16, c[0x3][UR8+0x8] ;  /* 0x00c00100081077ac */ /* 0x000e620008000a00 */
[----:B--2---:R-:W-:-:S04]  /*3500*/  FFMA R14, R8, UR14, -R14 ;  /* 0x0000000e080e7c23 */ /* 0x004fc8000800080e */
        /* <DEDUP_REMOVED lines=12> */
[----:B------:R-:W-:Y:S01]  /*35d0*/  FFMA R14, R11, UR17, -R14 ;  /* 0x000000110b0e7c23 */ /* 0x000fe2000800080e */
[----:B------:R-:W1:Y:S01]  /*35e0*/  LDCU.64 UR16, c[0x3][UR8+0x28] ;  /* 0x00c00500081077ac */ /* 0x000e620008000a00 */
[----:B------:R-:W2:Y:S02]  /*35f0*/  LDL.128 R8, [R12+0x40] ;  /* 0x000040000c087983 */ /* 0x000ea40000100c00 */
[----:B------:R-:W-:-:S04]  /*3600*/  FADD R28, R13, R14 ;  /* 0x0000000e0d1c7221 */ /* 0x000fc80000000000 */
[----:B------:R-:W-:-:S04]  /*3610*/  FADD R25, -R13, R28 ;  /* 0x0000001c0d197221 */ /* 0x000fc80000000100 */
[----:B------:R-:W-:Y:S02]  /*3620*/  FADD R25, -R14, R25 ;  /* 0x000000190e197221 */ /* 0x000fe40000000100 */
[----:B------:R-:W4:Y:S01]  /*3630*/  LDL.128 R12, [R12+0x50] ;  /* 0x000050000c0c7983 */ /* 0x000f220000100c00 */
[----:B------:R-:W-:Y:S01]  /*3640*/  UIADD3 UR7, UPT, UPT, UR7, 0x10, URZ ;  /* 0x0000001007077890 */ /* 0x000fe2000fffe0ff */
[----:B---3--:R-:W-:-:S04]  /*3650*/  FFMA R29, R4, UR14, -R25 ;  /* 0x0000000e041d7c23 */ /* 0x008fc80008000819 */
[----:B------:R-:W-:Y:S01]  /*3660*/  FADD R25, R28, R29 ;  /* 0x0000001d1c197221 */ /* 0x000fe20000000000 */
[----:B------:R-:W-:-:S03]  /*3670*/  ISETP.NE.AND P0, PT, R22, UR7, PT ;  /* 0x0000000716007c0c */ /* 0x000fc6000bf05270 */
        /* <DEDUP_REMOVED lines=12> */
[----:B------:R-:W2:Y:S03]  /*3740*/  LDCU.64 UR14, c[0x3][UR8+0x20] ;  /* 0x00c00400080e77ac */ /* 0x000ea60008000a00 */
[----:B------:R-:W-:-:S04]  /*3750*/  FADD R4, R5, R6 ;  /* 0x0000000605047221 */ /* 0x000fc80000000000 */
[----:B------:R-:W-:-:S04]  /*3760*/  FADD R5, -R5, R4 ;  /* 0x0000000405057221 */ /* 0x000fc80000000100 */
[----:B------:R-:W-:-:S04]  /*3770*/  FADD R5, -R6, R5 ;  /* 0x0000000506057221 */ /* 0x000fc80000000100 */
[----:B--2---:R-:W-:-:S04]  /*3780*/  FFMA R5, R8, UR14, -R5 ;  /* 0x0000000e08057c23 */ /* 0x004fc80008000805 */
[----:B------:R-:W-:-:S04]  /*3790*/  FADD R7, R4, R5 ;  /* 0x0000000504077221 */ /* 0x000fc80000000000 */
[----:B------:R-:W-:-:S04]  /*37a0*/  FADD R4, -R4, R7 ;  /* 0x0000000704047221 */ /* 0x000fc80000000100 */
[----:B------:R-:W-:-:S04]  /*37b0*/  FADD R4, -R5, R4 ;  /* 0x0000000405047221 */ /* 0x000fc80000000100 */
[----:B------:R-:W-:Y:S01]  /*37c0*/  FFMA R4, R9, UR15, -R4 ;  /* 0x0000000f09047c23 */ /* 0x000fe20008000804 */
[----:B------:R-:W4:Y:S03]  /*37d0*/  LDCU.64 UR14, c[0x3][UR8+0x30] ;  /* 0x00c00600080e77ac */ /* 0x000f260008000a00 */
[C---:B------:R-:W-:Y:S01]  /*37e0*/  FADD R6, R7.reuse, R4 ;  /* 0x0000000407067221 */ /* 0x040fe20000000000 */
[----:B------:R-:W2:Y:S03]  /*37f0*/  LDCU.64 UR8, c[0x3][UR8+0x38] ;  /* 0x00c00700080877ac */ /* 0x000ea60008000a00 */
        /* <DEDUP_REMOVED lines=18> */
[----:B--2---:R-:W-:-:S04]  /*3920*/  FFMA R7, R14, UR8, -R7 ;  /* 0x000000080e077c23 */ /* 0x004fc80008000807 */
[----:B------:R-:W-:-:S04]  /*3930*/  FADD R4, R6, R7 ;  /* 0x0000000706047221 */ /* 0x000fc80000000000 */
[----:B------:R-:W-:-:S04]  /*3940*/  FADD R6, -R6, R4 ;  /* 0x0000000406067221 */ /* 0x000fc80000000100 */
[----:B------:R-:W-:-:S04]  /*3950*/  FADD R6, -R7, R6 ;  /* 0x0000000607067221 */ /* 0x000fc80000000100 */
[----:B------:R-:W-:-:S04]  /*3960*/  FFMA R5, R15, UR9, -R6 ;  /* 0x000000090f057c23 */ /* 0x000fc80008000806 */
[----:B------:R-:W-:-:S04]  /*3970*/  FADD R15, R4, R5 ;  /* 0x00000005040f7221 */ /* 0x000fc80000000000 */
[----:B------:R-:W-:-:S04]  /*3980*/  FADD R4, -R4, R15 ;  /* 0x0000000f04047221 */ /* 0x000fc80000000100 */
[----:B------:R-:W-:Y:S01]  /*3990*/  FADD R14, -R5, R4 ;  /* 0x00000004050e7221 */ /* 0x000fe20000000100 */
[----:B------:R-:W-:Y:S06]  /*39a0*/  @P0 BRA `(.L_x_220) ;  /* 0xfffffff800b80947 */ /* 0x000fec000383ffff */
.L_x_219:
[----:B------:R-:W-:-:S09]  /*39b0*/  ULOP3.LUT UP0, URZ, UR18, 0xf, URZ, 0xc0, !UPT ;  /* 0x0000000f12ff7892 */ /* 0x000fd2000f80c0ff */
[----:B------:R-:W-:Y:S05]  /*39c0*/  BRA.U !UP0, `(.L_x_221) ;  /* 0x0000000508907547 */ /* 0x000fea000b800000 */
[----:B------:R-:W-:-:S04]  /*39d0*/  IADD3 R4, PT, PT, R23, 0x2, RZ ;  /* 0x0000000217047810 */ /* 0x000fc80007ffe0ff */
[----:B------:R-:W-:-:S04]  /*39e0*/  LOP3.LUT R4, R4, 0xf, RZ, 0xc0, !PT ;  /* 0x0000000f04047812 */ /* 0x000fc800078ec0ff */
[C---:B------:R-:W-:Y:S02]  /*39f0*/  IADD3 R5, PT, PT, R4.reuse, -0x1, RZ ;  /* 0xffffffff04057810 */ /* 0x040fe40007ffe0ff */
[----:B------:R-:W-:Y:S02]  /*3a00*/  LOP3.LUT P1, RZ, R4, 0x7, RZ, 0xc0, !PT ;  /* 0x0000000704ff7812 */ /* 0x000fe4000782c0ff */
[----:B------:R-:W-:-:S13]  /*3a10*/  ISETP.GE.U32.AND P0, PT, R5, 0x7, PT ;  /* 0x000000070500780c */ /* 0x000fda0003f06070 */
[----:B------:R-:W-:Y:S05]  /*3a20*/  @!P0 BRA `(.L_x_222) ;  /* 0x0000000000a48947 */ /* 0x000fea0003800000 */
[----:B------:R-:W-:-:S05]  /*3a30*/  LEA R28, R22, R1, 0x2 ;  /* 0x00000001161c7211 */ /* 0x000fca00078e10ff */
[----:B------:R-:W2:Y:S04]  /*3a40*/  LDL.128 R4, [R28+0x20] ;  /* 0x000020001c047983 */ /* 0x000ea80000100c00 */
[----:B------:R-:W3:Y:S01]  /*3a50*/  LDL.128 R8, [R28+0x30] ;  /* 0x000030001c087983 */ /* 0x000ee20000100c00 */
[C---:B------:R-:W-:Y:S02]  /*3a60*/  LEA R25, R22.reuse, UR19, 0x2 ;  /* 0x0000001316197c11 */ /* 0x040fe4000f8e10ff */
[----:B------:R-:W-:Y:S02]  /*3a70*/  IADD3 R22, PT, PT, R22, 0x8, RZ ;  /* 0x0000000816167810 */ /* 0x000fe40007ffe0ff */
[----:B------:R-:W2:Y:S02]  /*3a80*/  LDC.64 R12, c[0x3][R25] ;  /* 0x00c00000190c7b82 */ /* 0x000ea40000000a00 */
[----:B--2---:R-:W-:-:S04]  /*3a90*/  FFMA R12, R12, R4, -R14 ;  /* 0x000000040c0c7223 */ /* 0x004fc8000000080e */
[----:B------:R-:W-:-:S04]  /*3aa0*/  FADD R4, R15, R12 ;  /* 0x0000000c0f047221 */ /* 0x000fc80000000000 */
[----:B------:R-:W-:-:S04]  /*3ab0*/  FADD R15, -R15, R4 ;  /* 0x000000040f0f7221 */ /* 0x000fc80000000100 */
[----:B------:R-:W-:-:S04]  /*3ac0*/  FADD R12, -R12, R15 ;  /* 0x0000000f0c0c7221 */ /* 0x000fc80000000100 */
        /* <DEDUP_REMOVED lines=9> */
[----:B------:R-:W3:Y:S02]  /*3b60*/  LDC.64 R12, c[0x3][R25+0x10] ;  /* 0x00c00400190c7b82 */ /* 0x000ee40000000a00 */
[----:B------:R-:W-:-:S04]  /*3b70*/  FFMA R5, R5, R7, -R6 ;  /* 0x0000000705057223 */ /* 0x000fc80000000806 */
[----:B------:R-:W-:-:S04]  /*3b80*/  FADD R7, R4, R5 ;  /* 0x0000000504077221 */ /* 0x000fc80000000000 */
[----:B------:R-:W-:-:S04]  /*3b90*/  FADD R4, -R4, R7 ;  /* 0x0000000704047221 */ /* 0x000fc80000000100 */
[----:B------:R-:W-:-:S04]  /*3ba0*/  FADD R5, -R5, R4 ;  /* 0x0000000405057221 */ /* 0x000fc80000000100 */
[----:B---3--:R-:W-:Y:S02]  /*3bb0*/  FFMA R8, R12, R8, -R5 ;  /* 0x000000080c087223 */ /* 0x008fe40000000805 */
[----:B------:R-:W1:Y:S02]  /*3bc0*/  LDC.64 R4, c[0x3][R25+0x18] ;  /* 0x00c0060019047b82 */ /* 0x000e640000000a00 */
        /* <DEDUP_REMOVED lines=15> */
.L_x_222:
[----:B------:R-:W-:Y:S05]  /*3cc0*/  @!P1 BRA `(.L_x_221) ;  /* 0x0000000000d09947 */ /* 0x000fea0003800000 */
[----:B------:R-:W-:-:S04]  /*3cd0*/  IADD3 R4, PT, PT, R24, 0x2, RZ ;  /* 0x0000000218047810 */ /* 0x000fc80007ffe0ff */
[----:B------:R-:W-:-:S04]  /*3ce0*/  LOP3.LUT R4, R4, 0xffff, RZ, 0xc0, !PT ;  /* 0x0000ffff04047812 */ /* 0x000fc800078ec0ff */
[C---:B------:R-:W-:Y:S02]  /*3cf0*/  LOP3.LUT R5, R4.reuse, 0x7, RZ, 0xc0, !PT ;  /* 0x0000000704057812 */ /* 0x040fe400078ec0ff */
[----:B------:R-:W-:-:S03]  /*3d00*/  LOP3.LUT R12, R4, 0x3, RZ, 0xc0, !PT ;  /* 0x00000003040c7812 */ /* 0x000fc600078ec0ff */
[----:B------:R-:W-:Y:S01]  /*3d10*/  VIADD R5, R5, 0xffffffff ;  /* 0xffffffff05057836 */ /* 0x000fe20000000000 */
[----:B------:R-:W-:-:S04]  /*3d20*/  ISETP.NE.AND P1, PT, R12, RZ, PT ;  /* 0x000000ff0c00720c */ /* 0x000fc80003f25270 */
[----:B------:R-:W-:-:S13]  /*3d30*/  ISETP.GE.U32.AND P0, PT, R5, 0x3, PT ;  /* 0x000000030500780c */ /* 0x000fda0003f06070 */
[----:B------:R-:W-:Y:S05]  /*3d40*/  @!P0 BRA `(.L_x_223) ;  /* 0x0000000000588947 */ /* 0x000fea0003800000 */
[----:B------:R-:W-:-:S06]  /*3d50*/  LEA R5, R22, R1, 0x2 ;  /* 0x0000000116057211 */ /* 0x000fcc00078e10ff */
[----:B------:R-:W2:Y:S01]  /*3d60*/  LDL.128 R4, [R5+0x20] ;  /* 0x0000200005047983 */ /* 0x000ea20000100c00 */
[C---:B------:R-:W-:Y:S02]  /*3d70*/  LEA R13, R22.reuse, UR19, 0x2 ;  /* 0x00000013160d7c11 */ /* 0x040fe4000f8e10ff */
        /* <DEDUP_REMOVED lines=19> */
.L_x_223:
[----:B------:R-:W-:Y:S05]  /*3eb0*/  @!P1 BRA `(.L_x_221) ;  /* 0x0000000000549947 */ /* 0x000fea0003800000 */
[----:B------:R-:W-:-:S05]  /*3ec0*/  LEA R8, R22, R1, 0x2 ;  /* 0x0000000116087211 */ /* 0x000fca00078e10ff */
[----:B------:R-:W2:Y:S01]  /*3ed0*/  LDL.64 R4, [R8+0x20] ;  /* 0x0000200008047983 */ /* 0x000ea20000100a00 */
[----:B------:R-:W-:Y:S02]  /*3ee0*/  LEA R22, R22, UR19, 0x2 ;  /* 0x0000001316167c11 */ /* 0x000fe4000f8e10ff */
        /* <DEDUP_REMOVED lines=18> */
.L_x_221:
[----:B------:R-:W-:-:S04]  /*4010*/  MOV R4, UR6 ;  /* 0x0000000600047c02 */ /* 0x000fc80008000f00 */
[----:B------:R-:W-:-:S05]  /*4020*/  LEA R5, R4, R1, 0x2 ;  /* 0x0000000104057211 */ /* 0x000fca00078e10ff */
[----:B------:R-:W2:Y:S01]  /*4030*/  LDL R4, [R5+0x60] ;  /* 0x0000600005047983 */ /* 0x000ea20000100800 */
[----:B------:R-:W-:Y:S01]  /*4040*/  IADD3 R6, PT, PT, R17, 0x1, RZ ;  /* 0x0000000111067810 */ /* 0x000fe20007ffe0ff */
[----:B------:R-:W-:Y:S01]  /*4050*/  VIADD R24, R24, 0x1 ;  /* 0x0000000118187836 */ /* 0x000fe20000000000 */
[----:B------:R-:W-:Y:S02]  /*4060*/  IADD3 R23, PT, PT, R23, 0x1, RZ ;  /* 0x0000000117177810 */ /* 0x000fe40007ffe0ff */
[----:B------:R-:W-:Y:S01]  /*4070*/  ISETP.NE.AND P0, PT, R6, UR18, PT ;  /* 0x0000001206007c0c */ /* 0x000fe2000bf05270 */
[----:B--2---:R-:W-:-:S05]  /*4080*/  FFMA R4, R21, R4, R15 ;  /* 0x0000000415047223 */ /* 0x004fca000000000f */
[----:B------:R1:W-:Y:S07]  /*4090*/  STL [R5], R4 ;  /* 0x0000000405007387 */ /* 0x0003ee0000100800 */
[----:B------:R-:W-:Y:S05]  /*40a0*/  @P0 BRA `(.L_x_224) ;  /* 0xfffffff000c80947 */ /* 0x000fea000383ffff */
.L_x_218:
[C---:B------:R-:W-:Y:S02]  /*40b0*/  ISETP.GE.AND P0, PT, R17.reuse, RZ, PT ;  /* 0x000000ff1100720c */ /* 0x040fe40003f06270 */
[----:B------:R-:W-:-:S11]  /*40c0*/  IADD3 R14, PT, PT, R17, 0x1, RZ ;  /* 0x00000001110e7810 */ /* 0x000fd60007ffe0ff */
[----:B------:R-:W-:Y:S05]  /*40d0*/  @!P0 BRA `(.L_x_225) ;  /* 0x0000000800108947 */ /* 0x000fea0003800000 */
[----:B------:R-:W-:-:S07]  /*40e0*/  HFMA2 R13, -RZ, RZ, 0, 0 ;  /* 0x00000000ff0d7431 */ /* 0x000fce00000001ff */
.L_x_230:
[----:B------:R-:W2:Y:S01]  /*40f0*/  LDC R12, c[0x0][0x3ac] ;  /* 0x0000eb00ff0c7b82 */ /* 0x000ea20000000800 */
[----:B------:R-:W-:Y:S02]  /*4100*/  ISETP.GE.U32.AND P0, PT, R17, 0x7, PT ;  /* 0x000000071100780c */ /* 0x000fe40003f06070 */
[----:B------:R-:W-:Y:S02]  /*4110*/  CS2R R8, SRZ ;  /* 0x0000000000087805 */ /* 0x000fe4000001ff00 */
[----:B------:R-:W-:Y:S01]  /*4120*/  MOV R10, RZ ;  /* 0x000000ff000a7202 */ /* 0x000fe20000000f00 */
[----:B--2---:R-:W-:-:S05]  /*4130*/  IMAD R12, R13, R12, RZ ;  /* 0x0000000c0d0c7224 */ /* 0x004fca00078e02ff */
[----:B------:R-:W-:-:S03]  /*4140*/  SHF.R.S32.HI R15, RZ, 0x1f, R12 ;  /* 0x0000001fff0f7819 */ /* 0x000fc6000001140c */
[----:B------:R-:W-:Y:S05]  /*4150*/  @!P0 BRA `(.L_x_226) ;  /* 0x0000000000d48947 */ /* 0x000fea0003800000 */
[----:B------:R-:W-:Y:S01]  /*4160*/  HFMA2 R21, -RZ, RZ, 0, 0 ;  /* 0x00000000ff157431 */ /* 0x000fe200000001ff */
[----:B------:R-:W-:-:S07]  /*4170*/  MOV R8, RZ ;  /* 0x000000ff00087202 */ /* 0x000fce0000000f00 */
.L_x_227:
[----:B-1----:R-:W-:Y:S02]  /*4180*/  IADD3 R5, P0, PT, R12, R21, RZ ;  /* 0x000000150c057210 */ /* 0x002fe40007f1e0ff */
[----:B------:R-:W-:Y:S02]  /*4190*/  LEA R10, R21, R1, 0x2 ;  /* 0x00000001150a7211 */ /* 0x000fe400078e10ff */
[----:B------:R-:W-:Y:S02]  /*41a0*/  IADD3.X R4, PT, PT, RZ, R15, RZ, P0, !PT ;  /* 0x0000000fff047210 */ /* 0x000fe400007fe4ff */
[----:B------:R-:W-:-:S04]  /*41b0*/  LEA R28, P0, R5, R26, 0x2 ;  /* 0x0000001a051c7211 */ /* 0x000fc800078010ff */
[----:B------:R-:W-:Y:S02]  /*41c0*/  LEA.HI.X R29, R5, R27, R4, 0x2, P0 ;  /* 0x0000001b051d7211 */ /* 0x000fe400000f1404 */
[----:B------:R-:W2:Y:S04]  /*41d0*/  LDL.128 R4, [R10] ;  /* 0x000000000a047983 */ /* 0x000ea80000100c00 */
[----:B------:R-:W2:Y:S04]  /*41e0*/  LDG.E.CONSTANT R24, desc[UR10][R28.64] ;  /* 0x0000000a1c187981 */ /* 0x000ea8000c1e9900 */
[----:B------:R-:W3:Y:S01]  /*41f0*/  LDG.E.CONSTANT R22, desc[UR10][R28.64+0x4] ;  /* 0x0000040a1c167981 */ /* 0x000ee2000c1e9900 */
[----:B--2---:R-:W-:-:S03]  /*4200*/  FFMA R11, R24, R4, -R9 ;  /* 0x00000004180b7223 */ /* 0x004fc60000000809 */
[----:B------:R-:W2:Y:S01]  /*4210*/  LDG.E.CONSTANT R4, desc[UR10][R28.64+0x8] ;  /* 0x0000080a1c047981 */ /* 0x000ea2000c1e9900 */
[----:B------:R-:W-:-:S03]  /*4220*/  FADD R9, R11, R8 ;  /* 0x000000080b097221 */ /* 0x000fc60000000000 */
[----:B------:R-:W4:Y:S01]  /*4230*/  LDG.E.CONSTANT R24, desc[UR10][R28.64+0x10] ;  /* 0x0000100a1c187981 */ /* 0x000f22000c1e9900 */
[----:B------:R-:W-:-:S04]  /*4240*/  FADD R8, R9, -R8 ;  /* 0x8000000809087221 */ /* 0x000fc80000000000 */
[----:B------:R-:W-:-:S04]  /*4250*/  FADD R8, -R11, R8 ;  /* 0x000000080b087221 */ /* 0x000fc80000000100 */
[----:B---3--:R-:W-:Y:S02]  /*4260*/  FFMA R8, R5, R22, -R8 ;  /* 0x0000001605087223 */ /* 0x008fe40000000808 */
[----:B------:R-:W3:Y:S02]  /*4270*/  LDG.E.CONSTANT R5, desc[UR10][R28.64+0xc] ;  /* 0x00000c0a1c057981 */ /* 0x000ee4000c1e9900 */
[----:B------:R-:W-:-:S04]  /*4280*/  FADD R22, R9, R8 ;  /* 0x0000000809167221 */ /* 0x000fc80000000000 */
[----:B------:R-:W-:-:S04]  /*4290*/  FADD R23, -R9, R22 ;  /* 0x0000001609177221 */ /* 0x000fc80000000100 */
[----:B------:R-:W-:Y:S02]  /*42a0*/  FADD R23, -R8, R23 ;  /* 0x0000001708177221 */ /* 0x000fe40000000100 */
[----:B------:R-:W4:Y:S02]  /*42b0*/  LDL.128 R8, [R10+0x10] ;  /* 0x000010000a087983 */ /* 0x000f240000100c00 */
[----:B--2---:R-:W-:Y:S02]  /*42c0*/  FFMA R25, R6, R4, -R23 ;  /* 0x0000000406197223 */ /* 0x004fe40000000817 */
[----:B------:R-:W2:Y:S02]  /*42d0*/  LDG.E.CONSTANT R6, desc[UR10][R28.64+0x14] ;  /* 0x0000140a1c067981 */ /* 0x000ea4000c1e9900 */
        /* <DEDUP_REMOVED lines=12> */
[----:B------:R-:W-:Y:S01]  /*43a0*/  FADD R4, -R23, R4 ;  /* 0x0000000417047221 */ /* 0x000fe20000000100 */
[----:B------:R-:W-:-:S03]  /*43b0*/  IADD3 R21, PT, PT, R21, 0x8, RZ ;  /* 0x0000000815157810 */ /* 0x000fc60007ffe0ff */
[----:B--2---:R-:W-:-:S04]  /*43c0*/  FFMA R4, R9, R6, -R4 ;  /* 0x0000000609047223 */ /* 0x004fc80000000804 */
[----:B------:R-:W-:-:S04]  /*43d0*/  FADD R6, R7, R4 ;  /* 0x0000000407067221 */ /* 0x000fc80000000000 */
[----:B------:R-:W-:-:S04]  /*43e0*/  FADD R7, -R7, R6 ;  /* 0x0000000607077221 */ /* 0x000fc80000000100 */
[----:B------:R-:W-:-:S04]  /*43f0*/  FADD R7, -R4, R7 ;  /* 0x0000000704077221 */ /* 0x000fc80000000100 */
[----:B---3--:R-:W-:-:S04]  /*4400*/  FFMA R5, R10, R5, -R7 ;  /* 0x000000050a057223 */ /* 0x008fc80000000807 */
[----:B------:R-:W-:Y:S01]  /*4410*/  FADD R7, R6, R5 ;  /* 0x0000000506077221 */ /* 0x000fe20000000000 */
[----:B------:R-:W-:-:S03]  /*4420*/  LOP3.LUT R10, R14, 0xfffffff8, RZ, 0xc0, !PT ;  /* 0xfffffff80e0a7812 */ /* 0x000fc600078ec0ff */
        /* <DEDUP_REMOVED lines=8> */
.L_x_226:
[----:B-1----:R-:W-:-:S04]  /*44b0*/  LOP3.LUT R4, R14, 0x7, RZ, 0xc0, !PT ;  /* 0x000000070e047812 */ /* 0x002fc800078ec0ff */
[----:B------:R-:W-:-:S13]  /*44c0*/  ISETP.NE.AND P0, PT, R4, RZ, PT ;  /* 0x000000ff0400720c */ /* 0x000fda0003f05270 */
[----:B------:R-:W-:Y:S05]  /*44d0*/  @!P0 BRA `(.L_x_228) ;  /* 0x0000000000fc8947 */ /* 0x000fea0003800000 */
[----:B------:R-:W-:Y:S01]  /*44e0*/  VIADD R4, R4, 0xffffffff ;  /* 0xffffffff04047836 */ /* 0x000fe20000000000 */
[----:B------:R-:W-:-:S04]  /*44f0*/  LOP3.LUT R5, R14, 0x3, RZ, 0xc0, !PT ;  /* 0x000000030e057812 */ /* 0x000fc800078ec0ff */
        /* <DEDUP_REMOVED lines=8> */
[----:B------:R-:W2:Y:S04]  /*4580*/  LDL.64 R4, [R21] ;  /* 0x0000000015047983 */ /* 0x000ea80000100a00 */
[----:B------:R-:W2:Y:S04]  /*4590*/  LDG.E.CONSTANT R28, desc[UR10][R6.64] ;  /* 0x0000000a061c7981 */ /* 0x000ea8000c1e9900 */
[----:B------:R-:W3:Y:S04]  /*45a0*/  LDG.E.CONSTANT R22, desc[UR10][R6.64+0x4] ;  /* 0x0000040a06167981 */ /* 0x000ee8000c1e9900 */
[----:B------:R-:W4:Y:S04]  /*45b0*/  LDG.E.CONSTANT R11, desc[UR10][R6.64+0x8] ;  /* 0x0000080a060b7981 */ /* 0x000f28000c1e9900 */
[----:B------:R-:W5:Y:S04]  /*45c0*/  LDG.E.CONSTANT R24, desc[UR10][R6.64+0xc] ;  /* 0x00000c0a06187981 */ /* 0x000f68000c1e9900 */
[----:B------:R-:W4:Y:S01]  /*45d0*/  LDL.64 R6, [R21+0x8] ;  /* 0x0000080015067983 */ /* 0x000f220000100a00 */
        /* <DEDUP_REMOVED lines=17> */
.L_x_229:
[----:B------:R-:W-:Y:S05]  /*46f0*/  @!P1 BRA `(.L_x_228) ;  /* 0x0000000000749947 */ /* 0x000fea0003800000 */
[C---:B------:R-:W-:Y:S02]  /*4700*/  LOP3.LUT P0, RZ, R17.reuse, 0x3, RZ, 0xc0, !PT ;  /* 0x0000000311ff7812 */ /* 0x040fe4000780c0ff */
[----:B------:R-:W-:-:S11]  /*4710*/  LOP3.LUT R11, R17, 0x1, RZ, 0xc0, !PT ;  /* 0x00000001110b7812 */ /* 0x000fd600078ec0ff */
[----:B------:R-:W-:Y:S02]  /*4720*/  @P0 IADD3 R5, P1, PT, R12, R10, RZ ;  /* 0x0000000a0c050210 */ /* 0x000fe40007f3e0ff */
[----:B------:R-:W-:Y:S02]  /*4730*/  @P0 LEA R21, R10, R1, 0x2 ;  /* 0x000000010a150211 */ /* 0x000fe400078e10ff */
[----:B------:R-:W-:Y:S02]  /*4740*/  @P0 IADD3.X R4, PT, PT, RZ, R15, RZ, P1, !PT ;  /* 0x0000000fff040210 */ /* 0x000fe40000ffe4ff */
[----:B------:R-:W-:-:S04]  /*4750*/  @P0 LEA R6, P1, R5, R26, 0x2 ;  /* 0x0000001a05060211 */ /* 0x000fc800078210ff */
[----:B------:R-:W-:Y:S02]  /*4760*/  @P0 LEA.HI.X R7, R5, R27, R4, 0x2, P1 ;  /* 0x0000001b05070211 */ /* 0x000fe400008f1404 */
[----:B------:R-:W2:Y:S04]  /*4770*/  @P0 LDL.64 R4, [R21] ;  /* 0x0000000015040983 */ /* 0x000ea80000100a00 */
[----:B------:R-:W2:Y:S01]  /*4780*/  @P0 LDG.E.CONSTANT R24, desc[UR10][R6.64] ;  /* 0x0000000a06180981 */ /* 0x000ea2000c1e9900 */
[----:B------:R-:W-:Y:S02]  /*4790*/  ISETP.NE.U32.AND P1, PT, R11, 0x1, PT ;  /* 0x000000010b00780c */ /* 0x000fe40003f25070 */
[----:B------:R-:W-:Y:S01]  /*47a0*/  @P0 IADD3 R10, PT, PT, R10, 0x2, RZ ;  /* 0x000000020a0a0810 */ /* 0x000fe20007ffe0ff */
[----:B------:R-:W3:Y:S10]  /*47b0*/  @P0 LDG.E.CONSTANT R28, desc[UR10][R6.64+0x4] ;  /* 0x0000040a061c0981 */ /* 0x000ef4000c1e9900 */
[----:B------:R-:W-:-:S02]  /*47c0*/  @P1 IADD3 R11, P2, PT, R12, R10, RZ ;  /* 0x0000000a0c0b1210 */ /* 0x000fc40007f5e0ff */
[----:B------:R-:W-:Y:S02]  /*47d0*/  @P1 LEA R10, R10, R1, 0x2 ;  /* 0x000000010a0a1211 */ /* 0x000fe400078e10ff */
[----:B------:R-:W-:Y:S02]  /*47e0*/  @P1 IADD3.X R15, PT, PT, RZ, R15, RZ, P2, !PT ;  /* 0x0000000fff0f1210 */ /* 0x000fe400017fe4ff */
[C---:B------:R-:W-:Y:S02]  /*47f0*/  @P1 LEA R22, P2, R11.reuse, R26, 0x2 ;  /* 0x0000001a0b161211 */ /* 0x040fe400078410ff */
[----:B------:R-:W4:Y:S02]  /*4800*/  @P1 LDL R10, [R10] ;  /* 0x000000000a0a1983 */ /* 0x000f240000100800 */
        /* <DEDUP_REMOVED lines=12> */
.L_x_228:
[C---:B------:R-:W-:Y:S02]  /*48d0*/  LEA R5, R13.reuse, UR13, 0x2 ;  /* 0x0000000d0d057c11 */ /* 0x040fe4000f8e10ff */
[C---:B------:R-:W-:Y:S01]  /*48e0*/  ISETP.NE.AND P0, PT, R13.reuse, R17, PT ;  /* 0x000000110d00720c */ /* 0x040fe20003f05270 */
[----:B------:R-:W-:Y:S02]  /*48f0*/  VIADD R13, R13, 0x1 ;  /* 0x000000010d0d7836 */ /* 0x000fe40000000000 */
[----:B------:R2:W-:Y:S10]  /*4900*/  STL [R5], R8 ;  /* 0x0000000805007387 */ /* 0x0005f40000100800 */
[----:B--2---:R-:W-:Y:S05]  /*4910*/  @P0 BRA `(.L_x_230) ;  /* 0xfffffff400f40947 */ /* 0x004fea000383ffff */
.L_x_225:
[----:B------:R-:W-:Y:S02]  /*4920*/  ISETP.GE.AND P0, PT, R17, RZ, PT ;  /* 0x000000ff1100720c */ /* 0x000fe40003f06270 */
[----:B------:R-:W-:-:S11]  /*4930*/  MOV R9, RZ ;  /* 0x000000ff00097202 */ /* 0x000fd60000000f00 */
[----:B------:R-:W-:Y:S05]  /*4940*/  @!P0 BRA `(.L_x_231) ;  /* 0x00000008006c8947 */ /* 0x000fea0003800000 */
[----:B-1----:R-:W-:Y:S01]  /*4950*/  VIMNMX R4, PT, PT, R14, 0x1, PT ;  /* 0x000000010e047848 */ /* 0x002fe20003fe0100 */
[----:B------:R-:W-:-:S03]  /*4960*/  HFMA2 R9, -RZ, RZ, 0, 0 ;  /* 0x00000000ff097431 */ /* 0x000fc600000001ff */
[----:B------:R-:W-:Y:S02]  /*4970*/  IADD3 R7, PT, PT, -R4, R14, RZ ;  /* 0x0000000e04077210 */ /* 0x000fe40007ffe1ff */
[----:B------:R-:W-:Y:S02]  /*4980*/  IADD3 R5, PT, PT, R17, 0x2, -R4 ;  /* 0x0000000211057810 */ /* 0x000fe40007ffe804 */
[----:B------:R-:W-:Y:S02]  /*4990*/  ISETP.GE.U32.AND P0, PT, R7, 0xf, PT ;  /* 0x0000000f0700780c */ /* 0x000fe40003f06070 */
[----:B------:R-:W-:-:S04]  /*49a0*/  LOP3.LUT R6, R5, 0xf, RZ, 0xc0, !PT ;  /* 0x0000000f05067812 */ /* 0x000fc800078ec0ff */
[----:B------:R-:W-:-:S07]  /*49b0*/  ISETP.NE.AND P1, PT, R6, RZ, PT ;  /* 0x000000ff0600720c */ /* 0x000fce0003f25270 */
[----:B------:R-:W-:Y:S06]  /*49c0*/  @!P0 BRA `(.L_x_232) ;  /* 0x00000004001c8947 */ /* 0x000fec0003800000 */
[----:B------:R-:W-:Y:S01]  /*49d0*/  MOV R9, RZ ;  /* 0x000000ff00097202 */ /* 0x000fe20000000f00 */
[----:B------:R-:W-:-:S06]  /*49e0*/  UMOV UR6, URZ ;  /* 0x000000ff00067c82 */ /* 0x000fcc0008000000 */
.L_x_233:
[C---:B------:R-:W-:Y:S02]  /*49f0*/  IADD3 R7, PT, PT, R14.reuse, -0x1, RZ ;  /* 0xffffffff0e077810 */ /* 0x040fe40007ffe0ff */
[C---:B------:R-:W-:Y:S02]  /*4a00*/  IADD3 R8, PT, PT, R14.reuse, -0x2, RZ ;  /* 0xfffffffe0e087810 */ /* 0x040fe40007ffe0ff */
[----:B------:R-:W-:Y:S02]  /*4a10*/  LEA R7, R7, UR13, 0x2 ;  /* 0x0000000d07077c11 */ /* 0x000fe4000f8e10ff */
[----:B------:R-:W-:Y:S02]  /*4a20*/  IADD3 R10, PT, PT, R14, -0x3, RZ ;  /* 0xfffffffd0e0a7810 */ /* 0x000fe40007ffe0ff */
[----:B------:R-:W-:Y:S02]  /*4a30*/  LEA R12, R8, UR13, 0x2 ;  /* 0x0000000d080c7c11 */ /* 0x000fe4000f8e10ff */
[----:B------:R1:W2:Y:S01]  /*4a40*/  LDL R8, [R7] ;  /* 0x0000000007087983 */ /* 0x0002a20000100800 */
[----:B------:R-:W-:-:S02]  /*4a50*/  IADD3 R11, PT, PT, R14, -0x4, RZ ;  /* 0xfffffffc0e0b7810 */ /* 0x000fc40007ffe0ff */
[----:B------:R-:W-:Y:S01]  /*4a60*/  LEA R13, R10, UR13, 0x2 ;  /* 0x0000000d0a0d7c11 */ /* 0x000fe2000f8e10ff */
[----:B------:R-:W3:Y:S01]  /*4a70*/  LDL R12, [R12] ;  /* 0x000000000c0c7983 */ /* 0x000ee20000100800 */
[----:B------:R-:W-:Y:S01]  /*4a80*/  VIADD R10, R14, 0xfffffffb ;  /* 0xfffffffb0e0a7836 */ /* 0x000fe20000000000 */
[----:B------:R-:W-:-:S03]  /*4a90*/  LEA R15, R11, UR13, 0x2 ;  /* 0x0000000d0b0f7c11 */ /* 0x000fc6000f8e10ff */
[----:B------:R-:W4:Y:S01]  /*4aa0*/  LDL R13, [R13] ;  /* 0x000000000d0d7983 */ /* 0x000f220000100800 */
[----:B------:R-:W-:Y:S02]  /*4ab0*/  IADD3 R21, PT, PT, R14, -0x6, RZ ;  /* 0xfffffffa0e157810 */ /* 0x000fe40007ffe0ff */
[----:B------:R-:W-:Y:S01]  /*4ac0*/  LEA R11, R10, UR13, 0x2 ;  /* 0x0000000d0a0b7c11 */ /* 0x000fe2000f8e10ff */
[----:B------:R-:W5:Y:S01]  /*4ad0*/  LDL R15, [R15] ;  /* 0x000000000f0f7983 */ /* 0x000f620000100800 */
[----:B------:R-:W-:-:S04]  /*4ae0*/  LEA R10, R21, UR13, 0x2 ;  /* 0x0000000d150a7c11 */ /* 0x000fc8000f8e10ff */
[----:B------:R-:W5:Y:S04]  /*4af0*/  LDL R11, [R11] ;  /* 0x000000000b0b7983 */ /* 0x000f680000100800 */
[----:B------:R-:W5:Y:S01]  /*4b00*/  LDL R10, [R10] ;  /* 0x000000000a0a7983 */ /* 0x000f620000100800 */
[C---:B-1----:R-:W-:Y:S02]  /*4b10*/  IADD3 R7, PT, PT, R14.reuse, -0x7, RZ ;  /* 0xfffffff90e077810 */ /* 0x042fe40007ffe0ff */
[C---:B------:R-:W-:Y:S02]  /*4b20*/  IADD3 R21, PT, PT, R14.reuse, -0x8, RZ ;  /* 0xfffffff80e157810 */ /* 0x040fe40007ffe0ff */
[----:B------:R-:W-:Y:S02]  /*4b30*/  LEA R7, R7, UR13, 0x2 ;  /* 0x0000000d07077c11 */ /* 0x000fe4000f8e10ff */
[----:B------:R-:W-:-:S04]  /*4b40*/  IADD3 R22, PT, PT, R14, -0x9, RZ ;  /* 0xfffffff70e167810 */ /* 0x000fc80007ffe0ff */
[----:B------:R-:W5:Y:S01]  /*4b50*/  LDL R7, [R7] ;  /* 0x0000000007077983 */ /* 0x000f620000100800 */
[C---:B------:R-:W-:Y:S02]  /*4b60*/  IADD3 R23, PT, PT, R14.reuse, -0xc, RZ ;  /* 0xfffffff40e177810 */ /* 0x040fe40007ffe0ff */
[----:B------:R-:W-:-:S04]  /*4b70*/  IADD3 R25, PT, PT, R14, -0xd, RZ ;  /* 0xfffffff30e197810 */ /* 0x000fc80007ffe0ff */
[----:B------:R-:W-:Y:S01]  /*4b80*/  LEA R25, R25, UR13, 0x2 ;  /* 0x0000000d19197c11 */ /* 0x000fe2000f8e10ff */
[----:B--2---:R-:W-:Y:S01]  /*4b90*/  FFMA R9, R9, UR12, R8 ;  /* 0x0000000c09097c23 */ /* 0x004fe20008000008 */
[----:B------:R-:W-:-:S03]  /*4ba0*/  LEA R8, R21, UR13, 0x2 ;  /* 0x0000000d15087c11 */ /* 0x000fc6000f8e10ff */
[----:B---3--:R-:W-:Y:S01]  /*4bb0*/  FFMA R12, R9, UR12, R12 ;  /* 0x0000000c090c7c23 */ /* 0x008fe2000800000c */
[----:B------:R-:W-:Y:S02]  /*4bc0*/  LEA R9, R22, UR13, 0x2 ;  /* 0x0000000d16097c11 */ /* 0x000fe4000f8e10ff */
[----:B------:R-:W-:Y:S01]  /*4bd0*/  IADD3 R21, PT, PT, R14, -0xa, RZ ;  /* 0xfffffff60e157810 */ /* 0x000fe20007ffe0ff */
[----:B------:R-:W2:Y:S01]  /*4be0*/  LDL R8, [R8] ;  /* 0x0000000008087983 */ /* 0x000ea20000100800 */
[----:B----4-:R-:W-:Y:S01]  /*4bf0*/  FFMA R12, R12, UR12, R13 ;  /* 0x0000000c0c0c7c23 */ /* 0x010fe2000800000d */
[----:B------:R-:W-:Y:S02]  /*4c00*/  IADD3 R13, PT, PT, R14, -0xb, RZ ;  /* 0xfffffff50e0d7810 */ /* 0x000fe40007ffe0ff */
[----:B------:R-:W-:Y:S01]  /*4c10*/  LEA R21, R21, UR13, 0x2 ;  /* 0x0000000d15157c11 */ /* 0x000fe2000f8e10ff */
[----:B------:R-:W3:Y:S01]  /*4c20*/  LDL R9, [R9] ;  /* 0x0000000009097983 */ /* 0x000ee20000100800 */
[----:B-----5:R-:W-:Y:S01]  /*4c30*/  FFMA R22, R12, UR12, R15 ;  /* 0x0000000c0c167c23 */ /* 0x020fe2000800000f */
[----:B------:R-:W-:-:S02]  /*4c40*/  LEA R15, R13, UR13, 0x2 ;  /* 0x0000000d0d0f7c11 */ /* 0x000fc4000f8e10ff */
[----:B------:R-:W4:Y:S01]  /*4c50*/  LDL R12, [R21] ;  /* 0x00000000150c7983 */ /* 0x000f220000100800 */
[----:B------:R-:W-:Y:S01]  /*4c60*/  FFMA R13, R22, UR12, R11 ;  /* 0x0000000c160d7c23 */ /* 0x000fe2000800000b */
[----:B------:R-:W-:Y:S02]  /*4c70*/  LEA R22, R23, UR13, 0x2 ;  /* 0x0000000d17167c11 */ /* 0x000fe4000f8e10ff */
[----:B------:R-:W5:Y:S01]  /*4c80*/  LDL R11, [R15] ;  /* 0x000000000f0b7983 */ /* 0x000f620000100800 */
[----:B------:R-:W-:Y:S01]  /*4c90*/  FFMA R24, R13, UR12, R10 ;  /* 0x0000000c0d187c23 */ /* 0x000fe2000800000a */
[C---:B------:R-:W-:Y:S02]  /*4ca0*/  VIADD R10, R14.reuse, 0xfffffff2 ;  /* 0xfffffff20e0a7836 */ /* 0x040fe40000000000 */
[----:B------:R-:W5:Y:S01]  /*4cb0*/  LDL R22, [R22] ;  /* 0x0000000016167983 */ /* 0x000f620000100800 */
[----:B------:R-:W-:Y:S02]  /*4cc0*/  IADD3 R23, PT, PT, R14, -0xf, RZ ;  /* 0xfffffff10e177810 */ /* 0x000fe40007ffe0ff */
[----:B------:R-:W-:Y:S01]  /*4cd0*/  LEA R13, R10, UR13, 0x2 ;  /* 0x0000000d0a0d7c11 */ /* 0x000fe2000f8e10ff */
[----:B------:R-:W5:Y:S01]  /*4ce0*/  LDL R21, [R25] ;  /* 0x0000000019157983 */ /* 0x000f620000100800 */
[----:B------:R-:W-:-:S02]  /*4cf0*/  IADD3 R14, PT, PT, R14, -0x10, RZ ;  /* 0xfffffff00e0e7810 */ /* 0x000fc40007ffe0ff */
[----:B------:R-:W-:Y:S02]  /*4d00*/  LEA R23, R23, UR13, 0x2 ;  /* 0x0000000d17177c11 */ /* 0x000fe4000f8e10ff */
[----:B------:R-:W5:Y:S01]  /*4d10*/  LDL R13, [R13] ;  /* 0x000000000d0d7983 */ /* 0x000f620000100800 */
[----:B------:R-:W-:-:S03]  /*4d20*/  LEA R10, R14, UR13, 0x2 ;  /* 0x0000000d0e0a7c11 */ /* 0x000fc6000f8e10ff */
[----:B------:R-:W5:Y:S04]  /*4d30*/  LDL R15, [R23] ;  /* 0x00000000170f7983 */ /* 0x000f680000100800 */
[----:B------:R-:W5:Y:S01]  /*4d40*/  LDL R10, [R10] ;  /* 0x000000000a0a7983 */ /* 0x000f620000100800 */
[----:B------:R-:W-:Y:S01]  /*4d50*/  FFMA R7, R24, UR12, R7 ;  /* 0x0000000c18077c23 */ /* 0x000fe20008000007 */
[----:B------:R-:W-:-:S03]  /*4d60*/  UIADD3 UR6, UPT, UPT, UR6, 0x10, URZ ;  /* 0x0000001006067890 */ /* 0x000fc6000fffe0ff */
[----:B--2---:R-:W-:-:S04]  /*4d70*/  FFMA R8, R7, UR12, R8 ;  /* 0x0000000c07087c23 */ /* 0x004fc80008000008 */
[----:B---3--:R-:W-:Y:S01]  /*4d80*/  FFMA R9, R8, UR12, R9 ;  /* 0x0000000c08097c23 */ /* 0x008fe20008000009 */
[----:B------:R-:W-:-:S03]  /*4d90*/  IADD3 R7, PT, PT, R17, 0x2, -R4 ;  /* 0x0000000211077810 */ /* 0x000fc60007ffe804 */
[----:B----4-:R-:W-:Y:S01]  /*4da0*/  FFMA R12, R9, UR12, R12 ;  /* 0x0000000c090c7c23 */ /* 0x010fe2000800000c */
[----:B------:R-:W-:-:S03]  /*4db0*/  LOP3.LUT R7, R7, 0xfffffff0, RZ, 0xc0, !PT ;  /* 0xfffffff007077812 */ /* 0x000fc600078ec0ff */
[----:B-----5:R-:W-:Y:S01]  /*4dc0*/  FFMA R11, R12, UR12, R11 ;  /* 0x0000000c0c0b7c23 */ /* 0x020fe2000800000b */
[----:B------:R-:W-:-:S03]  /*4dd0*/  ISETP.NE.AND P0, PT, R7, UR6, PT ;  /* 0x0000000607007c0c */ /* 0x000fc6000bf05270 */
[----:B------:R-:W-:-:S04]  /*4de0*/  FFMA R22, R11, UR12, R22 ;  /* 0x0000000c0b167c23 */ /* 0x000fc80008000016 */
[----:B------:R-:W-:-:S04]  /*4df0*/  FFMA R22, R22, UR12, R21 ;  /* 0x0000000c16167c23 */ /* 0x000fc80008000015 */
[----:B------:R-:W-:-:S04]  /*4e00*/  FFMA R22, R22, UR12, R13 ;  /* 0x0000000c16167c23 */ /* 0x000fc8000800000d */
[----:B------:R-:W-:-:S04]  /*4e10*/  FFMA R15, R22, UR12, R15 ;  /* 0x0000000c160f7c23 */ /* 0x000fc8000800000f */
[----:B------:R-:W-:Y:S01]  /*4e20*/  FFMA R9, R15, UR12, R10 ;  /* 0x0000000c0f097c23 */ /* 0x000fe2000800000a */
[----:B------:R-:W-:Y:S06]  /*4e30*/  @P0 BRA `(.L_x_233) ;  /* 0xfffffff800ec0947 */ /* 0x000fec000383ffff */
.L_x_232:
[----:B------:R-:W-:Y:S05]  /*4e40*/  @!P1 BRA `(.L_x_231) ;  /* 0x00000004002c9947 */ /* 0x000fea0003800000 */
[----:B------:R-:W-:Y:S02]  /*4e50*/  IADD3 R6, PT, PT, R6, -0x1, RZ ;  /* 0xffffffff06067810 */ /* 0x000fe40007ffe0ff */
[----:B------:R-:W-:Y:S02]  /*4e60*/  LOP3.LUT R4, R5, 0x7, RZ, 0xc0, !PT ;  /* 0x0000000705047812 */ /* 0x000fe400078ec0ff */
[----:B------:R-:W-:Y:S02]  /*4e70*/  ISETP.GE.U32.AND P0, PT, R6, 0x7, PT ;  /* 0x000000070600780c */ /* 0x000fe40003f06070 */
[----:B------:R-:W-:-:S11]  /*4e80*/  ISETP.NE.AND P1, PT, R4, RZ, PT ;  /* 0x000000ff0400720c */ /* 0x000fd60003f25270 */
[----:B------:R-:W-:Y:S05]  /*4e90*/  @!P0 BRA `(.L_x_234) ;  /* 0x0000000000808947 */ /* 0x000fea0003800000 */
[C---:B------:R-:W-:Y:S02]  /*4ea0*/  IADD3 R6, PT, PT, R14.reuse, -0x1, RZ ;  /* 0xffffffff0e067810 */ /* 0x040fe40007ffe0ff */
[----:B------:R-:W-:Y:S02]  /*4eb0*/  IADD3 R7, PT, PT, R14, -0x2, RZ ;  /* 0xfffffffe0e077810 */ /* 0x000fe40007ffe0ff */
        /* <DEDUP_REMOVED lines=8> */
[----:B------:R-:W-:Y:S01]  /*4f40*/  LEA R10, R10, UR13, 0x2 ;  /* 0x0000000d0a0a7c11 */ /* 0x000fe2000f8e10ff */
[----:B------:R-:W-:Y:S01]  /*4f50*/  VIADD R12, R14, 0xfffffffa ;  /* 0xfffffffa0e0c7836 */ /* 0x000fe20000000000 */
[----:B------:R-:W4:Y:S01]  /*4f60*/  LDL R8, [R8] ;  /* 0x0000000008087983 */ /* 0x000f220000100800 */
[----:B------:R-:W-:-:S03]  /*4f70*/  LEA R11, R11, UR13, 0x2 ;  /* 0x0000000d0b0b7c11 */ /* 0x000fc6000f8e10ff */
[----:B------:R-:W5:Y:S01]  /*4f80*/  LDL R10, [R10] ;  /* 0x000000000a0a7983 */ /* 0x000f620000100800 */
[----:B------:R-:W-:Y:S02]  /*4f90*/  IADD3 R15, PT, PT, R14, -0x7, RZ ;  /* 0xfffffff90e0f7810 */ /* 0x000fe40007ffe0ff */
[----:B------:R-:W-:Y:S01]  /*4fa0*/  LEA R13, R12, UR13, 0x2 ;  /* 0x0000000d0c0d7c11 */ /* 0x000fe2000f8e10ff */
[----:B------:R-:W5:Y:S01]  /*4fb0*/  LDL R11, [R11] ;  /* 0x000000000b0b7983 */ /* 0x000f620000100800 */
[----:B------:R-:W-:Y:S02]  /*4fc0*/  LEA R15, R15, UR13, 0x2 ;  /* 0x0000000d0f0f7c11 */ /* 0x000fe4000f8e10ff */
[----:B------:R-:W-:Y:S02]  /*4fd0*/  IADD3 R14, PT, PT, R14, -0x8, RZ ;  /* 0xfffffff80e0e7810 */ /* 0x000fe40007ffe0ff */
[----:B------:R-:W5:Y:S02]  /*4fe0*/  LDL R13, [R13] ;  /* 0x000000000d0d7983 */ /* 0x000f640000100800 */
[----:B------:R-:W-:-:S02]  /*4ff0*/  LEA R12, R14, UR13, 0x2 ;  /* 0x0000000d0e0c7c11 */ /* 0x000fc4000f8e10ff */
[----:B------:R-:W5:Y:S04]  /*5000*/  LDL R15, [R15] ;  /* 0x000000000f0f7983 */ /* 0x000f680000100800 */
[----:B------:R-:W5:Y:S01]  /*5010*/  LDL R12, [R12] ;  /* 0x000000000c0c7983 */ /* 0x000f620000100800 */
[----:B--2---:R-:W-:-:S04]  /*5020*/  FFMA R6, R9, UR12, R6 ;  /* 0x0000000c09067c23 */ /* 0x004fc80008000006 */
[----:B---3--:R-:W-:-:S04]  /*5030*/  FFMA R7, R6, UR12, R7 ;  /* 0x0000000c06077c23 */ /* 0x008fc80008000007 */
[----:B----4-:R-:W-:-:S04]  /*5040*/  FFMA R7, R7, UR12, R8 ;  /* 0x0000000c07077c23 */ /* 0x010fc80008000008 */
[----:B-----5:R-:W-:-:S04]  /*5050*/  FFMA R10, R7, UR12, R10 ;  /* 0x0000000c070a7c23 */ /* 0x020fc8000800000a */
[----:B------:R-:W-:-:S04]  /*5060*/  FFMA R10, R10, UR12, R11 ;  /* 0x0000000c0a0a7c23 */ /* 0x000fc8000800000b */
[----:B------:R-:W-:-:S04]  /*5070*/  FFMA R10, R10, UR12, R13 ;  /* 0x0000000c0a0a7c23 */ /* 0x000fc8000800000d */
[----:B------:R-:W-:-:S04]  /*5080*/  FFMA R9, R10, UR12, R15 ;  /* 0x0000000c0a097c23 */ /* 0x000fc8000800000f */
[----:B------:R-:W-:-:S07]  /*5090*/  FFMA R9, R9, UR12, R12 ;  /* 0x0000000c09097c23 */ /* 0x000fce000800000c */
.L_x_234:
        /* <DEDUP_REMOVED lines=9> */
[----:B------:R-:W-:Y:S02]  /*5130*/  LEA R6, R6, UR13, 0x2 ;  /* 0x0000000d06067c11 */ /* 0x000fe4000f8e10ff */
[C---:B------:R-:W-:Y:S02]  /*5140*/  IADD3 R7, PT, PT, R14.reuse, -0x3, RZ ;  /* 0xfffffffd0e077810 */ /* 0x040fe40007ffe0ff */
[----:B------:R-:W2:Y:S01]  /*5150*/  LDL R4, [R4] ;  /* 0x0000000004047983 */ /* 0x000ea20000100800 */
[----:B------:R-:W-:-:S02]  /*5160*/  IADD3 R14, PT, PT, R14, -0x4, RZ ;  /* 0xfffffffc0e0e7810 */ /* 0x000fc40007ffe0ff */
[----:B------:R-:W-:Y:S01]  /*5170*/  LEA R7, R7, UR13, 0x2 ;  /* 0x0000000d07077c11 */ /* 0x000fe2000f8e10ff */
[----:B------:R-:W3:Y:S01]  /*5180*/  LDL R6, [R6] ;  /* 0x0000000006067983 */ /* 0x000ee20000100800 */
[----:B------:R-:W-:-:S03]  /*5190*/  LEA R10, R14, UR13, 0x2 ;  /* 0x0000000d0e0a7c11 */ /* 0x000fc6000f8e10ff */
[----:B------:R-:W4:Y:S04]  /*51a0*/  LDL R8, [R7] ;  /* 0x0000000007087983 */ /* 0x000f280000100800 */
[----:B------:R-:W5:Y:S01]  /*51b0*/  LDL R10, [R10] ;  /* 0x000000000a0a7983 */ /* 0x000f620000100800 */
[----:B--2---:R-:W-:-:S04]  /*51c0*/  FFMA R9, R9, UR12, R4 ;  /* 0x0000000c09097c23 */ /* 0x004fc80008000004 */
[----:B---3--:R-:W-:-:S04]  /*51d0*/  FFMA R9, R9, UR12, R6 ;  /* 0x0000000c09097c23 */ /* 0x008fc80008000006 */
[----:B----4-:R-:W-:-:S04]  /*51e0*/  FFMA R9, R9, UR12, R8 ;  /* 0x0000000c09097c23 */ /* 0x010fc80008000008 */
[----:B-----5:R-:W-:-:S07]  /*51f0*/  FFMA R9, R9, UR12, R10 ;  /* 0x0000000c09097c23 */ /* 0x020fce000800000a */
.L_x_235:
[----:B------:R-:W-:Y:S05]  /*5200*/  @!P1 BRA `(.L_x_231) ;  /* 0x00000000003c9947 */ /* 0x000fea0003800000 */
[----:B------:R-:W-:-:S04]  /*5210*/  IADD3 R4, PT, PT, R14, -0x1, RZ ;  /* 0xffffffff0e047810 */ /* 0x000fc80007ffe0ff */
[----:B------:R-:W-:-:S06]  /*5220*/  LEA R4, R4, UR13, 0x2 ;  /* 0x0000000d04047c11 */ /* 0x000fcc000f8e10ff */
[----:B------:R-:W2:Y:S01]  /*5230*/  LDL R4, [R4] ;  /* 0x0000000004047983 */ /* 0x000ea20000100800 */
[----:B------:R-:W-:Y:S01]  /*5240*/  ISETP.NE.AND P0, PT, R5, 0x1, PT ;  /* 0x000000010500780c */ /* 0x000fe20003f05270 */
[----:B--2---:R-:W-:-:S12]  /*5250*/  FFMA R9, R9, UR12, R4 ;  /* 0x0000000c09097c23 */ /* 0x004fd80008000004 */
[----:B------:R-:W-:Y:S05]  /*5260*/  @!P0 BRA `(.L_x_231) ;  /* 0x0000000000248947 */ /* 0x000fea0003800000 */
[----:B------:R-:W-:Y:S01]  /*5270*/  ISETP.NE.AND P0, PT, R5, 0x2, PT ;  /* 0x000000020500780c */ /* 0x000fe20003f05270 */
[----:B------:R-:W-:-:S05]  /*5280*/  VIADD R4, R14, 0xfffffffe ;  /* 0xfffffffe0e047836 */ /* 0x000fca0000000000 */
[----:B------:R-:W-:-:S06]  /*5290*/  LEA R4, R4, UR13, 0x2 ;  /* 0x0000000d04047c11 */ /* 0x000fcc000f8e10ff */
[----:B------:R-:W2:Y:S01]  /*52a0*/  LDL R4, [R4] ;  /* 0x0000000004047983 */ /* 0x000ea20000100800 */
[----:B------:R-:W-:-:S04]  /*52b0*/  @P0 IADD3 R14, PT, PT, R14, -0x3, RZ ;  /* 0xfffffffd0e0e0810 */ /* 0x000fc80007ffe0ff */
[----:B------:R-:W-:-:S06]  /*52c0*/  @P0 LEA R14, R14, UR13, 0x2 ;  /* 0x0000000d0e0e0c11 */ /* 0x000fcc000f8e10ff */
[----:B------:R-:W3:Y:S01]  /*52d0*/  @P0 LDL R14, [R14] ;  /* 0x000000000e0e0983 */ /* 0x000ee20000100800 */
[----:B--2---:R-:W-:-:S04]  /*52e0*/  FFMA R9, R9, UR12, R4 ;  /* 0x0000000c09097c23 */ /* 0x004fc80008000004 */
[----:B---3--:R-:W-:-:S07]  /*52f0*/  @P0 FFMA R9, R9, UR12, R14 ;  /* 0x0000000c09090c23 */ /* 0x008fce000800000e */
.L_x_231:
[----:B-1----:R-:W-:-:S04]  /*5300*/  FMUL R4, R20, UR4 ;  /* 0x0000000414047c20 */ /* 0x002fc80008400000 */
        /* <DEDUP_REMOVED lines=10> */
[----:B0-----:R-:W-:Y:S05]  /*53b0*/  CALL.REL.NOINC `($__internal_5_$__cuda_sm20_sqrt_rn_f32_slowpath) ;  /* 0x0000000400687944 */ /* 0x001fea0003c00000 */
[----:B------:R-:W-:Y:S01]  /*53c0*/  MOV R8, R7 ;  /* 0x0000000700087202 */ /* 0x000fe20000000f00 */
[----:B------:R-:W-:Y:S06]  /*53d0*/  BRA `(.L_x_237) ;  /* 0x0000000000107947 */ /* 0x000fec0003800000 */
.L_x_236:
[----:B--2---:R-:W-:Y:S01]  /*53e0*/  FMUL.FTZ R8, R5, R4 ;  /* 0x0000000405087220 */ /* 0x004fe20000410000 */
[----:B------:R-:W-:-:S03]  /*53f0*/  FMUL.FTZ R4, R4, 0.5 ;  /* 0x3f00000004047820 */ /* 0x000fc60000410000 */
[----:B------:R-:W-:-:S04]  /*5400*/  FFMA R5, -R8, R8, R5 ;  /* 0x0000000808057223 */ /* 0x000fc80000000105 */
[----:B------:R-:W-:-:S07]  /*5410*/  FFMA R8, R5, R4, R8 ;  /* 0x0000000405087223 */ /* 0x000fce0000000008 */
.L_x_237:
[----:B------:R-:W1:Y:S01]  /*5420*/  LDC.64 R4, c[0x0][0x3d8] ;  /* 0x0000f600ff047b82 */ /* 0x000e620000000a00 */
[----:B------:R-:W2:Y:S01]  /*5430*/  LDCU UR6, c[0x0][0x3c8] ;  /* 0x00007900ff0677ac */ /* 0x000ea20008000800 */
[----:B------:R-:W-:Y:S02]  /*5440*/  IADD3 R13, PT, PT, R19, R0, RZ ;  /* 0x00000000130d7210 */ /* 0x000fe40007ffe0ff */
[----:B------:R-:W-:-:S04]  /*5450*/  PRMT R12, RZ, 0x7610, R12 ;  /* 0x00007610ff0c7816 */ /* 0x000fc8000000000c */
[----:B------:R-:W3:Y:S08]  /*5460*/  LDC.64 R10, c[0x0][0x3e0] ;  /* 0x0000f800ff0a7b82 */ /* 0x000ef00000000a00 */
[----:B------:R-:W4:Y:S01]  /*5470*/  LDC.64 R6, c[0x0][0x3e8] ;  /* 0x0000fa00ff067b82 */ /* 0x000f220000000a00 */
[----:B--2---:R-:W-:Y:S01]  /*5480*/  FFMA R15, -R8, UR6, R9 ;  /* 0x00000006080f7c23 */ /* 0x004fe20008000109 */
[----:B-1----:R-:W-:-:S05]  /*5490*/  IMAD.WIDE R4, R13, 0x4, R4 ;  /* 0x000000040d047825 */ /* 0x002fca00078e0204 */
[----:B------:R2:W-:Y:S01]  /*54a0*/  STG.E desc[UR10][R4.64], R9 ;  /* 0x0000000904007986 */ /* 0x0005e2000c10190a */
[----:B---3--:R-:W-:-:S04]  /*54b0*/  IMAD.WIDE R10, R13, 0x4, R10 ;  /* 0x000000040d0a7825 */ /* 0x008fc800078e020a */
[----:B----4-:R-:W-:-:S04]  /*54c0*/  IMAD.WIDE R6, R13, 0x4, R6 ;  /* 0x000000040d067825 */ /* 0x010fc800078e0206 */
[----:B------:R-:W-:-:S05]  /*54d0*/  FFMA R13, R8, UR6, R9 ;  /* 0x00000006080d7c23 */ /* 0x000fca0008000009 */
[----:B------:R2:W-:Y:S04]  /*54e0*/  STG.E desc[UR10][R10.64], R13 ;  /* 0x0000000d0a007986 */ /* 0x0005e8000c10190a */
[----:B------:R2:W-:Y:S01]  /*54f0*/  STG.E desc[UR10][R6.64], R15 ;  /* 0x0000000f06007986 */ /* 0x0005e2000c10190a */
[----:B------:R-:W-:Y:S05]  /*5500*/  BRA `(.L_x_238) ;  /* 0x0000000000307947 */ /* 0x000fea0003800000 */
.L_x_214:
[----:B-1----:R-:W1:Y:S01]  /*5510*/  LDC.64 R6, c[0x0][0x3d8] ;  /* 0x0000f600ff067b82 */ /* 0x002e620000000a00 */
[----:B------:R-:W-:Y:S01]  /*5520*/  IADD3 R13, PT, PT, R19, R0, RZ ;  /* 0x00000000130d7210 */ /* 0x000fe20007ffe0ff */
[----:B------:R-:W-:Y:S01]  /*5530*/  HFMA2 R12, -RZ, RZ, 0, 5.9604644775390625e-08 ;  /* 0x00000001ff0c7431 */ /* 0x000fe200000001ff */
[----:B------:R-:W-:-:S05]  /*5540*/  MOV R11, 0x7fffffff ;  /* 0x7fffffff000b7802 */ /* 0x000fca0000000f00 */
[----:B------:R-:W2:Y:S08]  /*5550*/  LDC.64 R8, c[0x0][0x3e0] ;  /* 0x0000f800ff087b82 */ /* 0x000eb00000000a00 */
[----:B------:R-:W3:Y:S01]  /*5560*/  LDC.64 R4, c[0x0][0x3e8] ;  /* 0x0000fa00ff047b82 */ /* 0x000ee20000000a00 */
[----:B-1----:R-:W-:-:S05]  /*5570*/  IMAD.WIDE R6, R13, 0x4, R6 ;  /* 0x000000040d067825 */ /* 0x002fca00078e0206 */
[----:B------:R1:W-:Y:S01]  /*5580*/  STG.E desc[UR10][R6.64], R11 ;  /* 0x0000000b06007986 */ /* 0x0003e2000c10190a */
[----:B--2---:R-:W-:-:S05]  /*5590*/  IMAD.WIDE R8, R13, 0x4, R8 ;  /* 0x000000040d087825 */ /* 0x004fca00078e0208 */
[----:B------:R1:W-:Y:S01]  /*55a0*/  STG.E desc[UR10][R8.64], R11 ;  /* 0x0000000b08007986 */ /* 0x0003e2000c10190a */
[----:B---3--:R-:W-:-:S05]  /*55b0*/  IMAD.WIDE R4, R13, 0x4, R4 ;  /* 0x000000040d047825 */ /* 0x008fca00078e0204 */
[----:B------:R1:W-:Y:S02]  /*55c0*/  STG.E desc[UR10][R4.64], R11 ;  /* 0x0000000b04007986 */ /* 0x0003e4000c10190a */
.L_x_238:
[----:B------:R-:W3:Y:S01]  /*55d0*/  LDCU UR6, c[0x0][0x388] ;  /* 0x00007100ff0677ac */ /* 0x000ee20008000800 */
[----:B------:R-:W-:-:S05]  /*55e0*/  VIADD R0, R0, 0x1 ;  /* 0x0000000100007836 */ /* 0x000fca0000000000 */
[----:B---3--:R-:W-:-:S13]  /*55f0*/  ISETP.GE.AND P0, PT, R0, UR6, PT ;  /* 0x0000000600007c0c */ /* 0x008fda000bf06270 */
[----:B------:R-:W-:Y:S05]  /*5600*/  @!P0 BRA `(.L_x_239) ;  /* 0xffffffd800608947 */ /* 0x000fea000383ffff */
[----:B------:R-:W-:Y:S05]  /*5610*/  EXIT ;  /* 0x000000000000794d */ /* 0x000fea0003800000 */
        .weak           $__internal_4_$__cuda_sm20_rcp_rn_f32_slowpath
        .type           $__internal_4_$__cuda_sm20_rcp_rn_f32_slowpath,@function
        .size           $__internal_4_$__cuda_sm20_rcp_rn_f32_slowpath,($__internal_5_$__cuda_sm20_sqrt_rn_f32_slowpath - $__internal_4_$__cuda_sm20_rcp_rn_f32_slowpath)
$__internal_4_$__cuda_sm20_rcp_rn_f32_slowpath:
        /* <DEDUP_REMOVED lines=16> */
.L_x_240:
[----:B------:R-:W-:-:S04]  /*5720*/  IADD3 R7, PT, PT, R5, -0xfd, RZ ;  /* 0xffffff0305077810 */ /* 0x000fc80007ffe0ff */
[----:B------:R-:W-:-:S13]  /*5730*/  ISETP.GT.U32.AND P0, PT, R7, 0x1, PT ;  /* 0x000000010700780c */ /* 0x000fda0003f04070 */
[----:B------:R-:W-:Y:S05]  /*5740*/  @P0 BRA `(.L_x_242) ;  /* 0x0000000000780947 */ /* 0x000fea0003800000 */
[----:B------:R-:W-:Y:S01]  /*5750*/  LOP3.LUT R9, R4, 0x7fffff, RZ, 0xc0, !PT ;  /* 0x007fffff04097812 */ /* 0x000fe200078ec0ff */
[----:B------:R-:W-:Y:S01]  /*5760*/  HFMA2 R14, -RZ, RZ, 0, 1.78813934326171875e-07 ;  /* 0x00000003ff0e7431 */ /* 0x000fe200000001ff */
[----:B------:R-:W-:Y:S02]  /*5770*/  IADD3 R5, PT, PT, R5, -0xfc, RZ ;  /* 0xffffff0405057810 */ /* 0x000fe40007ffe0ff */
        /* <DEDUP_REMOVED lines=14> */
[--C-:B------:R-:W-:Y:S02]  /*5860*/  LOP3.LUT P1, RZ, R11, R7, R10.reuse, 0xf8, !PT ;  /* 0x000000070bff7212 */ /* 0x100fe4000782f80a */
[C---:B------:R-:W-:Y:S02]  /*5870*/  LOP3.LUT P0, RZ, R12.reuse, 0x1, RZ, 0xc0, !PT ;  /* 0x000000010cff7812 */ /* 0x040fe4000780c0ff */
[----:B------:R-:W-:Y:S02]  /*5880*/  LOP3.LUT P2, RZ, R12, 0x2, RZ, 0xc0, !PT ;  /* 0x000000020cff7812 */ /* 0x000fe4000784c0ff */
[----:B------:R-:W-:Y:S02]  /*5890*/  SHF.R.U32.HI R5, RZ, R5, R10 ;  /* 0x00000005ff057219 */ /* 0x000fe4000001160a */
[----:B------:R-:W-:-:S02]  /*58a0*/  PLOP3.LUT P0, PT, P0, P1, P2, 0xe0, 0x0 ;  /* 0x000000000000781c */ /* 0x000fc40000703c20 */
[----:B------:R-:W-:Y:S02]  /*58b0*/  LOP3.LUT P1, RZ, R4, 0x7fffff, RZ, 0xc0, !PT ;  /* 0x007fffff04ff7812 */ /* 0x000fe4000782c0ff */
[----:B------:R-:W-:-:S04]  /*58c0*/  SEL R7, RZ, 0x1, !P0 ;  /* 0x00000001ff077807 */ /* 0x000fc80004000000 */
[----:B------:R-:W-:-:S04]  /*58d0*/  IADD3 R7, PT, PT, -R7, RZ, RZ ;  /* 0x000000ff07077210 */ /* 0x000fc80007ffe1ff */
[----:B------:R-:W-:-:S13]  /*58e0*/  ISETP.GE.AND P0, PT, R7, RZ, PT ;  /* 0x000000ff0700720c */ /* 0x000fda0003f06270 */
[----:B------:R-:W-:-:S05]  /*58f0*/  @!P0 VIADD R5, R5, 0x1 ;  /* 0x0000000105058836 */ /* 0x000fca0000000000 */
[----:B------:R-:W-:-:S04]  /*5900*/  @!P1 SHF.L.U32 R5, R5, 0x1, RZ ;  /* 0x0000000105059819 */ /* 0x000fc800000006ff */
[----:B------:R-:W-:Y:S01]  /*5910*/  LOP3.LUT R5, R5, 0x80000000, R4, 0xf8, !PT ;  /* 0x8000000005057812 */ /* 0x000fe200078ef804 */
[----:B------:R-:W-:Y:S06]  /*5920*/  BRA `(.L_x_241) ;  /* 0x0000000000047947 */ /* 0x000fec0003800000 */
.L_x_242:
[----:B------:R0:W1:Y:S02]  /*5930*/  MUFU.RCP R5, R4 ;  /* 0x0000000400057308 */ /* 0x0000640000001000 */
.L_x_241:
[----:B------:R-:W-:-:S04]  /*5940*/  MOV R9, 0x0 ;  /* 0x0000000000097802 */ /* 0x000fc80000000f00 */
[----:B0123--:R-:W-:Y:S05]  /*5950*/  RET.REL.NODEC R8 `(prb_batch_f32) ;  /* 0xffffffa408a87950 */ /* 0x00ffea0003c3ffff */
        .weak           $__internal_5_$__cuda_sm20_sqrt_rn_f32_slowpath
        .type           $__internal_5_$__cuda_sm20_sqrt_rn_f32_slowpath,@function
        .size           $__internal_5_$__cuda_sm20_sqrt_rn_f32_slowpath,(.L_x_250 - $__internal_5_$__cuda_sm20_sqrt_rn_f32_slowpath)
$__internal_5_$__cuda_sm20_sqrt_rn_f32_slowpath:
        /* <DEDUP_REMOVED lines=10> */
[----:B------:R-:W-:Y:S01]  /*5a00*/  @!P0 MOV R5, R4 ;  /* 0x0000000400058202 */ /* 0x000fe20000000f00 */
[----:B------:R-:W-:Y:S06]  /*5a10*/  @!P0 BRA `(.L_x_243) ;  /* 0x0000000000208947 */ /* 0x000fec0003800000 */
[----:B------:R-:W-:-:S04]  /*5a20*/  FFMA R4, R4, 1.84467440737095516160e+19, RZ ;  /* 0x5f80000004047823 */ /* 0x000fc800000000ff */
[----:B------:R-:W0:Y:S02]  /*5a30*/  MUFU.RSQ R5, R4 ;  /* 0x0000000400057308 */ /* 0x000e240000001400 */
[----:B0-----:R-:W-:Y:S01]  /*5a40*/  FMUL.FTZ R7, R4, R5 ;  /* 0x0000000504077220 */ /* 0x001fe20000410000 */
[----:B------:R-:W-:-:S03]  /*5a50*/  FMUL.FTZ R5, R5, 0.5 ;  /* 0x3f00000005057820 */ /* 0x000fc60000410000 */
[----:B------:R-:W-:-:S04]  /*5a60*/  FADD.FTZ R8, -R7, -RZ ;  /* 0x800000ff07087221 */ /* 0x000fc80000010100 */
[----:B------:R-:W-:-:S04]  /*5a70*/  FFMA R8, R7, R8, R4 ;  /* 0x0000000807087223 */ /* 0x000fc80000000004 */
[----:B------:R-:W-:-:S04]  /*5a80*/  FFMA R5, R8, R5, R7 ;  /* 0x0000000508057223 */ /* 0x000fc80000000007 */
[----:B------:R-:W-:-:S07]  /*5a90*/  FMUL.FTZ R5, R5, 2.3283064365386962891e-10 ;  /* 0x2f80000005057820 */ /* 0x000fce0000410000 */
.L_x_243:
[----:B------:R-:W-:Y:S01]  /*5aa0*/  MOV R7, R5 ;  /* 0x0000000500077202 */ /* 0x000fe20000000f00 */
[----:B------:R-:W-:Y:S01]  /*5ab0*/  HFMA2 R5, -RZ, RZ, 0, 0 ;  /* 0x00000000ff057431 */ /* 0x000fe200000001ff */
[----:B------:R-:W-:-:S04]  /*5ac0*/  MOV R4, R10 ;  /* 0x0000000a00047202 */ /* 0x000fc80000000f00 */
[----:B------:R-:W-:Y:S05]  /*5ad0*/  RET.REL.NODEC R4 `(prb_batch_f32) ;  /* 0xffffffa404487950 */ /* 0x000fea0003c3ffff */
.L_x_244:
        /* <DEDUP_REMOVED lines=10> */
.L_x_250:


//--------------------- .nv.shared.reserved.0     --------------------------
	.section	.nv.shared.reserved.0,"aw",@nobits
	.weak		__nv_reservedSMEM_offset_0_alias
	.size		__nv_reservedSMEM_offset_0_alias, 0, 64
	.other		__nv_reservedSMEM_offset_0_alias,@"STO_CUDA_RESERVED_SHARED STV_DEFAULT"
__nv_reservedSMEM_offset_0_alias:
	.zero		0
	.zero		64


//--------------------- .nv.constant0.prb_many_series_one_param_f32 --------------------------
	.section	.nv.constant0.prb_many_series_one_param_f32,"a",@progbits
	.sectionflags	@""
	.align	4
.nv.constant0.prb_many_series_one_param_f32:
	.zero		992


//--------------------- .nv.constant0.prb_batch_chunked_f32 --------------------------
	.section	.nv.constant0.prb_batch_chunked_f32,"a",@progbits
	.sectionflags	@""
	.align	4
.nv.constant0.prb_batch_chunked_f32:
	.zero		1008


//--------------------- .nv.constant0.prb_batch_f32 --------------------------
	.section	.nv.constant0.prb_batch_f32,"a",@progbits
	.sectionflags	@""
	.align	4
.nv.constant0.prb_batch_f32:
	.zero		1008


//--------------------- SYMBOLS --------------------------

	.type		.nv.reservedSmem.offset0,@object
	.size		.nv.reservedSmem.offset0,0x4
